	.target	sm_90a

	.elftype	@"ET_EXEC"


//--------------------- .note.nv.tkinfo           --------------------------
	.section	.note.nv.tkinfo,"",@"SHT_NOTE"
	.sectionflags	@"SHF_NOTE_NV_TKINFO"
	.tkinfo
        /*0018*/ 	.word	0x00000002
        /*0030*/ 	.string	""
        /*0030*/ 	.string	"ptxas"
        /*0030*/ 	.string	"Cuda compilation tools, release 13.0, V13.0.88"
        /*0030*/ 	.string	"Build cuda_13.0.r13.0/compiler.36424714_0"
        /*0030*/ 	.string	"-arch sm_90a -m 64 "



//--------------------- .note.nv.cuinfo           --------------------------
	.section	.note.nv.cuinfo,"",@"SHT_NOTE"
	.sectionflags	@"SHF_NOTE_NV_CUINFO"
        /*0018*/ 	.short	0x0002
        /*001a*/ 	.short	0x005a
        /*001c*/ 	.short	0x0082
	.zero		2


//--------------------- .nv.info                  --------------------------
	.section	.nv.info,"",@"SHT_CUDA_INFO"
	.align	4


	//----- nvinfo : EIATTR_REGCOUNT
	.align		4
        /*0000*/ 	.byte	0x04, 0x2f
        /*0002*/ 	.short	(.L_15 - .L_14)
	.align		4
.L_14:
        /*0004*/ 	.word	index@(_ZN7cutlass13device_kernelINS_4gemm6kernel13GemmUniversalIN4cute5tupleIJiiiiEEENS1_10collective13CollectiveMmaINS1_34MainloopSm90TmaGmmaWarpSpecializedILi3ENS5_IJNS4_1CILi1EEESB_SB_EEENS1_35KernelTmaWarpSpecializedCooperativeEEENS5_IJNSA_ILi512EEESF_NSA_ILi64EEEEEEaNS5_IJlSB_lEEEaSI_NS4_8TiledMMAINS4_8MMA_AtomIJNS4_4SM904GMMA27MMA_64x256x32_S32S8S8_SS_TNEEEENS4_6LayoutINS5_IJNSA_ILi2EEESB_SB_EEENS5_IJSB_NSA_ILi0EEESS_EEEEENS5_IJNS4_10UnderscoreESV_SV_EEEEENS4_13SM90_TMA_LOADENS4_14ComposedLayoutINS4_7SwizzleILi2ELi4ELi3EEENS4_18smem_ptr_flag_bitsILi8EEENSP_INS5_IJNSA_ILi8EEESG_EEENS5_IJSG_SB_EEEEEEEvNS4_8identityESY_S18_vS19_EENS_8epilogue10collective6detail29Sm90TmaWarpSpecializedAdapterINS1C_15DefaultEpilogueIaSI_SI_NS1B_6thread17LinearCombinationIaLi1EiiLNS1G_9ScaleType4KindE0ELNS_15FloatRoundStyleE2EaEENS1_15EpilogueDefaultEEEEEvvEEEEvNT_6ParamsE)
        /*0008*/ 	.word	0x000000a8


	//----- nvinfo : EIATTR_FRAME_SIZE
	.align		4
.L_15:
        /*000c*/ 	.byte	0x04, 0x11
        /*000e*/ 	.short	(.L_17 - .L_16)
	.align		4
.L_16:
        /*0010*/ 	.word	index@(_ZN7cutlass13device_kernelINS_4gemm6kernel13GemmUniversalIN4cute5tupleIJiiiiEEENS1_10collective13CollectiveMmaINS1_34MainloopSm90TmaGmmaWarpSpecializedILi3ENS5_IJNS4_1CILi1EEESB_SB_EEENS1_35KernelTmaWarpSpecializedCooperativeEEENS5_IJNSA_ILi512EEESF_NSA_ILi64EEEEEEaNS5_IJlSB_lEEEaSI_NS4_8TiledMMAINS4_8MMA_AtomIJNS4_4SM904GMMA27MMA_64x256x32_S32S8S8_SS_TNEEEENS4_6LayoutINS5_IJNSA_ILi2EEESB_SB_EEENS5_IJSB_NSA_ILi0EEESS_EEEEENS5_IJNS4_10UnderscoreESV_SV_EEEEENS4_13SM90_TMA_LOADENS4_14ComposedLayoutINS4_7SwizzleILi2ELi4ELi3EEENS4_18smem_ptr_flag_bitsILi8EEENSP_INS5_IJNSA_ILi8EEESG_EEENS5_IJSG_SB_EEEEEEEvNS4_8identityESY_S18_vS19_EENS_8epilogue10collective6detail29Sm90TmaWarpSpecializedAdapterINS1C_15DefaultEpilogueIaSI_SI_NS1B_6thread17LinearCombinationIaLi1EiiLNS1G_9ScaleType4KindE0ELNS_15FloatRoundStyleE2EaEENS1_15EpilogueDefaultEEEEEvvEEEEvNT_6ParamsE)
        /*0014*/ 	.word	0x00002630


	//----- nvinfo : EIATTR_MIN_STACK_SIZE
	.align		4
.L_17:
        /*0018*/ 	.byte	0x04, 0x12
        /*001a*/ 	.short	(.L_19 - .L_18)
	.align		4
.L_18:
        /*001c*/ 	.word	index@(_ZN7cutlass13device_kernelINS_4gemm6kernel13GemmUniversalIN4cute5tupleIJiiiiEEENS1_10collective13CollectiveMmaINS1_34MainloopSm90TmaGmmaWarpSpecializedILi3ENS5_IJNS4_1CILi1EEESB_SB_EEENS1_35KernelTmaWarpSpecializedCooperativeEEENS5_IJNSA_ILi512EEESF_NSA_ILi64EEEEEEaNS5_IJlSB_lEEEaSI_NS4_8TiledMMAINS4_8MMA_AtomIJNS4_4SM904GMMA27MMA_64x256x32_S32S8S8_SS_TNEEEENS4_6LayoutINS5_IJNSA_ILi2EEESB_SB_EEENS5_IJSB_NSA_ILi0EEESS_EEEEENS5_IJNS4_10UnderscoreESV_SV_EEEEENS4_13SM90_TMA_LOADENS4_14ComposedLayoutINS4_7SwizzleILi2ELi4ELi3EEENS4_18smem_ptr_flag_bitsILi8EEENSP_INS5_IJNSA_ILi8EEESG_EEENS5_IJSG_SB_EEEEEEEvNS4_8identityESY_S18_vS19_EENS_8epilogue10collective6detail29Sm90TmaWarpSpecializedAdapterINS1C_15DefaultEpilogueIaSI_SI_NS1B_6thread17LinearCombinationIaLi1EiiLNS1G_9ScaleType4KindE0ELNS_15FloatRoundStyleE2EaEENS1_15EpilogueDefaultEEEEEvvEEEEvNT_6ParamsE)
        /*0020*/ 	.word	0x00002630
.L_19:


//--------------------- .nv.compat                --------------------------
	.section	.nv.compat,"",@"SHT_CUDA_COMPAT_INFO"
	.align	4
        /*0000*/ 	.byte	0x02, 0x09, 0x01, 0x00, 0x02, 0x02, 0x04, 0x00, 0x02, 0x05, 0x05, 0x00, 0x03, 0x07, 0x01, 0x01
        /*0010*/ 	.byte	0x02, 0x03, 0x01, 0x00, 0x02, 0x06, 0x01, 0x00, 0x04, 0x0b, 0x08, 0x00, 0x00, 0x00, 0x00, 0x00
        /*0020*/ 	.byte	0x00, 0x00, 0x00, 0x00


//--------------------- .nv.info._ZN7cutlass13device_kernelINS_4gemm6kernel13GemmUniversalIN4cute5tupleIJiiiiEEENS1_10collective13CollectiveMmaINS1_34MainloopSm90TmaGmmaWarpSpecializedILi3ENS5_IJNS4_1CILi1EEESB_SB_EEENS1_35KernelTmaWarpSpecializedCooperativeEEENS5_IJNSA_ILi512EEESF_NSA_ILi64EEEEEEaNS5_IJlSB_lEEEaSI_NS4_8TiledMMAINS4_8MMA_AtomIJNS4_4SM904GMMA27MMA_64x256x32_S32S8S8_SS_TNEEEENS4_6LayoutINS5_IJNSA_ILi2EEESB_SB_EEENS5_IJSB_NSA_ILi0EEESS_EEEEENS5_IJNS4_10UnderscoreESV_SV_EEEEENS4_13SM90_TMA_LOADENS4_14ComposedLayoutINS4_7SwizzleILi2ELi4ELi3EEENS4_18smem_ptr_flag_bitsILi8EEENSP_INS5_IJNSA_ILi8EEESG_EEENS5_IJSG_SB_EEEEEEEvNS4_8identityESY_S18_vS19_EENS_8epilogue10collective6detail29Sm90TmaWarpSpecializedAdapterINS1C_15DefaultEpilogueIaSI_SI_NS1B_6thread17LinearCombinationIaLi1EiiLNS1G_9ScaleType4KindE0ELNS_15FloatRoundStyleE2EaEENS1_15EpilogueDefaultEEEEEvvEEEEvNT_6ParamsE --------------------------
	.section	.nv.info._ZN7cutlass13device_kernelINS_4gemm6kernel13GemmUniversalIN4cute5tupleIJiiiiEEENS1_10collective13CollectiveMmaINS1_34MainloopSm90TmaGmmaWarpSpecializedILi3ENS5_IJNS4_1CILi1EEESB_SB_EEENS1_35KernelTmaWarpSpecializedCooperativeEEENS5_IJNSA_ILi512EEESF_NSA_ILi64EEEEEEaNS5_IJlSB_lEEEaSI_NS4_8TiledMMAINS4_8MMA_AtomIJNS4_4SM904GMMA27MMA_64x256x32_S32S8S8_SS_TNEEEENS4_6LayoutINS5_IJNSA_ILi2EEESB_SB_EEENS5_IJSB_NSA_ILi0EEESS_EEEEENS5_IJNS4_10UnderscoreESV_SV_EEEEENS4_13SM90_TMA_LOADENS4_14ComposedLayoutINS4_7SwizzleILi2ELi4ELi3EEENS4_18smem_ptr_flag_bitsILi8EEENSP_INS5_IJNSA_ILi8EEESG_EEENS5_IJSG_SB_EEEEEEEvNS4_8identityESY_S18_vS19_EENS_8epilogue10collective6detail29Sm90TmaWarpSpecializedAdapterINS1C_15DefaultEpilogueIaSI_SI_NS1B_6thread17LinearCombinationIaLi1EiiLNS1G_9ScaleType4KindE0ELNS_15FloatRoundStyleE2EaEENS1_15EpilogueDefaultEEEEEvvEEEEvNT_6ParamsE,"",@"SHT_CUDA_INFO"
	.sectionflags	@""
	.align	4


	//----- nvinfo : EIATTR_CUDA_API_VERSION
	.align		4
        /*0000*/ 	.byte	0x04, 0x37
        /*0002*/ 	.short	(.L_21 - .L_20)
.L_20:
        /*0004*/ 	.word	0x00000082


	//----- nvinfo : EIATTR_KPARAM_INFO
	.align		4
.L_21:
        /*0008*/ 	.byte	0x04, 0x17
        /*000a*/ 	.short	(.L_23 - .L_22)
.L_22:
        /*000c*/ 	.word	0x00000000
        /*0010*/ 	.short	0x0000
        /*0012*/ 	.short	0x0070
        /*0014*/ 	.byte	0x00, 0xf0, 0x01, 0x10


	//----- nvinfo : EIATTR_SPARSE_MMA_MASK
	.align		4
.L_23:
        /*0018*/ 	.byte	0x03, 0x50
        /*001a*/ 	.short	0x0000


	//----- nvinfo : EIATTR_MAXREG_COUNT
	.align		4
        /*001c*/ 	.byte	0x03, 0x1b
        /*001e*/ 	.short	0x00a8


	//----- nvinfo : EIATTR_NUM_BARRIERS
	.align		4
        /*0020*/ 	.byte	0x02, 0x4c
        /*0022*/ 	.byte	0x01
	.zero		1


	//----- nvinfo : EIATTR_EXTERNS
	.align		4
        /*0024*/ 	.byte	0x04, 0x0f
        /*0026*/ 	.short	(.L_25 - .L_24)


	//   ....[0]....
	.align		4
.L_24:
        /*0028*/ 	.word	index@(__assertfail)


	//----- nvinfo : EIATTR_ANNOTATIONS
	.align		4
.L_25:
        /*002c*/ 	.byte	0x04, 0x55
        /*002e*/ 	.short	(.L_27 - .L_26)


	//   ....[0]....
.L_26:
        /*0030*/ 	.word	0x00000001
        /*0034*/ 	.byte	0x70, 0x06, 0x00, 0x00, 0x01, 0x00, 0x00, 0x00, 0x90, 0x06, 0x00, 0x00, 0x01, 0x00, 0x00, 0x00
        /* <DEDUP_REMOVED lines=3849> */
        /*f0d4*/ 	.byte	0x20, 0x08, 0x06, 0x00, 0x01, 0x00, 0x00, 0x00, 0x40, 0x08, 0x06, 0x00


	//----- nvinfo : EIATTR_MERCURY_ISA_VERSION
	.align		4
.L_27:
        /*f0e0*/ 	.byte	0x03, 0x5f
        /*f0e2*/ 	.short	0x0101


	//----- nvinfo : EIATTR_INT_WARP_WIDE_INSTR_OFFSETS
	.align		4
        /*f0e4*/ 	.byte	0x04, 0x31
        /*f0e6*/ 	.short	(.L_29 - .L_28)


	//   ....[0]....
.L_28:
        /*f0e8*/ 	.word	0x000004e0


	//   ....[1]....
        /*f0ec*/ 	.word	0x000004f0


	//   ....[2]....
        /*f0f0*/ 	.word	0x00000580


	//----- nvinfo : EIATTR_COOP_GROUP_MASK_REGIDS
	.align		4
.L_29:
        /*f0f4*/ 	.byte	0x04, 0x29
        /*f0f6*/ 	.short	(.L_31 - .L_30)


	//   ....[0]....
.L_30:
        /*f0f8*/ 	.word	0xffffffff


	//   ....[1]....
        /*f0fc*/ 	.word	0xffffffff


	//   ....[2]....
        /*f100*/ 	.word	0xffffffff


	//   ....[3]....
        /*f104*/ 	.word	0xffffffff


	//   ....[4]....
        /*f108*/ 	.word	0xffffffff


	//----- nvinfo : EIATTR_COOP_GROUP_INSTR_OFFSETS
	.align		4
.L_31:
        /*f10c*/ 	.byte	0x04, 0x28
        /*f10e*/ 	.short	(.L_33 - .L_32)


	//   ....[0]....
.L_32:
        /*f110*/ 	.word	0x00000070


	//   ....[1]....
        /*f114*/ 	.word	0x00000080


	//   ....[2]....
        /*f118*/ 	.word	0x000001a0


	//   ....[3]....
        /*f11c*/ 	.word	0x00000390


	//   ....[4]....
        /*f120*/ 	.word	0x00001180


	//----- nvinfo : EIATTR_REG_RECONFIG
	.align		4
.L_33:
        /*f124*/ 	.byte	0x01, 0x54
	.zero		2


	//----- nvinfo : EIATTR_SYSCALL_OFFSETS
	.align		4
        /*f128*/ 	.byte	0x04, 0x46
        /*f12a*/ 	.short	(.L_35 - .L_34)


	//   ....[0]....
.L_34:
        /*f12c*/ 	.word	0x00001330


	//----- nvinfo : EIATTR_MBARRIER_INSTR_OFFSETS
	.align		4
.L_35:
        /*f130*/ 	.byte	0x04, 0x39
        /*f132*/ 	.short	(.L_37 - .L_36)


	//   ....[0]....
.L_36:
        /*f134*/ 	.word	0x00000320
        /*f138*/ 	.word	0x000000ff
        /*f13c*/ 	.word	0x00000000
        /*f140*/ 	.short	0x0100
        /*f142*/ 	.byte	0x08
	.zero		1


	//   ....[1]....
        /*f144*/ 	.word	0x00000330
        /*f148*/ 	.word	0x000000ff
        /*f14c*/ 	.word	0x00000018
        /*f150*/ 	.short	0x0100
        /*f152*/ 	.byte	0x08
	.zero		1


	//   ....[2]....
        /*f154*/ 	.word	0x00000340
        /*f158*/ 	.word	0x000000ff
        /*f15c*/ 	.word	0x00000008
        /*f160*/ 	.short	0x0100
        /*f162*/ 	.byte	0x08
	.zero		1


	//   ....[3]....
        /*f164*/ 	.word	0x00000350
        /*f168*/ 	.word	0x000000ff
        /*f16c*/ 	.word	0x00000020
        /*f170*/ 	.short	0x0100
        /*f172*/ 	.byte	0x08
	.zero		1


	//   ....[4]....
        /*f174*/ 	.word	0x00000360
        /*f178*/ 	.word	0x000000ff
        /*f17c*/ 	.word	0x00000010
        /*f180*/ 	.short	0x0100
        /*f182*/ 	.byte	0x08
	.zero		1


	//   ....[5]....
        /*f184*/ 	.word	0x00000370
        /*f188*/ 	.word	0x000000ff
        /*f18c*/ 	.word	0x00000028
        /*f190*/ 	.short	0x0100
        /*f192*/ 	.byte	0x08
	.zero		1


	//   ....[6]....
        /*f194*/ 	.word	0x00000600
        /*f198*/ 	.word	0x000000ff
        /*f19c*/ 	.word	0x00000040
        /*f1a0*/ 	.short	0x0100
        /*f1a2*/ 	.byte	0x10
	.zero		1


	//   ....[7]....
        /*f1a4*/ 	.word	0x000006a0
        /*f1a8*/ 	.word	0x000000ff
        /*f1ac*/ 	.word	0x00000048
        /*f1b0*/ 	.short	0x0100
        /*f1b2*/ 	.byte	0x10
	.zero		1


	//   ....[8]....
        /*f1b4*/ 	.word	0x00001410
        /*f1b8*/ 	.word	0x00000004
        /*f1bc*/ 	.word	0x00000000
        /*f1c0*/ 	.short	0x010a
        /*f1c2*/ 	.byte	0x3f
	.zero		1


	//   ....[9]....
        /*f1c4*/ 	.word	0x00001450
        /*f1c8*/ 	.word	0x00000004
        /*f1cc*/ 	.word	0x00000000
        /*f1d0*/ 	.short	0x010a
        /*f1d2*/ 	.byte	0x3f
	.zero		1


	//   ....[10]....
        /*f1d4*/ 	.word	0x0000eb70
        /*f1d8*/ 	.word	0x00000005
        /*f1dc*/ 	.word	0x00000000
        /*f1e0*/ 	.short	0x010a
        /*f1e2*/ 	.byte	0x3f
	.zero		1


	//   ....[11]....
        /*f1e4*/ 	.word	0x0000ebb0
        /*f1e8*/ 	.word	0x00000005
        /*f1ec*/ 	.word	0x00000000
        /*f1f0*/ 	.short	0x010a
        /*f1f2*/ 	.byte	0x3f
	.zero		1


	//   ....[12]....
        /*f1f4*/ 	.word	0x0001f590
        /*f1f8*/ 	.word	0x00000005
        /*f1fc*/ 	.word	0x00000000
        /*f200*/ 	.short	0x0101
        /*f202*/ 	.byte	0x3f
	.zero		1


	//   ....[13]....
        /*f204*/ 	.word	0x0001f780
        /*f208*/ 	.word	0x00000000
        /*f20c*/ 	.word	0x00000000
        /*f210*/ 	.short	0x0101
        /*f212*/ 	.byte	0x3f
	.zero		1


	//   ....[14]....
        /*f214*/ 	.word	0x00060400
        /*f218*/ 	.word	0x0000000f
        /*f21c*/ 	.word	0x00000018
        /*f220*/ 	.short	0x010a
        /*f222*/ 	.byte	0x3f
	.zero		1


	//   ....[15]....
        /*f224*/ 	.word	0x00060740
        /*f228*/ 	.word	0x00000002
        /*f22c*/ 	.word	0x00000048
        /*f230*/ 	.short	0x0101
        /*f232*/ 	.byte	0x3f
	.zero		1


	//   ....[16]....
        /*f234*/ 	.word	0x00060f50
        /*f238*/ 	.word	0x00000004
        /*f23c*/ 	.word	0x00000000
        /*f240*/ 	.short	0x010a
        /*f242*/ 	.byte	0x3f
	.zero		1


	//   ....[17]....
        /*f244*/ 	.word	0x00060fe0
        /*f248*/ 	.word	0x00000003
        /*f24c*/ 	.word	0x00000000
        /*f250*/ 	.short	0x010a
        /*f252*/ 	.byte	0x3f
	.zero		1


	//   ....[18]....
        /*f254*/ 	.word	0x00061070
        /*f258*/ 	.word	0x00000003
        /*f25c*/ 	.word	0x00000000
        /*f260*/ 	.short	0x010a
        /*f262*/ 	.byte	0x3f
	.zero		1


	//   ....[19]....
        /*f264*/ 	.word	0x000610d0
        /*f268*/ 	.word	0x00000004
        /*f26c*/ 	.word	0x00000000
        /*f270*/ 	.short	0x010a
        /*f272*/ 	.byte	0x3f
	.zero		1


	//   ....[20]....
        /*f274*/ 	.word	0x00061120
        /*f278*/ 	.word	0x00000005
        /*f27c*/ 	.word	0x00000000
        /*f280*/ 	.short	0x010a
        /*f282*/ 	.byte	0x3f
	.zero		1


	//   ....[21]....
        /*f284*/ 	.word	0x000611f0
        /*f288*/ 	.word	0x0000000f
        /*f28c*/ 	.word	0x00000018
        /*f290*/ 	.short	0x010a
        /*f292*/ 	.byte	0x3f
	.zero		1


	//   ....[22]....
        /*f294*/ 	.word	0x000612c0
        /*f298*/ 	.word	0x00000004
        /*f29c*/ 	.word	0x00000000
        /*f2a0*/ 	.short	0x010a
        /*f2a2*/ 	.byte	0x3f
	.zero		1


	//   ....[23]....
        /*f2a4*/ 	.word	0x00061310
        /*f2a8*/ 	.word	0x00000003
        /*f2ac*/ 	.word	0x00000000
        /*f2b0*/ 	.short	0x010a
        /*f2b2*/ 	.byte	0x3f
	.zero		1


	//----- nvinfo : EIATTR_NUM_MBARRIERS
	.align		4
.L_37:
        /*f2b4*/ 	.byte	0x03, 0x38
        /*f2b6*/ 	.short	0x0008


	//----- nvinfo : EIATTR_EXIT_INSTR_OFFSETS
	.align		4
        /*f2b8*/ 	.byte	0x04, 0x1c
        /*f2ba*/ 	.short	(.L_39 - .L_38)


	//   ....[0]....
.L_38:
        /*f2bc*/ 	.word	0x00000700


	//   ....[1]....
        /*f2c0*/ 	.word	0x00001070


	//   ....[2]....
        /*f2c4*/ 	.word	0x0005f980


	//   ....[3]....
        /*f2c8*/ 	.word	0x00060090


	//   ....[4]....
        /*f2cc*/ 	.word	0x000610c0


	//----- nvinfo : EIATTR_MAX_THREADS
	.align		4
.L_39:
        /*f2d0*/ 	.byte	0x04, 0x05
        /*f2d2*/ 	.short	(.L_41 - .L_40)
.L_40:
        /*f2d4*/ 	.word	0x00000180
        /*f2d8*/ 	.word	0x00000001
        /*f2dc*/ 	.word	0x00000001


	//----- nvinfo : EIATTR_CRS_STACK_SIZE
	.align		4
.L_41:
        /*f2e0*/ 	.byte	0x04, 0x1e
        /*f2e2*/ 	.short	(.L_43 - .L_42)
.L_42:
        /*f2e4*/ 	.word	0x00000000


	//----- nvinfo : EIATTR_CBANK_PARAM_SIZE
	.align		4
.L_43:
        /*f2e8*/ 	.byte	0x03, 0x19
        /*f2ea*/ 	.short	0x0470


	//----- nvinfo : EIATTR_PARAM_CBANK
	.align		4
        /*f2ec*/ 	.byte	0x04, 0x0a
        /*f2ee*/ 	.short	(.L_45 - .L_44)
	.align		4
.L_44:
        /*f2f0*/ 	.word	index@(.nv.constant0._ZN7cutlass13device_kernelINS_4gemm6kernel13GemmUniversalIN4cute5tupleIJiiiiEEENS1_10collective13CollectiveMmaINS1_34MainloopSm90TmaGmmaWarpSpecializedILi3ENS5_IJNS4_1CILi1EEESB_SB_EEENS1_35KernelTmaWarpSpecializedCooperativeEEENS5_IJNSA_ILi512EEESF_NSA_ILi64EEEEEEaNS5_IJlSB_lEEEaSI_NS4_8TiledMMAINS4_8MMA_AtomIJNS4_4SM904GMMA27MMA_64x256x32_S32S8S8_SS_TNEEEENS4_6LayoutINS5_IJNSA_ILi2EEESB_SB_EEENS5_IJSB_NSA_ILi0EEESS_EEEEENS5_IJNS4_10UnderscoreESV_SV_EEEEENS4_13SM90_TMA_LOADENS4_14ComposedLayoutINS4_7SwizzleILi2ELi4ELi3EEENS4_18smem_ptr_flag_bitsILi8EEENSP_INS5_IJNSA_ILi8EEESG_EEENS5_IJSG_SB_EEEEEEEvNS4_8identityESY_S18_vS19_EENS_8epilogue10collective6detail29Sm90TmaWarpSpecializedAdapterINS1C_15DefaultEpilogueIaSI_SI_NS1B_6thread17LinearCombinationIaLi1EiiLNS1G_9ScaleType4KindE0ELNS_15FloatRoundStyleE2EaEENS1_15EpilogueDefaultEEEEEvvEEEEvNT_6ParamsE)
        /*f2f4*/ 	.short	0x0210
        /*f2f6*/ 	.short	0x0470


	//----- nvinfo : EIATTR_SW_WAR
	.align		4
.L_45:
        /*f2f8*/ 	.byte	0x04, 0x36
        /*f2fa*/ 	.short	(.L_47 - .L_46)
.L_46:
        /*f2fc*/ 	.word	0x00000008
.L_47:


//--------------------- .nv.callgraph             --------------------------
	.section	.nv.callgraph,"",@"SHT_CUDA_CALLGRAPH"
	.align	4
	.sectionentsize	8
	.align		4
        /*0000*/ 	.word	0x00000000
	.align		4
        /*0004*/ 	.word	0xffffffff
	.align		4
        /*0008*/ 	.word	index@(_ZN7cutlass13device_kernelINS_4gemm6kernel13GemmUniversalIN4cute5tupleIJiiiiEEENS1_10collective13CollectiveMmaINS1_34MainloopSm90TmaGmmaWarpSpecializedILi3ENS5_IJNS4_1CILi1EEESB_SB_EEENS1_35KernelTmaWarpSpecializedCooperativeEEENS5_IJNSA_ILi512EEESF_NSA_ILi64EEEEEEaNS5_IJlSB_lEEEaSI_NS4_8TiledMMAINS4_8MMA_AtomIJNS4_4SM904GMMA27MMA_64x256x32_S32S8S8_SS_TNEEEENS4_6LayoutINS5_IJNSA_ILi2EEESB_SB_EEENS5_IJSB_NSA_ILi0EEESS_EEEEENS5_IJNS4_10UnderscoreESV_SV_EEEEENS4_13SM90_TMA_LOADENS4_14ComposedLayoutINS4_7SwizzleILi2ELi4ELi3EEENS4_18smem_ptr_flag_bitsILi8EEENSP_INS5_IJNSA_ILi8EEESG_EEENS5_IJSG_SB_EEEEEEEvNS4_8identityESY_S18_vS19_EENS_8epilogue10collective6detail29Sm90TmaWarpSpecializedAdapterINS1C_15DefaultEpilogueIaSI_SI_NS1B_6thread17LinearCombinationIaLi1EiiLNS1G_9ScaleType4KindE0ELNS_15FloatRoundStyleE2EaEENS1_15EpilogueDefaultEEEEEvvEEEEvNT_6ParamsE)
	.align		4
        /*000c*/ 	.word	index@(__assertfail)
	.align		4
        /*0010*/ 	.word	0x00000000
	.align		4
        /*0014*/ 	.word	0xfffffffe
	.align		4
        /*0018*/ 	.word	0x00000000
	.align		4
        /*001c*/ 	.word	0xfffffffd
	.align		4
        /*0020*/ 	.word	0x00000000
	.align		4
        /*0024*/ 	.word	0xfffffffc


//--------------------- .nv.constant4             --------------------------
	.section	.nv.constant4,"a",@progbits
	.align	8
	.align		8
.nv.constant4:
        /*0000*/ 	.dword	__assertfail
	.align		8
        /*0008*/ 	.dword	__unnamed_1
	.align		8
        /*0010*/ 	.dword	_ZN40_INTERNAL_a0204ea6_4_k_cu_515b75d3_110424cuda3std3__45__cpo5beginE
	.align		8
        /*0018*/ 	.dword	_ZN40_INTERNAL_a0204ea6_4_k_cu_515b75d3_110424cuda3std3__45__cpo3endE
	.align		8
        /*0020*/ 	.dword	_ZN40_INTERNAL_a0204ea6_4_k_cu_515b75d3_110424cuda3std3__45__cpo6cbeginE
	.align		8
        /*0028*/ 	.dword	_ZN40_INTERNAL_a0204ea6_4_k_cu_515b75d3_110424cuda3std3__45__cpo4cendE
	.align		8
        /*0030*/ 	.dword	_ZN40_INTERNAL_a0204ea6_4_k_cu_515b75d3_110424cuda3std3__442_GLOBAL__N__a0204ea6_4_k_cu_515b75d3_110426ignoreE
	.align		8
        /*0038*/ 	.dword	_ZN40_INTERNAL_a0204ea6_4_k_cu_515b75d3_110424cuda3std3__419piecewise_constructE
	.align		8
        /*0040*/ 	.dword	_ZN40_INTERNAL_a0204ea6_4_k_cu_515b75d3_110424cuda3std3__48in_placeE
	.align		8
        /*0048*/ 	.dword	_ZN40_INTERNAL_a0204ea6_4_k_cu_515b75d3_110424cuda3std6ranges3__45__cpo4swapE
	.align		8
        /*0050*/ 	.dword	_ZN40_INTERNAL_a0204ea6_4_k_cu_515b75d3_110424cuda3std6ranges3__45__cpo9iter_moveE
	.align		8
        /*0058*/ 	.dword	_ZN40_INTERNAL_a0204ea6_4_k_cu_515b75d3_110424cute7productE
	.align		8
        /*0060*/ 	.dword	_ZN40_INTERNAL_a0204ea6_4_k_cu_515b75d3_110424cute1_E
	.align		8
        /*0068*/ 	.dword	$str$22
	.align		8
        /*0070*/ 	.dword	$str$23


//--------------------- .text._ZN7cutlass13device_kernelINS_4gemm6kernel13GemmUniversalIN4cute5tupleIJiiiiEEENS1_10collective13CollectiveMmaINS1_34MainloopSm90TmaGmmaWarpSpecializedILi3ENS5_IJNS4_1CILi1EEESB_SB_EEENS1_35KernelTmaWarpSpecializedCooperativeEEENS5_IJNSA_ILi512EEESF_NSA_ILi64EEEEEEaNS5_IJlSB_lEEEaSI_NS4_8TiledMMAINS4_8MMA_AtomIJNS4_4SM904GMMA27MMA_64x256x32_S32S8S8_SS_TNEEEENS4_6LayoutINS5_IJNSA_ILi2EEESB_SB_EEENS5_IJSB_NSA_ILi0EEESS_EEEEENS5_IJNS4_10UnderscoreESV_SV_EEEEENS4_13SM90_TMA_LOADENS4_14ComposedLayoutINS4_7SwizzleILi2ELi4ELi3EEENS4_18smem_ptr_flag_bitsILi8EEENSP_INS5_IJNSA_ILi8EEESG_EEENS5_IJSG_SB_EEEEEEEvNS4_8identityESY_S18_vS19_EENS_8epilogue10collective6detail29Sm90TmaWarpSpecializedAdapterINS1C_15DefaultEpilogueIaSI_SI_NS1B_6thread17LinearCombinationIaLi1EiiLNS1G_9ScaleType4KindE0ELNS_15FloatRoundStyleE2EaEENS1_15EpilogueDefaultEEEEEvvEEEEvNT_6ParamsE --------------------------
	.section	.text._ZN7cutlass13device_kernelINS_4gemm6kernel13GemmUniversalIN4cute5tupleIJiiiiEEENS1_10collective13CollectiveMmaINS1_34MainloopSm90TmaGmmaWarpSpecializedILi3ENS5_IJNS4_1CILi1EEESB_SB_EEENS1_35KernelTmaWarpSpecializedCooperativeEEENS5_IJNSA_ILi512EEESF_NSA_ILi64EEEEEEaNS5_IJlSB_lEEEaSI_NS4_8TiledMMAINS4_8MMA_AtomIJNS4_4SM904GMMA27MMA_64x256x32_S32S8S8_SS_TNEEEENS4_6LayoutINS5_IJNSA_ILi2EEESB_SB_EEENS5_IJSB_NSA_ILi0EEESS_EEEEENS5_IJNS4_10UnderscoreESV_SV_EEEEENS4_13SM90_TMA_LOADENS4_14ComposedLayoutINS4_7SwizzleILi2ELi4ELi3EEENS4_18smem_ptr_flag_bitsILi8EEENSP_INS5_IJNSA_ILi8EEESG_EEENS5_IJSG_SB_EEEEEEEvNS4_8identityESY_S18_vS19_EENS_8epilogue10collective6detail29Sm90TmaWarpSpecializedAdapterINS1C_15DefaultEpilogueIaSI_SI_NS1B_6thread17LinearCombinationIaLi1EiiLNS1G_9ScaleType4KindE0ELNS_15FloatRoundStyleE2EaEENS1_15EpilogueDefaultEEEEEvvEEEEvNT_6ParamsE,"ax",@progbits
	.align	128
.text._ZN7cutlass13device_kernelINS_4gemm6kernel13GemmUniversalIN4cute5tupleIJiiiiEEENS1_10collective13CollectiveMmaINS1_34MainloopSm90TmaGmmaWarpSpecializedILi3ENS5_IJNS4_1CILi1EEESB_SB_EEENS1_35KernelTmaWarpSpecializedCooperativeEEENS5_IJNSA_ILi512EEESF_NSA_ILi64EEEEEEaNS5_IJlSB_lEEEaSI_NS4_8TiledMMAINS4_8MMA_AtomIJNS4_4SM904GMMA27MMA_64x256x32_S32S8S8_SS_TNEEEENS4_6LayoutINS5_IJNSA_ILi2EEESB_SB_EEENS5_IJSB_NSA_ILi0EEESS_EEEEENS5_IJNS4_10UnderscoreESV_SV_EEEEENS4_13SM90_TMA_LOADENS4_14ComposedLayoutINS4_7SwizzleILi2ELi4ELi3EEENS4_18smem_ptr_flag_bitsILi8EEENSP_INS5_IJNSA_ILi8EEESG_EEENS5_IJSG_SB_EEEEEEEvNS4_8identityESY_S18_vS19_EENS_8epilogue10collective6detail29Sm90TmaWarpSpecializedAdapterINS1C_15DefaultEpilogueIaSI_SI_NS1B_6thread17LinearCombinationIaLi1EiiLNS1G_9ScaleType4KindE0ELNS_15FloatRoundStyleE2EaEENS1_15EpilogueDefaultEEEEEvvEEEEvNT_6ParamsE:
        .type           _ZN7cutlass13device_kernelINS_4gemm6kernel13GemmUniversalIN4cute5tupleIJiiiiEEENS1_10collective13CollectiveMmaINS1_34MainloopSm90TmaGmmaWarpSpecializedILi3ENS5_IJNS4_1CILi1EEESB_SB_EEENS1_35KernelTmaWarpSpecializedCooperativeEEENS5_IJNSA_ILi512EEESF_NSA_ILi64EEEEEEaNS5_IJlSB_lEEEaSI_NS4_8TiledMMAINS4_8MMA_AtomIJNS4_4SM904GMMA27MMA_64x256x32_S32S8S8_SS_TNEEEENS4_6LayoutINS5_IJNSA_ILi2EEESB_SB_EEENS5_IJSB_NSA_ILi0EEESS_EEEEENS5_IJNS4_10UnderscoreESV_SV_EEEEENS4_13SM90_TMA_LOADENS4_14ComposedLayoutINS4_7SwizzleILi2ELi4ELi3EEENS4_18smem_ptr_flag_bitsILi8EEENSP_INS5_IJNSA_ILi8EEESG_EEENS5_IJSG_SB_EEEEEEEvNS4_8identityESY_S18_vS19_EENS_8epilogue10collective6detail29Sm90TmaWarpSpecializedAdapterINS1C_15DefaultEpilogueIaSI_SI_NS1B_6thread17LinearCombinationIaLi1EiiLNS1G_9ScaleType4KindE0ELNS_15FloatRoundStyleE2EaEENS1_15EpilogueDefaultEEEEEvvEEEEvNT_6ParamsE,@function
        .size           _ZN7cutlass13device_kernelINS_4gemm6kernel13GemmUniversalIN4cute5tupleIJiiiiEEENS1_10collective13CollectiveMmaINS1_34MainloopSm90TmaGmmaWarpSpecializedILi3ENS5_IJNS4_1CILi1EEESB_SB_EEENS1_35KernelTmaWarpSpecializedCooperativeEEENS5_IJNSA_ILi512EEESF_NSA_ILi64EEEEEEaNS5_IJlSB_lEEEaSI_NS4_8TiledMMAINS4_8MMA_AtomIJNS4_4SM904GMMA27MMA_64x256x32_S32S8S8_SS_TNEEEENS4_6LayoutINS5_IJNSA_ILi2EEESB_SB_EEENS5_IJSB_NSA_ILi0EEESS_EEEEENS5_IJNS4_10UnderscoreESV_SV_EEEEENS4_13SM90_TMA_LOADENS4_14ComposedLayoutINS4_7SwizzleILi2ELi4ELi3EEENS4_18smem_ptr_flag_bitsILi8EEENSP_INS5_IJNSA_ILi8EEESG_EEENS5_IJSG_SB_EEEEEEEvNS4_8identityESY_S18_vS19_EENS_8epilogue10collective6detail29Sm90TmaWarpSpecializedAdapterINS1C_15DefaultEpilogueIaSI_SI_NS1B_6thread17LinearCombinationIaLi1EiiLNS1G_9ScaleType4KindE0ELNS_15FloatRoundStyleE2EaEENS1_15EpilogueDefaultEEEEEvvEEEEvNT_6ParamsE,(.L_x_1346 - _ZN7cutlass13device_kernelINS_4gemm6kernel13GemmUniversalIN4cute5tupleIJiiiiEEENS1_10collective13CollectiveMmaINS1_34MainloopSm90TmaGmmaWarpSpecializedILi3ENS5_IJNS4_1CILi1EEESB_SB_EEENS1_35KernelTmaWarpSpecializedCooperativeEEENS5_IJNSA_ILi512EEESF_NSA_ILi64EEEEEEaNS5_IJlSB_lEEEaSI_NS4_8TiledMMAINS4_8MMA_AtomIJNS4_4SM904GMMA27MMA_64x256x32_S32S8S8_SS_TNEEEENS4_6LayoutINS5_IJNSA_ILi2EEESB_SB_EEENS5_IJSB_NSA_ILi0EEESS_EEEEENS5_IJNS4_10UnderscoreESV_SV_EEEEENS4_13SM90_TMA_LOADENS4_14ComposedLayoutINS4_7SwizzleILi2ELi4ELi3EEENS4_18smem_ptr_flag_bitsILi8EEENSP_INS5_IJNSA_ILi8EEESG_EEENS5_IJSG_SB_EEEEEEEvNS4_8identityESY_S18_vS19_EENS_8epilogue10collective6detail29Sm90TmaWarpSpecializedAdapterINS1C_15DefaultEpilogueIaSI_SI_NS1B_6thread17LinearCombinationIaLi1EiiLNS1G_9ScaleType4KindE0ELNS_15FloatRoundStyleE2EaEENS1_15EpilogueDefaultEEEEEvvEEEEvNT_6ParamsE)
        .other          _ZN7cutlass13device_kernelINS_4gemm6kernel13GemmUniversalIN4cute5tupleIJiiiiEEENS1_10collective13CollectiveMmaINS1_34MainloopSm90TmaGmmaWarpSpecializedILi3ENS5_IJNS4_1CILi1EEESB_SB_EEENS1_35KernelTmaWarpSpecializedCooperativeEEENS5_IJNSA_ILi512EEESF_NSA_ILi64EEEEEEaNS5_IJlSB_lEEEaSI_NS4_8TiledMMAINS4_8MMA_AtomIJNS4_4SM904GMMA27MMA_64x256x32_S32S8S8_SS_TNEEEENS4_6LayoutINS5_IJNSA_ILi2EEESB_SB_EEENS5_IJSB_NSA_ILi0EEESS_EEEEENS5_IJNS4_10UnderscoreESV_SV_EEEEENS4_13SM90_TMA_LOADENS4_14ComposedLayoutINS4_7SwizzleILi2ELi4ELi3EEENS4_18smem_ptr_flag_bitsILi8EEENSP_INS5_IJNSA_ILi8EEESG_EEENS5_IJSG_SB_EEEEEEEvNS4_8identityESY_S18_vS19_EENS_8epilogue10collective6detail29Sm90TmaWarpSpecializedAdapterINS1C_15DefaultEpilogueIaSI_SI_NS1B_6thread17LinearCombinationIaLi1EiiLNS1G_9ScaleType4KindE0ELNS_15FloatRoundStyleE2EaEENS1_15EpilogueDefaultEEEEEvvEEEEvNT_6ParamsE,@"STO_CUDA_ENTRY STV_DEFAULT"
_ZN7cutlass13device_kernelINS_4gemm6kernel13GemmUniversalIN4cute5tupleIJiiiiEEENS1_10collective13CollectiveMmaINS1_34MainloopSm90TmaGmmaWarpSpecializedILi3ENS5_IJNS4_1CILi1EEESB_SB_EEENS1_35KernelTmaWarpSpecializedCooperativeEEENS5_IJNSA_ILi512EEESF_NSA_ILi64EEEEEEaNS5_IJlSB_lEEEaSI_NS4_8TiledMMAINS4_8MMA_AtomIJNS4_4SM904GMMA27MMA_64x256x32_S32S8S8_SS_TNEEEENS4_6LayoutINS5_IJNSA_ILi2EEESB_SB_EEENS5_IJSB_NSA_ILi0EEESS_EEEEENS5_IJNS4_10UnderscoreESV_SV_EEEEENS4_13SM90_TMA_LOADENS4_14ComposedLayoutINS4_7SwizzleILi2ELi4ELi3EEENS4_18smem_ptr_flag_bitsILi8EEENSP_INS5_IJNSA_ILi8EEESG_EEENS5_IJSG_SB_EEEEEEEvNS4_8identityESY_S18_vS19_EENS_8epilogue10collective6detail29Sm90TmaWarpSpecializedAdapterINS1C_15DefaultEpilogueIaSI_SI_NS1B_6thread17LinearCombinationIaLi1EiiLNS1G_9ScaleType4KindE0ELNS_15FloatRoundStyleE2EaEENS1_15EpilogueDefaultEEEEEvvEEEEvNT_6ParamsE:
[----:B------:R-:W0:Y:S02]  /*0000*/  LDC R1, c[0x0][0x28] ;  /* 0x00000a00ff017b82 */ /* 0x000e240000000800 */
[----:B0-----:R-:W-:Y:S01]  /*0010*/  VIADD R1, R1, 0xffffd9d0 ;  /* 0xffffd9d001017836 */ /* 0x001fe20000000000 */
[----:B------:R-:W0:Y:S01]  /*0020*/  S2R R2, SR_TID.X ;  /* 0x0000000000027919 */ /* 0x000e220000002100 */
[----:B------:R-:W-:Y:S01]  /*0030*/  ELECT P0, URZ, PT ;  /* 0x00000000003f782f */ /* 0x000fe20003800000 */
[----:B------:R-:W-:Y:S01]  /*0040*/  BSSY B0, `(.L_x_0) ;  /* 0x0000015000007945 */ /* 0x000fe20003800000 */
[--C-:B0-----:R-:W-:Y:S02]  /*0050*/  SHF.R.U32.HI R0, RZ, 0x5, R2.reuse ;  /* 0x00000005ff007819 */ /* 0x101fe40000011602 */
[----:B------:R-:W-:-:S03]  /*0060*/  SHF.R.U32.HI R2, RZ, 0x7, R2 ;  /* 0x00000007ff027819 */ /* 0x000fc60000011602 */
[----:B------:R-:W0:Y:S04]  /*0070*/  SHFL.IDX PT, R3, R0, RZ, 0x1f ;  /* 0x00001fff00037589 */ /* 0x000e2800000e0000 */
[----:B------:R-:W1:Y:S01]  /*0080*/  SHFL.IDX PT, R2, R2, RZ, 0x1f ;  /* 0x00001fff02027589 */ /* 0x000e6200000e0000 */
[----:B0-----:R-:W-:Y:S02]  /*0090*/  R2UR UR10, R3 ;  /* 0x00000000030a72ca */ /* 0x001fe400000e0000 */
[----:B-1----:R-:W-:-:S11]  /*00a0*/  R2UR UR5, R2 ;  /* 0x00000000020572ca */ /* 0x002fd600000e0000 */
[----:B------:R-:W-:Y:S02]  /*00b0*/  USHF.R.S32.HI UR4, URZ, 0x1f, UR10 ;  /* 0x0000001f3f047899 */ /* 0x000fe4000801140a */
[----:B------:R-:W-:Y:S02]  /*00c0*/  ISETP.NE.OR P0, PT, RZ, UR10, !P0 ;  /* 0x0000000aff007c0c */ /* 0x000fe4000c705670 */
[----:B------:R-:W-:-:S04]  /*00d0*/  ULEA.HI UR4, UR4, UR10, URZ, 0x2 ;  /* 0x0000000a04047291 */ /* 0x000fc8000f8f103f */
[----:B------:R-:W-:-:S04]  /*00e0*/  ULOP3.LUT UR4, UR4, 0xfffffffc, URZ, 0xc0, !UPT ;  /* 0xfffffffc04047892 */ /* 0x000fc8000f8ec03f */
[----:B------:R-:W-:-:S03]  /*00f0*/  UIADD3 UR10, UR10, -UR4, URZ ;  /* 0x800000040a0a7290 */ /* 0x000fc6000fffe03f */
[----:B------:R-:W-:Y:S09]  /*0100*/  @P0 BRA `(.L_x_1) ;  /* 0x0000000000200947 */ /* 0x000ff20003800000 */
[----:B------:R-:W-:Y:S02]  /*0110*/  ULDC.64 UR6, c[0x0][0x198] ;  /* 0x0000660000067ab9 */ /* 0x000fe40000000a00 */
[----:B------:R-:W-:Y:S02]  /*0120*/  UIADD3 UR8, UP0, UR6, 0xf0, URZ ;  /* 0x000000f006087890 */ /* 0x000fe4000ff1e03f */
[----:B------:R-:W-:Y:S02]  /*0130*/  UIADD3 UR6, UP1, UR6, 0x1f0, URZ ;  /* 0x000001f006067890 */ /* 0x000fe4000ff3e03f */
[----:B------:R-:W-:Y:S02]  /*0140*/  UIADD3.X UR9, URZ, UR7, URZ, UP0, !UPT ;  /* 0x000000073f097290 */ /* 0x000fe400087fe43f */
[----:B------:R-:W-:-:S07]  /*0150*/  UIADD3.X UR7, URZ, UR7, URZ, UP1, !UPT ;  /* 0x000000073f077290 */ /* 0x000fce0008ffe43f */
[----:B------:R0:W-:Y:S02]  /*0160*/  UTMACCTL.PF [UR8] ;  /* 0x00000000080079b9 */ /* 0x0001e40008040000 */
[----:B------:R0:W-:Y:S02]  /*0170*/  UTMACCTL.PF [UR6] ;  /* 0x00000000060079b9 */ /* 0x0001e40008040000 */
[----:B0-----:R-:W-:Y:S01]  /*0180*/  NOP ;  /* 0x0000000000007918 */ /* 0x001fe20000000000 */
.L_x_1:
[----:B------:R-:W-:Y:S05]  /*0190*/  BSYNC B0 ;  /* 0x0000000000007941 */ /* 0x000fea0003800000 */
.L_x_0:
[----:B------:R-:W0:Y:S01]  /*01a0*/  SHFL.IDX PT, R2, R0, RZ, 0x1f ;  /* 0x00001fff00027589 */ /* 0x000e2200000e0000 */
[----:B------:R-:W-:Y:S01]  /*01b0*/  UISETP.NE.AND UP0, UPT, UR10, 0x3, UPT ;  /* 0x000000030a00788c */ /* 0x000fe2000bf05270 */
[----:B------:R-:W-:Y:S01]  /*01c0*/  ISETP.NE.AND P1, PT, RZ, UR5, PT ;  /* 0x00000005ff007c0c */ /* 0x000fe2000bf25270 */
[----:B------:R-:W-:Y:S02]  /*01d0*/  UIADD3 UR18, UR5, -0x1, URZ ;  /* 0xffffffff05127890 */ /* 0x000fe4000fffe03f */
[----:B------:R-:W-:Y:S02]  /*01e0*/  UISETP.EQ.OR UP0, UPT, UR10, URZ, !UP0 ;  /* 0x0000003f0a00728c */ /* 0x000fe4000c702670 */
[----:B------:R-:W-:Y:S02]  /*01f0*/  UISETP.GE.U32.AND UP1, UPT, UR18, 0x2, UPT ;  /* 0x000000021200788c */ /* 0x000fe4000bf26070 */
[----:B------:R-:W-:-:S04]  /*0200*/  UISETP.EQ.AND UP0, UPT, UR5, URZ, UP0 ;  /* 0x0000003f0500728c */ /* 0x000fc80008702270 */
[----:B------:R-:W-:-:S04]  /*0210*/  USEL UR38, URZ, 0x1, !UP0 ;  /* 0x000000013f267887 */ /* 0x000fc8000c000000 */
[----:B------:R-:W-:Y:S01]  /*0220*/  USEL UR38, UR38, 0x2, UP1 ;  /* 0x0000000226267887 */ /* 0x000fe20008800000 */
[----:B0-----:R-:W-:-:S13]  /*0230*/  ISETP.NE.AND P0, PT, R2, RZ, PT ;  /* 0x000000ff0200720c */ /* 0x001fda0003f05270 */
[----:B------:R-:W-:Y:S05]  /*0240*/  @P0 BRA `(.L_x_2) ;  /* 0x0000000000500947 */ /* 0x000fea0003800000 */
[----:B------:R-:W0:Y:S01]  /*0250*/  S2UR UR8, SR_CgaCtaId ;  /* 0x00000000000879c3 */ /* 0x000e220000008800 */
[----:B------:R-:W-:Y:S01]  /*0260*/  UMOV UR4, 0x400 ;  /* 0x0000040000047882 */ /* 0x000fe20000000000 */
[----:B------:R-:W-:Y:S01]  /*0270*/  UMOV UR5, 0x1 ;  /* 0x0000000100057882 */ /* 0x000fe20000000000 */
[----:B------:R-:W-:Y:S01]  /*0280*/  UMOV UR6, 0x100 ;  /* 0x0000010000067882 */ /* 0x000fe20000000000 */
[----:B------:R-:W-:Y:S01]  /*0290*/  ELECT P0, URZ, PT ;  /* 0x00000000003f782f */ /* 0x000fe20003800000 */
[----:B------:R-:W-:-:S04]  /*02a0*/  UIADD3 UR6, -UR6, 0x100000, URZ ;  /* 0x0010000006067890 */ /* 0x000fc8000fffe13f */
[----:B------:R-:W-:Y:S02]  /*02b0*/  USHF.L.U32 UR7, UR6, 0xb, URZ ;  /* 0x0000000b06077899 */ /* 0x000fe4000800063f */
[----:B------:R-:W-:Y:S02]  /*02c0*/  USHF.L.U32 UR6, UR6, 0x1, URZ ;  /* 0x0000000106067899 */ /* 0x000fe4000800063f */
[----:B0-----:R-:W-:Y:S02]  /*02d0*/  ULEA UR8, UR8, UR4, 0x18 ;  /* 0x0000000408087291 */ /* 0x001fe4000f8ec03f */
[----:B------:R-:W-:-:S04]  /*02e0*/  UIADD3 UR4, -UR5, 0x100000, URZ ;  /* 0x0010000005047890 */ /* 0x000fc8000fffe13f */
[----:B------:R-:W-:Y:S02]  /*02f0*/  USHF.L.U32 UR5, UR4, 0xb, URZ ;  /* 0x0000000b04057899 */ /* 0x000fe4000800063f */
[----:B------:R-:W-:Y:S01]  /*0300*/  USHF.L.U32 UR4, UR4, 0x1, URZ ;  /* 0x0000000104047899 */ /* 0x000fe2000800063f */
[----:B------:R-:W0:Y:S11]  /*0310*/  FENCE.VIEW.ASYNC.S ;  /* 0x00000000000073c6 */ /* 0x000e360000000000 */
[----:B0-----:R0:W1:Y:S01]  /*0320*/  SYNCS.EXCH.64 URZ, [UR8], UR4 ;  /* 0x00000004083f75b2 */ /* 0x0010620008000100 */
[----:B------:R0:W2:Y:S01]  /*0330*/  SYNCS.EXCH.64 URZ, [UR8+0x18], UR6 ;  /* 0x00001806083f75b2 */ /* 0x0000a20008000100 */
[----:B------:R0:W3:Y:S01]  /*0340*/  SYNCS.EXCH.64 URZ, [UR8+0x8], UR4 ;  /* 0x00000804083f75b2 */ /* 0x0000e20008000100 */
[----:B------:R0:W4:Y:S01]  /*0350*/  SYNCS.EXCH.64 URZ, [UR8+0x20], UR6 ;  /* 0x00002006083f75b2 */ /* 0x0001220008000100 */
[----:B------:R0:W0:Y:S01]  /*0360*/  SYNCS.EXCH.64 URZ, [UR8+0x10], UR4 ;  /* 0x00001004083f75b2 */ /* 0x0000220008000100 */
[----:B------:R0:W0:Y:S01]  /*0370*/  SYNCS.EXCH.64 URZ, [UR8+0x28], UR6 ;  /* 0x00002806083f75b2 */ /* 0x0000220008000100 */
[----:B------:R-:W-:Y:S01]  /*0380*/  NOP ;  /* 0x0000000000007918 */ /* 0x000fe20000000000 */
.L_x_2:
[----:B------:R-:W5:Y:S01]  /*0390*/  SHFL.IDX PT, R0, R0, RZ, 0x1f ;  /* 0x00001fff00007589 */ /* 0x000f6200000e0000 */
[----:B------:R-:W-:Y:S01]  /*03a0*/  ELECT P0, URZ, PT ;  /* 0x00000000003f782f */ /* 0x000fe20003800000 */
[----:B------:R-:W1:Y:S01]  /*03b0*/  S2UR UR17, SR_CTAID.Y ;  /* 0x00000000001179c3 */ /* 0x000e620000002600 */
[----:B0-----:R-:W-:Y:S01]  /*03c0*/  ULDC UR5, c[0x0][0x65c] ;  /* 0x0001970000057ab9 */ /* 0x001fe20000000800 */
[----:B------:R-:W-:Y:S01]  /*03d0*/  UMOV UR12, 0x20 ;  /* 0x00000020000c7882 */ /* 0x000fe20000000000 */
[----:B------:R-:W-:Y:S01]  /*03e0*/  UISETP.NE.AND UP2, UPT, UR5, 0x1, UPT ;  /* 0x000000010500788c */ /* 0x000fe2000bf45270 */
[----:B------:R-:W-:Y:S01]  /*03f0*/  NOP ;  /* 0x0000000000007918 */ /* 0x000fe20000000000 */
[----:B------:R-:W-:Y:S02]  /*0400*/  NOP ;  /* 0x0000000000007918 */ /* 0x000fe40000000000 */
[----:B------:R-:W-:Y:S01]  /*0410*/  UP2UR UR39, UPR, URZ, 0x4 ;  /* 0x000000043f277883 */ /* 0x000fe20008000000 */
[----:B------:R-:W0:Y:S01]  /*0420*/  S2UR UR4, SR_CTAID.X ;  /* 0x00000000000479c3 */ /* 0x000e220000002500 */
[----:B------:R-:W-:-:S02]  /*0430*/  PLOP3.LUT P2, PT, PT, PT, UP2, 0x80, 0x0 ;  /* 0x000000000000781c */ /* 0x000fc40003f4f028 */
[----:B------:R-:W-:Y:S02]  /*0440*/  PLOP3.LUT P4, PT, PT, PT, UP2, 0x80, 0x0 ;  /* 0x000000000000781c */ /* 0x000fe40003f8f028 */
[----:B------:R-:W-:Y:S01]  /*0450*/  PLOP3.LUT P3, PT, PT, PT, UP2, 0x80, 0x0 ;  /* 0x000000000000781c */ /* 0x000fe20003f6f028 */
[----:B------:R-:W-:Y:S01]  /*0460*/  @UP2 ULDC UR14, c[0x0][0x10] ;  /* 0x00000400000e2ab9 */ /* 0x000fe20000000800 */
[----:B------:R-:W-:Y:S01]  /*0470*/  @UP2 UMOV UR9, URZ ;  /* 0x0000003f00092c82 */ /* 0x000fe20008000000 */
[----:B------:R-:W-:Y:S01]  /*0480*/  @!UP2 ULDC UR11, c[0x0][0xc] ;  /* 0x00000300000baab9 */ /* 0x000fe20000000800 */
[----:B-----5:R-:W-:Y:S01]  /*0490*/  ISETP.NE.OR P0, PT, R0, RZ, !P0 ;  /* 0x000000ff0000720c */ /* 0x020fe20004705670 */
[----:B-1----:R-:W-:Y:S02]  /*04a0*/  @UP2 UMOV UR7, UR17 ;  /* 0x0000001100072c82 */ /* 0x002fe40008000000 */
[----:B------:R-:W-:Y:S01]  /*04b0*/  @UP2 UMOV UR8, UR7 ;  /* 0x0000000700082c82 */ /* 0x000fe20008000000 */
[----:B------:R-:W-:Y:S01]  /*04c0*/  @!UP2 UMOV UR7, UR17 ;  /* 0x000000110007ac82 */ /* 0x000fe20008000000 */
[----:B0-----:R-:W-:-:S08]  /*04d0*/  @UP2 UIMAD.WIDE.U32 UR14, UR4, UR14, UR8 ;  /* 0x0000000e040e22a5 */ /* 0x001fd0000f8e0008 */
[----:B------:R-:W-:Y:S01]  /*04e0*/  VOTEU.ALL UP0, P0 ;  /* 0x00000000003f7886 */ /* 0x000fe20000000000 */
[----:B------:R-:W-:Y:S01]  /*04f0*/  VOTEU.ALL UP1, P0 ;  /* 0x00000000003f7886 */ /* 0x000fe20000020000 */
[----:B------:R-:W-:-:S03]  /*0500*/  IMAD.U32 R2, RZ, RZ, UR14 ;  /* 0x0000000eff027e24 */ /* 0x000fc6000f8e00ff */
[----:B------:R-:W0:Y:S01]  /*0510*/  @!UP0 S2UR UR6, SR_CgaCtaId ;  /* 0x00000000000689c3 */ /* 0x000e220000008800 */
[----:B------:R-:W-:Y:S01]  /*0520*/  @!UP0 UMOV UR5, 0x400 ;  /* 0x0000040000058882 */ /* 0x000fe20000000000 */
[----:B------:R-:W-:-:S04]  /*0530*/  @!UP0 UIADD3 UR12, -UR12, 0x100000, URZ ;  /* 0x001000000c0c8890 */ /* 0x000fc8000fffe13f */
[----:B------:R-:W-:Y:S02]  /*0540*/  @!UP0 USHF.L.U32 UR13, UR12, 0xb, URZ ;  /* 0x0000000b0c0d8899 */ /* 0x000fe4000800063f */
[----:B------:R-:W-:Y:S01]  /*0550*/  @!UP0 USHF.L.U32 UR12, UR12, 0x1, URZ ;  /* 0x000000010c0c8899 */ /* 0x000fe2000800063f */
[----:B------:R-:W-:Y:S01]  /*0560*/  IMAD.U32 R3, RZ, RZ, UR15 ;  /* 0x0000000fff037e24 */ /* 0x000fe2000f8e00ff */
[----:B0-----:R-:W-:Y:S01]  /*0570*/  @!UP0 ULEA UR16, UR6, UR5, 0x18 ;  /* 0x0000000506108291 */ /* 0x001fe2000f8ec03f */
[----:B------:R-:W-:Y:S01]  /*0580*/  VOTEU.ALL UP0, P0 ;  /* 0x00000000003f7886 */ /* 0x000fe20000000000 */
[----:B------:R-:W-:Y:S01]  /*0590*/  PLOP3.LUT P0, PT, PT, PT, UP2, 0x80, 0x0 ;  /* 0x000000000000781c */ /* 0x000fe20003f0f028 */
[----:B------:R-:W-:Y:S01]  /*05a0*/  UMOV UR5, URZ ;  /* 0x0000003f00057c82 */ /* 0x000fe20008000000 */
[----:B------:R-:W-:Y:S01]  /*05b0*/  @UP2 UMOV UR6, URZ ;  /* 0x0000003f00062c82 */ /* 0x000fe20008000000 */
[----:B------:R-:W-:Y:S02]  /*05c0*/  @!UP2 UIMAD.WIDE.U32 UR8, UR11, UR7, UR4 ;  /* 0x000000070b08a2a5 */ /* 0x000fe4000f8e0004 */
[----:B------:R-:W-:-:S04]  /*05d0*/  @UP2 UIADD3 UR6, UR15, UR6, URZ ;  /* 0x000000060f062290 */ /* 0x000fc8000fffe03f */
[----:B------:R-:W-:Y:S01]  /*05e0*/  IMAD.U32 R5, RZ, RZ, UR9 ;  /* 0x00000009ff057e24 */ /* 0x000fe2000f8e00ff */
[----:B------:R-:W0:Y:S02]  /*05f0*/  FENCE.VIEW.ASYNC.S ;  /* 0x00000000000073c6 */ /* 0x000e240000000000 */
[----:B0-----:R0:W2:Y:S01]  /*0600*/  @!UP0 SYNCS.EXCH.64 URZ, [UR16+0x40], UR12 ;  /* 0x0000400c103f85b2 */ /* 0x0010a20008000100 */
[----:B------:R-:W-:Y:S02]  /*0610*/  @P2 IMAD.U32 R6, RZ, RZ, UR6 ;  /* 0x00000006ff062e24 */ /* 0x000fe4000f8e00ff */
[----:B------:R-:W-:Y:S02]  /*0620*/  @P0 IMAD.MOV.U32 R7, RZ, RZ, R2 ;  /* 0x000000ffff070224 */ /* 0x000fe400078e0002 */
[----:B------:R-:W-:Y:S02]  /*0630*/  IMAD.U32 R2, RZ, RZ, UR8 ;  /* 0x00000008ff027e24 */ /* 0x000fe4000f8e00ff */
[----:B------:R-:W-:-:S02]  /*0640*/  @!P4 IMAD.MOV.U32 R6, RZ, RZ, R5 ;  /* 0x000000ffff06c224 */ /* 0x000fc400078e0005 */
[----:B------:R-:W-:Y:S02]  /*0650*/  @!P3 IMAD.MOV.U32 R7, RZ, RZ, R2 ;  /* 0x000000ffff07b224 */ /* 0x000fe400078e0002 */
[----:B------:R-:W-:Y:S01]  /*0660*/  IMAD.U32 R3, RZ, RZ, UR9 ;  /* 0x00000009ff037e24 */ /* 0x000fe2000f8e00ff */
[----:B------:R0:W-:Y:S01]  /*0670*/  STL [R1+0xe00], R6 ;  /* 0x000e000601007387 */ /* 0x0001e20000100800 */
[----:B------:R-:W-:-:S03]  /*0680*/  IMAD.U32 R4, RZ, RZ, UR8 ;  /* 0x00000008ff047e24 */ /* 0x000fc6000f8e00ff */
[----:B------:R0:W-:Y:S01]  /*0690*/  STL [R1+0xe04], R7 ;  /* 0x000e040701007387 */ /* 0x0001e20000100800 */
[----:B------:R0:W2:Y:S01]  /*06a0*/  @!UP1 SYNCS.EXCH.64 URZ, [UR16+0x48], UR12 ;  /* 0x0000480c103f95b2 */ /* 0x0000a20008000100 */
[----:B------:R-:W-:Y:S01]  /*06b0*/  NOP ;  /* 0x0000000000007918 */ /* 0x000fe20000000000 */
[----:B--234-:R-:W-:Y:S06]  /*06c0*/  BAR.SYNC.DEFER_BLOCKING 0x0 ;  /* 0x0000000000007b1d */ /* 0x01cfec0000010000 */
[----:B------:R-:W-:Y:S05]  /*06d0*/  @!P1 BRA `(.L_x_3) ;  /* 0x000005f000ac9947 */ /* 0x000fea0003800000 */
[----:B------:R-:W-:-:S06]  /*06e0*/  UISETP.GT.U32.AND UP0, UPT, UR18, 0x1, UPT ;  /* 0x000000011200788c */ /* 0x000fcc000bf04070 */
[----:B------:R-:W-:-:S13]  /*06f0*/  PLOP3.LUT P0, PT, PT, PT, UP0, 0x80, 0x0 ;  /* 0x000000000000781c */ /* 0x000fda0003f0f008 */
[----:B0-----:R-:W-:Y:S05]  /*0700*/  @P0 EXIT ;  /* 0x000000000000094d */ /* 0x001fea0003800000 */
[----:B------:R-:W-:Y:S01]  /*0710*/  ULDC.64 UR8, c[0x0][0x650] ;  /* 0x0001940000087ab9 */ /* 0x000fe20000000a00 */
[----:B------:R-:W-:Y:S01]  /*0720*/  UMOV UR40, 0xffffffff ;  /* 0xffffffff00287882 */ /* 0x000fe20000000000 */
[----:B------:R-:W-:Y:S01]  /*0730*/  ISETP.GE.U32.AND P0, PT, R7, UR8, PT ;  /* 0x0000000807007c0c */ /* 0x000fe2000bf06070 */
[----:B------:R-:W-:Y:S01]  /*0740*/  UMOV UR41, 0xffffffff ;  /* 0xffffffff00297882 */ /* 0x000fe20000000000 */
[----:B------:R-:W-:Y:S01]  /*0750*/  UMOV UR42, 0xffffffff ;  /* 0xffffffff002a7882 */ /* 0x000fe20000000000 */
[----:B------:R-:W-:Y:S02]  /*0760*/  PRMT R0, RZ, 0x7610, R0 ;  /* 0x00007610ff007816 */ /* 0x000fe40000000000 */
[----:B------:R-:W-:-:S13]  /*0770*/  ISETP.GE.U32.AND.EX P0, PT, R6, UR9, PT, P0 ;  /* 0x0000000906007c0c */ /* 0x000fda000bf06100 */
[----:B------:R-:W-:Y:S05]  /*0780*/  @P0 BRA `(.L_x_4) ;  /* 0x0000000400800947 */ /* 0x000fea0003800000 */
[----:B------:R-:W-:Y:S01]  /*0790*/  I2FP.F32.U32 R0, UR4 ;  /* 0x0000000400007c45 */ /* 0x000fe20008201000 */
[----:B------:R-:W-:Y:S01]  /*07a0*/  ULDC.64 UR16, c[0x0][0x628] ;  /* 0x00018a0000107ab9 */ /* 0x000fe20000000a00 */
[----:B------:R-:W-:Y:S01]  /*07b0*/  ULDC UR6, c[0x0][0x150] ;  /* 0x0000540000067ab9 */ /* 0x000fe20000000800 */
[----:B------:R-:W-:Y:S01]  /*07c0*/  ISETP.NE.U32.AND P0, PT, RZ, UR16, PT ;  /* 0x00000010ff007c0c */ /* 0x000fe2000bf05070 */
[----:B------:R-:W-:Y:S01]  /*07d0*/  ULDC UR15, c[0x0][0x630] ;  /* 0x00018c00000f7ab9 */ /* 0x000fe20000000800 */
[----:B------:R-:W-:Y:S01]  /*07e0*/  FMUL R0, R0, UR6 ;  /* 0x0000000600007c20 */ /* 0x000fe20008400000 */
[----:B------:R-:W-:Y:S01]  /*07f0*/  R2UR UR18, R7 ;  /* 0x00000000071272ca */ /* 0x000fe200000e0000 */
[----:B------:R-:W-:Y:S01]  /*0800*/  ULDC UR20, c[0x0][0x154] ;  /* 0x0000550000147ab9 */ /* 0x000fe20000000800 */
[----:B------:R-:W-:Y:S01]  /*0810*/  ISETP.NE.AND.EX P0, PT, RZ, UR17, PT, P0 ;  /* 0x00000011ff007c0c */ /* 0x000fe2000bf05300 */
[----:B------:R0:W1:Y:S01]  /*0820*/  F2I.U32.TRUNC.NTZ R2, R0 ;  /* 0x0000000000027305 */ /* 0x000062000020f000 */
[----:B------:R-:W-:-:S02]  /*0830*/  R2UR UR19, R6 ;  /* 0x00000000061372ca */ /* 0x000fc400000e0000 */
[----:B------:R-:W-:Y:S02]  /*0840*/  R2UR UR8, R7 ;  /* 0x00000000070872ca */ /* 0x000fe400000e0000 */
[----:B------:R-:W-:-:S07]  /*0850*/  R2UR UR9, R6 ;  /* 0x00000000060972ca */ /* 0x000fce00000e0000 */
[----:B0-----:R-:W-:Y:S08]  /*0860*/  @!P0 BRA `(.L_x_5) ;  /* 0x0000000000308947 */ /* 0x001ff00003800000 */
[----:B------:R-:W-:Y:S01]  /*0870*/  R2UR UR8, R7 ;  /* 0x00000000070872ca */ /* 0x000fe200000e0000 */
[----:B------:R-:W-:Y:S01]  /*0880*/  ULDC UR6, c[0x0][0x634] ;  /* 0x00018d0000067ab9 */ /* 0x000fe20000000800 */
[----:B------:R-:W-:-:S11]  /*0890*/  R2UR UR14, R6 ;  /* 0x00000000060e72ca */ /* 0x000fd600000e0000 */
[----:B------:R-:W-:-:S04]  /*08a0*/  UIADD3 UR6, UP0, UR8, UR6, URZ ;  /* 0x0000000608067290 */ /* 0x000fc8000ff1e03f */
[----:B------:R-:W-:-:S04]  /*08b0*/  UIADD3.X UR14, URZ, UR14, URZ, UP0, !UPT ;  /* 0x0000000e3f0e7290 */ /* 0x000fc800087fe43f */
[----:B------:R-:W-:-:S04]  /*08c0*/  UIMAD.WIDE.U32 UR8, UR14, UR16, URZ ;  /* 0x000000100e0872a5 */ /* 0x000fc8000f8e003f */
[----:B------:R-:W-:Y:S02]  /*08d0*/  UIMAD.WIDE.U32 UR10, UP0, UR6, UR17, UR8 ;  /* 0x00000011060a72a5 */ /* 0x000fe4000f800008 */
[----:B------:R-:W-:Y:S02]  /*08e0*/  UIMAD.WIDE.U32 UR8, UR6, UR16, URZ ;  /* 0x00000010060872a5 */ /* 0x000fe4000f8e003f */
[----:B------:R-:W-:Y:S02]  /*08f0*/  UIADD3.X UR13, URZ, URZ, URZ, UP0, !UPT ;  /* 0x0000003f3f0d7290 */ /* 0x000fe400087fe43f */
[----:B------:R-:W-:Y:S01]  /*0900*/  UIADD3 URZ, UP0, UR9, UR10, URZ ;  /* 0x0000000a093f7290 */ /* 0x000fe2000ff1e03f */
[----:B------:R-:W-:-:S03]  /*0910*/  UMOV UR12, UR11 ;  /* 0x0000000b000c7c82 */ /* 0x000fc60008000000 */
[----:B------:R-:W-:-:S12]  /*0920*/  UIMAD.WIDE.U32.X UR8, UR14, UR17, UR12, UP0 ;  /* 0x000000110e0872a5 */ /* 0x000fd800080e040c */
.L_x_5:
[----:B------:R-:W-:Y:S01]  /*0930*/  USHF.R.U64 UR42, UR8, UR15, UR9 ;  /* 0x0000000f082a7299 */ /* 0x000fe20008001209 */
[----:B------:R-:W-:Y:S01]  /*0940*/  I2FP.F32.U32 R0, UR7 ;  /* 0x0000000700007c45 */ /* 0x000fe20008201000 */
[----:B------:R-:W-:Y:S01]  /*0950*/  USHF.R.U32.HI UR5, URZ, UR15, UR9 ;  /* 0x0000000f3f057299 */ /* 0x000fe20008011609 */
[----:B-1----:R-:W-:Y:S01]  /*0960*/  R2UR UR12, R2 ;  /* 0x00000000020c72ca */ /* 0x002fe200000e0000 */
[----:B------:R-:W-:Y:S02]  /*0970*/  UIADD3 UR6, UP0, URZ, -UR42, URZ ;  /* 0x8000002a3f067290 */ /* 0x000fe4000ff1e03f */
[----:B------:R-:W-:Y:S01]  /*0980*/  FMUL R0, R0, UR20 ;  /* 0x0000001400007c20 */ /* 0x000fe20008400000 */
[----:B------:R-:W-:Y:S01]  /*0990*/  ULDC.64 UR8, c[0x0][0x620] ;  /* 0x0001880000087ab9 */ /* 0x000fe20000000a00 */
[----:B------:R-:W-:Y:S01]  /*09a0*/  UIADD3.X UR5, URZ, ~UR5, URZ, UP0, !UPT ;  /* 0x800000053f057290 */ /* 0x000fe200087fe43f */
[----:B------:R-:W-:Y:S01]  /*09b0*/  UMOV UR10, UR18 ;  /* 0x00000012000a7c82 */ /* 0x000fe20008000000 */
[----:B------:R-:W-:-:S02]  /*09c0*/  UMOV UR11, UR19 ;  /* 0x00000013000b7c82 */ /* 0x000fc40008000000 */
[----:B------:R-:W-:Y:S01]  /*09d0*/  UIMAD UR5, UR5, UR8, URZ ;  /* 0x00000008050572a4 */ /* 0x000fe2000f8e023f */
[----:B------:R-:W0:Y:S01]  /*09e0*/  F2I.U32.TRUNC.NTZ R0, R0 ;  /* 0x0000000000007305 */ /* 0x000e22000020f000 */
[----:B------:R-:W-:Y:S02]  /*09f0*/  UIMAD.WIDE.U32 UR10, UR6, UR8, UR10 ;  /* 0x00000008060a72a5 */ /* 0x000fe4000f8e000a */
[----:B------:R-:W-:Y:S01]  /*0a00*/  UIMAD UR6, UR6, UR9, UR5 ;  /* 0x00000009060672a4 */ /* 0x000fe2000f8e0205 */
[----:B------:R-:W-:Y:S01]  /*0a10*/  ULDC UR21, c[0x0][0x658] ;  /* 0x0001960000157ab9 */ /* 0x000fe20000000800 */
[----:B------:R-:W-:Y:S02]  /*0a20*/  UMOV UR19, 0xffffffff ;  /* 0xffffffff00137882 */ /* 0x000fe40000000000 */
[----:B------:R-:W-:Y:S01]  /*0a30*/  UIADD3 UR6, UR11, UR6, URZ ;  /* 0x000000060b067290 */ /* 0x000fe2000fffe03f */
[----:B------:R-:W-:Y:S01]  /*0a40*/  ULDC UR15, c[0x0][0x618] ;  /* 0x00018600000f7ab9 */ /* 0x000fe20000000800 */
[----:B------:R-:W-:Y:S01]  /*0a50*/  ULDC.64 UR8, c[0x0][0x640] ;  /* 0x0001900000087ab9 */ /* 0x000fe20000000a00 */
[----:B------:R-:W-:Y:S01]  /*0a60*/  USHF.L.U32 UR11, UR19, UR21, URZ ;  /* 0x00000015130b7299 */ /* 0x000fe2000800063f */
[----:B------:R-:W-:Y:S01]  /*0a70*/  ISETP.NE.U32.AND P0, PT, RZ, UR8, PT ;  /* 0x00000008ff007c0c */ /* 0x000fe2000bf05070 */
[----:B------:R-:W-:-:S02]  /*0a80*/  USHF.R.U64 UR19, UR10, UR15, UR6 ;  /* 0x0000000f0a137299 */ /* 0x000fc40008001206 */
[----:B------:R-:W-:Y:S01]  /*0a90*/  USHF.R.U32.HI UR10, URZ, UR15, UR6 ;  /* 0x0000000f3f0a7299 */ /* 0x000fe20008011606 */
[----:B0-----:R-:W-:Y:S01]  /*0aa0*/  R2UR UR14, R0 ;  /* 0x00000000000e72ca */ /* 0x001fe200000e0000 */
[----:B------:R-:W-:Y:S01]  /*0ab0*/  ULDC UR17, c[0x0][0x608] ;  /* 0x0001820000117ab9 */ /* 0x000fe20000000800 */
[----:B------:R-:W-:Y:S01]  /*0ac0*/  ISETP.NE.AND.EX P0, PT, RZ, UR9, PT, P0 ;  /* 0x00000009ff007c0c */ /* 0x000fe2000bf05300 */
[----:B------:R-:W-:Y:S02]  /*0ad0*/  USHF.R.U64 UR23, UR19, UR17, UR10 ;  /* 0x0000001113177299 */ /* 0x000fe4000800120a */
[----:B------:R-:W-:Y:S01]  /*0ae0*/  USHF.R.U32.HI UR10, URZ, UR17, UR10 ;  /* 0x000000113f0a7299 */ /* 0x000fe2000801160a */
[----:B------:R-:W-:Y:S01]  /*0af0*/  UMOV UR16, 0x1 ;  /* 0x0000000100107882 */ /* 0x000fe20000000000 */
[----:B------:R-:W-:Y:S02]  /*0b00*/  UIADD3 UR12, -UR12, URZ, URZ ;  /* 0x0000003f0c0c7290 */ /* 0x000fe4000fffe13f */
[----:B------:R-:W-:-:S02]  /*0b10*/  USHF.R.U64 UR24, UR23, UR21, UR10 ;  /* 0x0000001517187299 */ /* 0x000fc4000800120a */
[----:B------:R-:W-:Y:S01]  /*0b20*/  USHF.L.U32 UR6, UR16, UR21, URZ ;  /* 0x0000001510067299 */ /* 0x000fe2000800063f */
[----:B------:R-:W-:Y:S01]  /*0b30*/  ULDC UR13, c[0x0][0x144] ;  /* 0x00005100000d7ab9 */ /* 0x000fe20000000800 */
[----:B------:R-:W-:Y:S01]  /*0b40*/  ULDC UR5, c[0x0][0x600] ;  /* 0x0001800000057ab9 */ /* 0x000fe20000000800 */
[----:B------:R-:W-:Y:S02]  /*0b50*/  ULOP3.LUT UR16, URZ, UR11, URZ, 0x33, !UPT ;  /* 0x0000000b3f107292 */ /* 0x000fe4000f8e333f */
[----:B------:R-:W-:Y:S02]  /*0b60*/  USHF.R.U32.HI UR11, URZ, UR21, UR10 ;  /* 0x000000153f0b7299 */ /* 0x000fe4000801160a */
[----:B------:R-:W-:Y:S02]  /*0b70*/  UIADD3 UR18, UR5, -0x1, URZ ;  /* 0xffffffff05127890 */ /* 0x000fe4000fffe03f */
[----:B------:R-:W-:Y:S02]  /*0b80*/  UIADD3 UR20, -UR14, URZ, URZ ;  /* 0x0000003f0e147290 */ /* 0x000fe4000fffe13f */
[----:B------:R-:W-:Y:S01]  /*0b90*/  UIMAD UR4, UR13, UR12, UR4 ;  /* 0x0000000c0d0472a4 */ /* 0x000fe2000f8e0204 */
[----:B------:R-:W-:Y:S01]  /*0ba0*/  ULDC UR25, c[0x0][0x148] ;  /* 0x0000520000197ab9 */ /* 0x000fe20000000800 */
[----:B------:R-:W-:Y:S01]  /*0bb0*/  ULDC UR21, c[0x0][0x648] ;  /* 0x0001920000157ab9 */ /* 0x000fe20000000800 */
[----:B------:R-:W-:Y:S01]  /*0bc0*/  ULDC UR22, c[0x0][0x638] ;  /* 0x00018e0000167ab9 */ /* 0x000fe20000000800 */
[----:B------:R-:W-:Y:S01]  /*0bd0*/  UMOV UR10, UR24 ;  /* 0x00000018000a7c82 */ /* 0x000fe20008000000 */
[----:B------:R-:W-:Y:S07]  /*0be0*/  @!P0 BRA `(.L_x_6) ;  /* 0x0000000000308947 */ /* 0x000fee0003800000 */
[----:B------:R-:W-:Y:S02]  /*0bf0*/  ULDC UR14, c[0x0][0x64c] ;  /* 0x00019300000e7ab9 */ /* 0x000fe40000000800 */
        /* <DEDUP_REMOVED lines=8> */
[----:B------:R-:W-:-:S07]  /*0c80*/  UIMAD.WIDE.U32.X UR8, UR17, UR9, UR14, UP0 ;  /* 0x00000009110872a5 */ /* 0x000fce00080e040e */
[----:B------:R-:W-:Y:S01]  /*0c90*/  UMOV UR10, UR8 ;  /* 0x00000008000a7c82 */ /* 0x000fe20008000000 */
[----:B------:R-:W-:-:S05]  /*0ca0*/  UMOV UR11, UR9 ;  /* 0x00000009000b7c82 */ /* 0x000fca0008000000 */
.L_x_6:
[----:B------:R-:W-:Y:S01]  /*0cb0*/  UISETP.NE.AND UP0, UPT, UR39, URZ, UPT ;  /* 0x0000003f2700728c */ /* 0x000fe2000bf05270 */
[----:B------:R-:W-:Y:S01]  /*0cc0*/  IMAD.MOV.U32 R0, RZ, RZ, 0x1 ;  /* 0x00000001ff007424 */ /* 0x000fe200078e00ff */
[----:B------:R-:W-:Y:S02]  /*0cd0*/  USHF.R.U64 UR8, UR10, UR21, UR11 ;  /* 0x000000150a087299 */ /* 0x000fe4000800120b */
[----:B------:R-:W-:Y:S02]  /*0ce0*/  ULOP3.LUT UR16, UR23, UR16, URZ, 0xc0, !UPT ;  /* 0x0000001017107292 */ /* 0x000fe4000f8ec03f */
[----:B------:R-:W-:Y:S02]  /*0cf0*/  ULOP3.LUT UR18, UR19, UR18, URZ, 0xc0, !UPT ;  /* 0x0000001213127292 */ /* 0x000fe4000f8ec03f */
[----:B------:R-:W-:-:S03]  /*0d00*/  UIMAD UR16, UR6, UR8, UR16 ;  /* 0x00000008061072a4 */ /* 0x000fc6000f8e0210 */
[----:B------:R-:W-:Y:S02]  /*0d10*/  @UP0 UIMAD UR4, UR25, UR20, UR7 ;  /* 0x00000014190402a4 */ /* 0x000fe4000f8e0207 */
[----:B------:R-:W-:-:S04]  /*0d20*/  UIADD3 UR7, -UR8, URZ, URZ ;  /* 0x0000003f08077290 */ /* 0x000fc8000fffe13f */
[----:B------:R-:W-:-:S03]  /*0d30*/  UIMAD UR6, UR7, UR22, UR24 ;  /* 0x00000016070672a4 */ /* 0x000fc6000f8e0218 */
[----:B------:R-:W-:Y:S01]  /*0d40*/  ULDC UR7, c[0x0][0x610] ;  /* 0x0001840000077ab9 */ /* 0x000fe20000000800 */
[----:B------:R-:W-:Y:S02]  /*0d50*/  UIMAD UR6, UR6, UR5, UR18 ;  /* 0x00000005060672a4 */ /* 0x000fe4000f8e0212 */
[----:B------:R-:W-:-:S04]  /*0d60*/  UIMAD UR4, UR16, UR7, UR4 ;  /* 0x00000007100472a4 */ /* 0x000fc8000f8e0204 */
[----:B------:R-:W-:Y:S02]  /*0d70*/  USEL UR41, UR6, UR4, !UP0 ;  /* 0x0000000406297287 */ /* 0x000fe4000c000000 */
[----:B------:R-:W-:-:S12]  /*0d80*/  USEL UR40, UR4, UR6, !UP0 ;  /* 0x0000000604287287 */ /* 0x000fd8000c000000 */
.L_x_4:
[----:B------:R-:W-:-:S08]  /*0d90*/  NOP ;  /* 0x0000000000007918 */ /* 0x000fd00000000000 */
[----:B------:R-:W0:Y:S02]  /*0da0*/  USETMAXREG.TRY_ALLOC.CTAPOOL UP0, 0xf0 ;  /* 0x000000f0000079c8 */ /* 0x000e240008000600 */
[----:B0-----:R-:W-:-:S13]  /*0db0*/  PLOP3.LUT P0, PT, PT, PT, UP0, 0x80, 0x0 ;  /* 0x000000000000781c */ /* 0x001fda0003f0f008 */
[----:B------:R-:W-:Y:S05]  /*0dc0*/  @!P0 BRA `(.L_x_4) ;  /* 0xfffffffc00f08947 */ /* 0x000fea000383ffff */
[----:B------:R-:W-:Y:S01]  /*0dd0*/  ULDC.64 UR4, c[0x0][0x598] ;  /* 0x0001660000047ab9 */ /* 0x000fe20000000a00 */
[----:B------:R-:W-:Y:S01]  /*0de0*/  ULDC.64 UR46, c[0x0][0x208] ;  /* 0x00008200002e7ab9 */ /* 0x000fe20000000a00 */
[----:B------:R-:W-:-:S04]  /*0df0*/  ISETP.NE.U32.AND P0, PT, RZ, UR4, PT ;  /* 0x00000004ff007c0c */ /* 0x000fc8000bf05070 */
[----:B------:R-:W-:-:S13]  /*0e00*/  ISETP.NE.AND.EX P0, PT, RZ, UR5, PT, P0 ;  /* 0x00000005ff007c0c */ /* 0x000fda000bf05300 */
[----:B------:R-:W-:Y:S05]  /*0e10*/  @!P0 BRA `(.L_x_7) ;  /* 0x00000000001c8947 */ /* 0x000fea0003800000 */
[----:B------:R-:W0:Y:S02]  /*0e20*/  LDC.64 R2, c[0x0][0x598] ;  /* 0x00016600ff027b82 */ /* 0x000e240000000a00 */
[----:B0-----:R-:W2:Y:S02]  /*0e30*/  LDG.E.64 R2, desc[UR46][R2.64] ;  /* 0x0000002e02027981 */ /* 0x001ea4000c1e1b00 */
[----:B--2---:R-:W-:-:S04]  /*0e40*/  ISETP.NE.U32.AND P0, PT, R2, RZ, PT ;  /* 0x000000ff0200720c */ /* 0x004fc80003f05070 */
[----:B------:R-:W-:-:S13]  /*0e50*/  ISETP.NE.AND.EX P0, PT, R3, RZ, PT, P0 ;  /* 0x000000ff0300720c */ /* 0x000fda0003f05300 */
[----:B------:R-:W-:Y:S05]  /*0e60*/  @!P0 BRA `(.L_x_7) ;  /* 0x0000000000088947 */ /* 0x000fea0003800000 */
[----:B------:R0:W5:Y:S01]  /*0e70*/  LD.E R16, desc[UR46][R2.64] ;  /* 0x0000002e02107980 */ /* 0x000162000c101900 */
[----:B------:R-:W-:Y:S05]  /*0e80*/  BRA `(.L_x_8) ;  /* 0x0000000000247947 */ /* 0x000fea0003800000 */
.L_x_7:
[----:B------:R-:W-:Y:S02]  /*0e90*/  ULDC.64 UR4, c[0x0][0x588] ;  /* 0x0001620000047ab9 */ /* 0x000fe40000000a00 */
[----:B------:R-:W-:-:S04]  /*0ea0*/  ISETP.NE.U32.AND P0, PT, RZ, UR4, PT ;  /* 0x00000004ff007c0c */ /* 0x000fc8000bf05070 */
[----:B------:R-:W-:-:S13]  /*0eb0*/  ISETP.NE.AND.EX P0, PT, RZ, UR5, PT, P0 ;  /* 0x00000005ff007c0c */ /* 0x000fda000bf05300 */
[----:B------:R-:W-:Y:S05]  /*0ec0*/  @!P0 BRA `(.L_x_9) ;  /* 0x00000000000c8947 */ /* 0x000fea0003800000 */
[----:B------:R-:W0:Y:S02]  /*0ed0*/  LDC.64 R16, c[0x0][0x588] ;  /* 0x00016200ff107b82 */ /* 0x000e240000000a00 */
[----:B0-----:R1:W5:Y:S01]  /*0ee0*/  LDG.E R16, desc[UR46][R16.64] ;  /* 0x0000002e10107981 */ /* 0x001362000c1e1900 */
[----:B------:R-:W-:Y:S05]  /*0ef0*/  BRA `(.L_x_8) ;  /* 0x0000000000087947 */ /* 0x000fea0003800000 */
.L_x_9:
[----:B------:R-:W-:Y:S02]  /*0f00*/  ULDC UR4, c[0x0][0x580] ;  /* 0x0001600000047ab9 */ /* 0x000fe40000000800 */
[----:B------:R-:W-:-:S07]  /*0f10*/  IMAD.U32 R16, RZ, RZ, UR4 ;  /* 0x00000004ff107e24 */ /* 0x000fce000f8e00ff */
.L_x_8:
[----:B------:R-:W-:Y:S02]  /*0f20*/  ULDC.64 UR4, c[0x0][0x5a0] ;  /* 0x0001680000047ab9 */ /* 0x000fe40000000a00 */
[----:B------:R-:W-:-:S04]  /*0f30*/  ISETP.NE.U32.AND P0, PT, RZ, UR4, PT ;  /* 0x00000004ff007c0c */ /* 0x000fc8000bf05070 */
[----:B------:R-:W-:-:S13]  /*0f40*/  ISETP.NE.AND.EX P0, PT, RZ, UR5, PT, P0 ;  /* 0x00000005ff007c0c */ /* 0x000fda000bf05300 */
[----:B------:R-:W-:Y:S05]  /*0f50*/  @!P0 BRA `(.L_x_10) ;  /* 0x00000000001c8947 */ /* 0x000fea0003800000 */
[----:B0-----:R-:W0:Y:S02]  /*0f60*/  LDC.64 R2, c[0x0][0x5a0] ;  /* 0x00016800ff027b82 */ /* 0x001e240000000a00 */
[----:B0-----:R-:W2:Y:S02]  /*0f70*/  LDG.E.64 R2, desc[UR46][R2.64] ;  /* 0x0000002e02027981 */ /* 0x001ea4000c1e1b00 */
[----:B--2---:R-:W-:-:S04]  /*0f80*/  ISETP.NE.U32.AND P0, PT, R2, RZ, PT ;  /* 0x000000ff0200720c */ /* 0x004fc80003f05070 */
[----:B------:R-:W-:-:S13]  /*0f90*/  ISETP.NE.AND.EX P0, PT, R3, RZ, PT, P0 ;  /* 0x000000ff0300720c */ /* 0x000fda0003f05300 */
[----:B------:R-:W-:Y:S05]  /*0fa0*/  @!P0 BRA `(.L_x_10) ;  /* 0x0000000000088947 */ /* 0x000fea0003800000 */
[----:B-1----:R0:W5:Y:S01]  /*0fb0*/  LD.E R17, desc[UR46][R2.64] ;  /* 0x0000002e02117980 */ /* 0x002162000c101900 */
[----:B------:R-:W-:Y:S05]  /*0fc0*/  BRA `(.L_x_11) ;  /* 0x0000000000247947 */ /* 0x000fea0003800000 */
.L_x_10:
[----:B------:R-:W-:Y:S02]  /*0fd0*/  ULDC.64 UR4, c[0x0][0x590] ;  /* 0x0001640000047ab9 */ /* 0x000fe40000000a00 */
[----:B------:R-:W-:-:S04]  /*0fe0*/  ISETP.NE.U32.AND P0, PT, RZ, UR4, PT ;  /* 0x00000004ff007c0c */ /* 0x000fc8000bf05070 */
[----:B------:R-:W-:-:S13]  /*0ff0*/  ISETP.NE.AND.EX P0, PT, RZ, UR5, PT, P0 ;  /* 0x00000005ff007c0c */ /* 0x000fda000bf05300 */
[----:B------:R-:W-:Y:S05]  /*1000*/  @!P0 BRA `(.L_x_12) ;  /* 0x00000000000c8947 */ /* 0x000fea0003800000 */
[----:B0-----:R-:W1:Y:S02]  /*1010*/  LDC.64 R2, c[0x0][0x590] ;  /* 0x00016400ff027b82 */ /* 0x001e640000000a00 */
[----:B-1----:R1:W5:Y:S01]  /*1020*/  LDG.E R17, desc[UR46][R2.64] ;  /* 0x0000002e02117981 */ /* 0x002362000c1e1900 */
[----:B------:R-:W-:Y:S05]  /*1030*/  BRA `(.L_x_11) ;  /* 0x0000000000087947 */ /* 0x000fea0003800000 */
.L_x_12:
[----:B------:R-:W-:Y:S02]  /*1040*/  ULDC UR4, c[0x0][0x584] ;  /* 0x0001610000047ab9 */ /* 0x000fe40000000800 */
[----:B-1----:R-:W-:-:S07]  /*1050*/  IMAD.U32 R17, RZ, RZ, UR4 ;  /* 0x00000004ff117e24 */ /* 0x002fce000f8e00ff */
.L_x_11:
[----:B------:R-:W-:-:S13]  /*1060*/  LOP3.LUT P0, RZ, R0, 0xff, RZ, 0xc0, !PT ;  /* 0x000000ff00ff7812 */ /* 0x000fda000780c0ff */
[----:B------:R-:W-:Y:S05]  /*1070*/  @!P0 EXIT ;  /* 0x000000000000894d */ /* 0x000fea0003800000 */
[----:B------:R-:W-:Y:S01]  /*1080*/  ULDC UR4, c[0x0][0x28c] ;  /* 0x0000a30000047ab9 */ /* 0x000fe20000000800 */
[----:B------:R-:W-:Y:S01]  /*1090*/  ULDC.64 UR44, c[0x0][0x5c8] ;  /* 0x00017200002c7ab9 */ /* 0x000fe20000000a00 */
[----:B------:R-:W-:Y:S02]  /*10a0*/  UIADD3 UR4, UR4, 0x3f, URZ ;  /* 0x0000003f04047890 */ /* 0x000fe4000fffe03f */
[----:B------:R-:W-:Y:S02]  /*10b0*/  USHF.L.U64.HI UR43, UR44, 0x3, UR45 ;  /* 0x000000032c2b7899 */ /* 0x000fe4000801022d */
[----:B------:R-:W-:Y:S02]  /*10c0*/  USHF.R.S32.HI UR5, URZ, 0x1f, UR4 ;  /* 0x0000001f3f057899 */ /* 0x000fe40008011404 */
[----:B------:R-:W-:Y:S02]  /*10d0*/  USHF.L.U32 UR44, UR44, 0x3, URZ ;  /* 0x000000032c2c7899 */ /* 0x000fe4000800063f */
[----:B------:R-:W-:Y:S01]  /*10e0*/  ULEA.HI UR5, UR5, UR4, URZ, 0x6 ;  /* 0x0000000405057291 */ /* 0x000fe2000f8f303f */
[----:B------:R-:W-:Y:S01]  /*10f0*/  UMOV UR36, URZ ;  /* 0x0000003f00247c82 */ /* 0x000fe20008000000 */
[----:B------:R-:W-:-:S02]  /*1100*/  UMOV UR37, URZ ;  /* 0x0000003f00257c82 */ /* 0x000fc40008000000 */
[----:B------:R-:W-:-:S12]  /*1110*/  USHF.R.S32.HI UR45, URZ, 0x6, UR5 ;  /* 0x000000063f2d7899 */ /* 0x000fd80008011405 */
.L_x_1312:
[----:B------:R-:W2:Y:S01]  /*1120*/  S2R R0, SR_TID.X ;  /* 0x0000000000007919 */ /* 0x000ea20000002100 */
[----:B------:R-:W3:Y:S01]  /*1130*/  S2UR UR7, SR_CgaCtaId ;  /* 0x00000000000779c3 */ /* 0x000ee20000008800 */
[----:B------:R-:W-:Y:S02]  /*1140*/  UMOV UR6, 0x400 ;  /* 0x0000040000067882 */ /* 0x000fe40000000000 */
[----:B---3--:R-:W-:Y:S01]  /*1150*/  ULEA UR6, UR7, UR6, 0x18 ;  /* 0x0000000607067291 */ /* 0x008fe2000f8ec03f */
[----:B--2---:R-:W-:-:S04]  /*1160*/  LOP3.LUT R0, R0, 0x80, RZ, 0xc0, !PT ;  /* 0x0000008000007812 */ /* 0x004fc800078ec0ff */
[----:B------:R-:W-:-:S06]  /*1170*/  SHF.R.U32.HI R0, RZ, 0x7, R0 ;  /* 0x00000007ff007819 */ /* 0x000fcc0000011600 */
[----:B------:R-:W2:Y:S02]  /*1180*/  SHFL.IDX PT, R0, R0, RZ, 0x1f ;  /* 0x00001fff00007589 */ /* 0x000ea400000e0000 */
[----:B--2---:R-:W-:-:S13]  /*1190*/  R2UR UR4, R0 ;  /* 0x00000000000472ca */ /* 0x004fda00000e0000 */
[----:B------:R-:W-:-:S04]  /*11a0*/  ULEA.HI UR5, UR4, UR4, URZ, 0x1 ;  /* 0x0000000404057291 */ /* 0x000fc8000f8f083f */
[----:B------:R-:W-:-:S04]  /*11b0*/  ULOP3.LUT UR5, UR5, 0xffffe, URZ, 0xc0, !UPT ;  /* 0x000ffffe05057892 */ /* 0x000fc8000f8ec03f */
[----:B------:R-:W-:-:S03]  /*11c0*/  UIADD3 UR5, UR4, -UR5, URZ ;  /* 0x8000000504057290 */ /* 0x000fc6000fffe03f */
[----:B------:R-:W-:Y:S01]  /*11d0*/  ULDC UR4, c[0x0][0x28c] ;  /* 0x0000a30000047ab9 */ /* 0x000fe20000000800 */
[----:B------:R-:W-:Y:S01]  /*11e0*/  ULEA UR5, UR5, UR6, 0xc ;  /* 0x0000000605057291 */ /* 0x000fe2000f8e603f */
[----:B------:R-:W-:-:S03]  /*11f0*/  ISETP.LT.AND P0, PT, RZ, UR4, PT ;  /* 0x00000004ff007c0c */ /* 0x000fc6000bf01270 */
[----:B------:R-:W-:-:S04]  /*1200*/  UIADD3 UR5, UR5, 0x100, URZ ;  /* 0x0000010005057890 */ /* 0x000fc8000fffe03f */
[----:B------:R-:W-:-:S04]  /*1210*/  USHF.R.U32.HI UR5, URZ, 0x4, UR5 ;  /* 0x000000043f057899 */ /* 0x000fc80008011605 */
[----:B------:R-:W-:Y:S02]  /*1220*/  ULOP3.LUT UR48, UR5, 0x3fff, URZ, 0xc0, !UPT ;  /* 0x00003fff05307892 */ /* 0x000fe4000f8ec03f */
[----:B------:R-:W-:Y:S10]  /*1230*/  @P0 BRA `(.L_x_13) ;  /* 0x0000000000400947 */ /* 0x000ff40003800000 */
[----:B------:R-:W-:Y:S01]  /*1240*/  MOV R0, 0x0 ;  /* 0x0000000000007802 */ /* 0x000fe20000000f00 */
[----:B------:R-:W-:Y:S01]  /*1250*/  ULDC.64 UR4, c[0x4][0x68] ;  /* 0x01001a0000047ab9 */ /* 0x000fe20000000a00 */
[----:B------:R-:W-:Y:S01]  /*1260*/  ULDC.64 UR6, c[0x4][0x8] ;  /* 0x0100020000067ab9 */ /* 0x000fe20000000a00 */
[----:B------:R-:W-:Y:S01]  /*1270*/  IMAD.U32 R4, RZ, RZ, UR4 ;  /* 0x00000004ff047e24 */ /* 0x000fe2000f8e00ff */
[----:B------:R2:W3:Y:S01]  /*1280*/  LDC.64 R14, c[0x4][R0] ;  /* 0x01000000000e7b82 */ /* 0x0004e20000000a00 */
[----:B------:R-:W-:Y:S01]  /*1290*/  IMAD.U32 R5, RZ, RZ, UR5 ;  /* 0x00000005ff057e24 */ /* 0x000fe2000f8e00ff */
[----:B------:R-:W-:Y:S01]  /*12a0*/  ULDC.64 UR4, c[0x4][0x70] ;  /* 0x01001c0000047ab9 */ /* 0x000fe20000000a00 */
[----:B------:R-:W-:Y:S02]  /*12b0*/  IMAD.U32 R10, RZ, RZ, UR6 ;  /* 0x00000006ff0a7e24 */ /* 0x000fe4000f8e00ff */
[----:B------:R-:W-:Y:S02]  /*12c0*/  IMAD.U32 R6, RZ, RZ, UR4 ;  /* 0x00000004ff067e24 */ /* 0x000fe4000f8e00ff */
[----:B------:R-:W-:-:S02]  /*12d0*/  IMAD.U32 R7, RZ, RZ, UR5 ;  /* 0x00000005ff077e24 */ /* 0x000fc4000f8e00ff */
[----:B------:R-:W-:Y:S02]  /*12e0*/  IMAD.U32 R11, RZ, RZ, UR7 ;  /* 0x00000007ff0b7e24 */ /* 0x000fe4000f8e00ff */
[----:B------:R-:W-:Y:S02]  /*12f0*/  IMAD.MOV.U32 R8, RZ, RZ, 0x1e1 ;  /* 0x000001e1ff087424 */ /* 0x000fe400078e00ff */
[----:B------:R-:W-:Y:S02]  /*1300*/  IMAD.MOV.U32 R12, RZ, RZ, 0x1 ;  /* 0x00000001ff0c7424 */ /* 0x000fe400078e00ff */
[----:B--2---:R-:W-:-:S07]  /*1310*/  IMAD.MOV.U32 R13, RZ, RZ, RZ ;  /* 0x000000ffff0d7224 */ /* 0x004fce00078e00ff */
[----:B------:R-:W-:-:S07]  /*1320*/  LEPC R20, `(.L_x_13) ;  /* 0x000000001014794e */ /* 0x000fce0000000000 */
[----:B01-3-5:R-:W-:Y:S05]  /*1330*/  CALL.ABS.NOINC R14 ;  /* 0x000000000e007343 */ /* 0x02bfea0003c00000 */
.L_x_13:
[----:B------:R-:W-:-:S06]  /*1340*/  ULOP3.LUT UR4, UR38, 0x1, URZ, 0xfc, !UPT ;  /* 0x0000000126047892 */ /* 0x000fcc000f8efc3f */
[----:B------:R-:W-:-:S05]  /*1350*/  IMAD.U32 R0, RZ, RZ, UR4 ;  /* 0x00000004ff007e24 */ /* 0x000fca000f8e00ff */
[----:B------:R-:W-:-:S13]  /*1360*/  ISETP.NE.AND P0, PT, R0, 0x3, PT ;  /* 0x000000030000780c */ /* 0x000fda0003f05270 */
[----:B------:R-:W-:Y:S05]  /*1370*/  @!P0 BRA `(.L_x_14) ;  /* 0x0000000000048947 */ /* 0x000fea0003800000 */
[----:B------:R-:W-:Y:S01]  /*1380*/  BPT.TRAP 0x1 ;  /* 0x000000040000795c */ /* 0x000fe20000300000 */
.L_x_14:
[----:B------:R-:W2:Y:S01]  /*1390*/  S2UR UR5, SR_CgaCtaId ;  /* 0x00000000000579c3 */ /* 0x000ea20000008800 */
[----:B------:R-:W-:Y:S01]  /*13a0*/  UMOV UR4, 0x400 ;  /* 0x0000040000047882 */ /* 0x000fe20000000000 */
[----:B01----:R-:W-:Y:S02]  /*13b0*/  IMAD.U32 R3, RZ, RZ, UR36 ;  /* 0x00000024ff037e24 */ /* 0x003fe4000f8e00ff */
[----:B------:R-:W-:-:S03]  /*13c0*/  IMAD.U32 R5, RZ, RZ, UR37 ;  /* 0x00000025ff057e24 */ /* 0x000fc6000f8e00ff */
[----:B------:R-:W-:Y:S01]  /*13d0*/  SHF.L.U32 R3, R3, 0x1f, RZ ;  /* 0x0000001f03037819 */ /* 0x000fe200000006ff */
[----:B--2---:R-:W-:-:S06]  /*13e0*/  ULEA UR4, UR5, UR4, 0x18 ;  /* 0x0000000405047291 */ /* 0x004fcc000f8ec03f */
[----:B------:R-:W-:-:S04]  /*13f0*/  IMAD.U32 R0, RZ, RZ, UR4 ;  /* 0x00000004ff007e24 */ /* 0x000fc8000f8e00ff */
[----:B------:R-:W-:-:S04]  /*1400*/  IMAD R4, R5, 0x8, R0 ;  /* 0x0000000805047824 */ /* 0x000fc800078e0200 */
[----:B------:R0:W1:Y:S01]  /*1410*/  SYNCS.PHASECHK.TRANS64.TRYWAIT P1, [R4+URZ], R3 ;  /* 0x00000003040075a7 */ /* 0x000062000802017f */
[----:B------:R-:W-:Y:S05]  /*1420*/  @!P0 BRA `(.L_x_15) ;  /* 0x0000000000048947 */ /* 0x000fea0003800000 */
[----:B------:R-:W-:Y:S01]  /*1430*/  BPT.TRAP 0x1 ;  /* 0x000000040000795c */ /* 0x000fe20000300000 */
.L_x_15:
[----:B-1----:R-:W-:Y:S05]  /*1440*/  @P1 BRA `(.L_x_16) ;  /* 0x0000000000081947 */ /* 0x002fea0003800000 */
[----:B------:R-:W1:Y:S02]  /*1450*/  SYNCS.PHASECHK.TRANS64.TRYWAIT P1, [R4+URZ], R3 ;  /* 0x00000003040075a7 */ /* 0x000e64000802017f */
[----:B-1----:R-:W-:Y:S05]  /*1460*/  @!P1 BRA `(.L_x_17) ;  /* 0x000005fc00189947 */ /* 0x002fea0003800000 */
.L_x_16:
[----:B------:R-:W-:-:S04]  /*1470*/  UISETP.LT.AND UP0, UPT, UR45, 0x1, UPT ;  /* 0x000000012d00788c */ /* 0x000fc8000bf01270 */
[----:B------:R-:W-:-:S06]  /*1480*/  USEL UR4, UR45, 0x1, UP0 ;  /* 0x000000012d047887 */ /* 0x000fcc0008000000 */
[----:B01----:R-:W-:Y:S01]  /*1490*/  IMAD.U32 R4, RZ, RZ, UR4 ;  /* 0x00000004ff047e24 */ /* 0x003fe2000f8e00ff */
[----:B------:R-:W-:Y:S05]  /*14a0*/  WARPSYNC.ALL ;  /* 0x0000000000007948 */ /* 0x000fea0003800000 */
[----:B------:R-:W-:-:S04]  /*14b0*/  IADD3 R4, -R4, UR45, RZ ;  /* 0x0000002d04047c10 */ /* 0x000fc8000fffe1ff */
[----:B------:R-:W-:Y:S02]  /*14c0*/  ISETP.GE.AND P1, PT, R4, 0x1, PT ;  /* 0x000000010400780c */ /* 0x000fe40003f26270 */
[----:B------:R-:W-:Y:S01]  /*14d0*/  R2UR UR4, R0 ;  /* 0x00000000000472ca */ /* 0x000fe200000e0000 */
[----:B------:R-:W-:Y:S01]  /*14e0*/  WARPGROUP.ARRIVE ;  /* 0x00000000000079c5 */ /* 0x000fe20000000000 */
[----:B------:R-:W-:Y:S01]  /*14f0*/  UMOV UR9, 0x80000020 ;  /* 0x8000002000097882 */ /* 0x000fe20000000000 */
[----:B------:R-:W-:Y:S01]  /*1500*/  UMOV UR11, 0x80000020 ;  /* 0x80000020000b7882 */ /* 0x000fe20000000000 */
[----:B------:R0:W-:Y:S01]  /*1510*/  STL [R1+0xec8], R18 ;  /* 0x000ec81201007387 */ /* 0x0001e20000100800 */
[----:B------:R-:W-:Y:S01]  /*1520*/  UMOV UR13, UR9 ;  /* 0x00000009000d7c82 */ /* 0x000fe20008000000 */
[----:B------:R-:W-:Y:S02]  /*1530*/  UMOV UR15, 0x80000020 ;  /* 0x80000020000f7882 */ /* 0x000fe40000000000 */
[----:B-----5:R1:W-:Y:S04]  /*1540*/  STL [R1+0xec4], R17 ;  /* 0x000ec41101007387 */ /* 0x0203e80000100800 */
[----:B------:R2:W-:Y:S01]  /*1550*/  STL [R1+0xec0], R16 ;  /* 0x000ec01001007387 */ /* 0x0005e20000100800 */
[----:B------:R-:W-:-:S03]  /*1560*/  UIADD3 UR4, UR4, 0x18100, URZ ;  /* 0x0001810004047890 */ /* 0x000fc6000fffe03f */
[----:B------:R3:W-:Y:S01]  /*1570*/  STL [R1+0xebc], R4 ;  /* 0x000ebc0401007387 */ /* 0x0007e20000100800 */
[----:B------:R-:W-:-:S03]  /*1580*/  USHF.R.U32.HI UR4, URZ, 0x4, UR4 ;  /* 0x000000043f047899 */ /* 0x000fc60008011604 */
[----:B------:R4:W-:Y:S01]  /*1590*/  STL [R1+0xeb8], R2 ;  /* 0x000eb80201007387 */ /* 0x0009e20000100800 */
[----:B------:R-:W-:Y:S02]  /*15a0*/  ULOP3.LUT UR5, UR4, 0x3fff, URZ, 0xc0, !UPT ;  /* 0x00003fff04057892 */ /* 0x000fe4000f8ec03f */
[----:B------:R-:W-:Y:S01]  /*15b0*/  ULOP3.LUT UR4, UR48, 0x10000, URZ, 0xfc, !UPT ;  /* 0x0001000030047892 */ /* 0x000fe2000f8efc3f */
[----:B------:R4:W-:Y:S01]  /*15c0*/  STL [R1+0xecc], R0 ;  /* 0x000ecc0001007387 */ /* 0x0009e20000100800 */
[----:B------:R-:W-:Y:S02]  /*15d0*/  ULOP3.LUT UR5, UR5, 0x10000, URZ, 0xfc, !UPT ;  /* 0x0001000005057892 */ /* 0x000fe4000f8efc3f */
[----:B------:R-:W-:Y:S02]  /*15e0*/  ULEA UR6, UR37, UR4, 0xb ;  /* 0x0000000425067291 */ /* 0x000fe4000f8e583f */
[----:B------:R-:W-:-:S04]  /*15f0*/  ULEA UR7, UR37, UR5, 0xb ;  /* 0x0000000525077291 */ /* 0x000fc8000f8e583f */
[----:B------:R-:W-:Y:S01]  /*1600*/  UIADD3 UR14, UR7, 0x400, URZ ;  /* 0x00000400070e7890 */ /* 0x000fe2000fffe03f */
[----:B------:R-:W-:Y:S02]  /*1610*/  UMOV UR8, UR6 ;  /* 0x0000000600087c82 */ /* 0x000fe40008000000 */
[----:B------:R-:W-:Y:S01]  /*1620*/  UMOV UR10, UR7 ;  /* 0x00000007000a7c82 */ /* 0x000fe20008000000 */
[----:B------:R-:W-:Y:S01]  /*1630*/  UMOV UR12, UR8 ;  /* 0x00000008000c7c82 */ /* 0x000fe20008000000 */
[----:B------:R-:W-:Y:S03]  /*1640*/  IGMMA.64x256x32.S8.S8 R24, gdesc[UR8], RZ, !UPT, gsb0 ;  /* 0x06600000081879f1 */ /* 0x000fe6000c0410ff */
[----:B------:R-:W-:Y:S02]  /*1650*/  WARPGROUP.DEPBAR.LE gsb0, 0x0 ;  /* 0x00008000000079c5 */ /* 0x000fe40000010000 */
[----:B------:R-:W-:Y:S01]  /*1660*/  STL.64 [R1+0xc00], R24 ;  /* 0x000c001801007387 */ /* 0x000fe20000100a00 */
[----:B------:R-:W-:-:S02]  /*1670*/  IMAD.MOV.U32 R235, RZ, RZ, R45 ;  /* 0x000000ffffeb7224 */ /* 0x000fc400078e002d */
[----:B------:R-:W-:Y:S01]  /*1680*/  IMAD.MOV.U32 R234, RZ, RZ, R46 ;  /* 0x000000ffffea7224 */ /* 0x000fe200078e002e */
[----:B------:R-:W-:Y:S01]  /*1690*/  STL.64 [R1+0xc08], R26 ;  /* 0x000c081a01007387 */ /* 0x000fe20000100a00 */
[----:B------:R-:W-:Y:S02]  /*16a0*/  IMAD.MOV.U32 R233, RZ, RZ, R47 ;  /* 0x000000ffffe97224 */ /* 0x000fe400078e002f */
[----:B------:R-:W-:Y:S01]  /*16b0*/  IMAD.MOV.U32 R232, RZ, RZ, R48 ;  /* 0x000000ffffe87224 */ /* 0x000fe200078e0030 */
[----:B------:R-:W-:Y:S01]  /*16c0*/  STL.64 [R1+0xc10], R28 ;  /* 0x000c101c01007387 */ /* 0x000fe20000100a00 */
[----:B------:R-:W-:Y:S02]  /*16d0*/  IMAD.MOV.U32 R231, RZ, RZ, R49 ;  /* 0x000000ffffe77224 */ /* 0x000fe400078e0031 */
[----:B------:R-:W-:Y:S01]  /*16e0*/  IMAD.MOV.U32 R230, RZ, RZ, R50 ;  /* 0x000000ffffe67224 */ /* 0x000fe200078e0032 */
        /* <DEDUP_REMOVED lines=21> */
[----:B------:R4:W-:Y:S01]  /*1840*/  STL [R1+0xc50], R44 ;  /* 0x000c502c01007387 */ /* 0x0009e20000100800 */
[----:B------:R-:W-:Y:S02]  /*1850*/  IMAD.MOV.U32 R215, RZ, RZ, R65 ;  /* 0x000000ffffd77224 */ /* 0x000fe400078e0041 */
[----:B------:R-:W-:Y:S02]  /*1860*/  IMAD.MOV.U32 R214, RZ, RZ, R66 ;  /* 0x000000ffffd67224 */ /* 0x000fe400078e0042 */
[----:B------:R-:W-:Y:S02]  /*1870*/  IMAD.MOV.U32 R213, RZ, RZ, R67 ;  /* 0x000000ffffd57224 */ /* 0x000fe400078e0043 */
[----:B------:R-:W-:Y:S02]  /*1880*/  IMAD.MOV.U32 R212, RZ, RZ, R68 ;  /* 0x000000ffffd47224 */ /* 0x000fe400078e0044 */
[----:B------:R-:W-:-:S02]  /*1890*/  IMAD.MOV.U32 R211, RZ, RZ, R69 ;  /* 0x000000ffffd37224 */ /* 0x000fc400078e0045 */
[----:B------:R-:W-:Y:S02]  /*18a0*/  IMAD.MOV.U32 R210, RZ, RZ, R70 ;  /* 0x000000ffffd27224 */ /* 0x000fe400078e0046 */
        /* <DEDUP_REMOVED lines=63> */
[----:B0-----:R-:W-:Y:S02]  /*1ca0*/  IMAD.MOV.U32 R18, RZ, RZ, R134 ;  /* 0x000000ffff127224 */ /* 0x001fe400078e0086 */
[----:B-1----:R-:W-:-:S02]  /*1cb0*/  IMAD.MOV.U32 R17, RZ, RZ, R135 ;  /* 0x000000ffff117224 */ /* 0x002fc400078e0087 */
[----:B--2---:R-:W-:Y:S02]  /*1cc0*/  IMAD.MOV.U32 R16, RZ, RZ, R136 ;  /* 0x000000ffff107224 */ /* 0x004fe400078e0088 */
        /* <DEDUP_REMOVED lines=11> */
[----:B---3--:R-:W-:Y:S02]  /*1d80*/  IMAD.MOV.U32 R4, RZ, RZ, R148 ;  /* 0x000000ffff047224 */ /* 0x008fe400078e0094 */
[----:B------:R-:W-:Y:S02]  /*1d90*/  IMAD.MOV.U32 R3, RZ, RZ, R149 ;  /* 0x000000ffff037224 */ /* 0x000fe400078e0095 */
[----:B----4-:R-:W-:Y:S02]  /*1da0*/  IMAD.MOV.U32 R2, RZ, RZ, R150 ;  /* 0x000000ffff027224 */ /* 0x010fe400078e0096 */
[----:B------:R-:W-:Y:S02]  /*1db0*/  IMAD.MOV.U32 R0, RZ, RZ, R151 ;  /* 0x000000ffff007224 */ /* 0x000fe400078e0097 */
[----:B------:R-:W-:-:S03]  /*1dc0*/  WARPGROUP.ARRIVE ;  /* 0x00000000000079c5 */ /* 0x000fc60000000000 */
[----:B------:R-:W-:Y:S03]  /*1dd0*/  STL [R1+0x1e78], R0 ;  /* 0x001e780001007387 */ /* 0x000fe60000100800 */
[----:B------:R-:W-:Y:S01]  /*1de0*/  IGMMA.64x256x32.S8.S8 R24, gdesc[UR12], RZ, !UPT, gsb0 ;  /* 0x066000000c1879f1 */ /* 0x000fe2000c0410ff */
[----:B------:R-:W-:Y:S01]  /*1df0*/  STL [R1+0x1e74], R2 ;  /* 0x001e740201007387 */ /* 0x000fe20000100800 */
[----:B------:R-:W-:Y:S01]  /*1e00*/  UIADD3 UR12, UR6, 0x200, URZ ;  /* 0x00000200060c7890 */ /* 0x000fe2000fffe03f */
[----:B------:R-:W-:Y:S02]  /*1e10*/  UMOV UR13, 0x80000020 ;  /* 0x80000020000d7882 */ /* 0x000fe40000000000 */
[----:B------:R-:W-:Y:S01]  /*1e20*/  STL [R1+0x1e70], R3 ;  /* 0x001e700301007387 */ /* 0x000fe20000100800 */
[----:B------:R-:W-:-:S03]  /*1e30*/  UMOV UR9, UR13 ;  /* 0x0000000d00097c82 */ /* 0x000fc60008000000 */
[----:B------:R-:W-:Y:S01]  /*1e40*/  STL [R1+0x1e6c], R4 ;  /* 0x001e6c0401007387 */ /* 0x000fe20000100800 */
[----:B------:R-:W-:-:S03]  /*1e50*/  UMOV UR8, UR12 ;  /* 0x0000000c00087c82 */ /* 0x000fc60008000000 */
[----:B------:R-:W-:Y:S04]  /*1e60*/  STL [R1+0x1e68], R5 ;  /* 0x001e680501007387 */ /* 0x000fe80000100800 */
        /* <DEDUP_REMOVED lines=61> */
[----:B------:R-:W-:Y:S01]  /*2240*/  STL [R1+0x1d70], R195 ;  /* 0x001d70c301007387 */ /* 0x000fe20000100800 */
[----:B------:R-:W-:-:S03]  /*2250*/  WARPGROUP.DEPBAR.LE gsb0, 0x0 ;  /* 0x00008000000079c5 */ /* 0x000fc60000010000 */
        /* <DEDUP_REMOVED lines=40> */
[----:B------:R-:W-:Y:S04]  /*24e0*/  STL.64 [R1+0x400], R24 ;  /* 0x0004001801007387 */ /* 0x000fe80000100a00 */
        /* <DEDUP_REMOVED lines=62> */
[----:B------:R0:W-:Y:S02]  /*28d0*/  STL.64 [R1+0x5f8], R150 ;  /* 0x0005f89601007387 */ /* 0x0001e40000100a00 */
[----:B0-----:R-:W-:-:S06]  /*28e0*/  WARPGROUP.ARRIVE ;  /* 0x00000000000079c5 */ /* 0x001fcc0000000000 */
[----:B------:R-:W-:Y:S03]  /*28f0*/  IGMMA.64x256x32.S8.S8 R24, gdesc[UR12], RZ, !UPT, gsb0 ;  /* 0x066000000c1879f1 */ /* 0x000fe6000c0410ff */
[----:B------:R-:W-:Y:S02]  /*2900*/  WARPGROUP.DEPBAR.LE gsb0, 0x0 ;  /* 0x00008000000079c5 */ /* 0x000fe40000010000 */
        /* <DEDUP_REMOVED lines=30> */
[----:B------:R0:W-:Y:S01]  /*2af0*/  STL [R1+0x250], R44 ;  /* 0x0002502c01007387 */ /* 0x0001e20000100800 */
        /* <DEDUP_REMOVED lines=87> */
[----:B0-----:R-:W-:-:S03]  /*3070*/  WARPGROUP.ARRIVE ;  /* 0x00000000000079c5 */ /* 0x001fc60000000000 */
        /* <DEDUP_REMOVED lines=298> */
[----:B0-----:R-:W-:-:S06]  /*4320*/  WARPGROUP.ARRIVE ;  /* 0x00000000000079c5 */ /* 0x001fcc0000000000 */
[----:B------:R-:W-:Y:S01]  /*4330*/  IGMMA.64x256x32.S8.S8 R24, gdesc[UR12], RZ, !UPT, gsb0 ;  /* 0x066000000c1879f1 */ /* 0x000fe2000c0410ff */
[----:B------:R-:W-:Y:S01]  /*4340*/  UIADD3 UR12, UR6, 0x600, URZ ;  /* 0x00000600060c7890 */ /* 0x000fe2000fffe03f */
[----:B------:R-:W-:Y:S01]  /*4350*/  UMOV UR13, 0x80000020 ;  /* 0x80000020000d7882 */ /* 0x000fe20000000000 */
[----:B------:R-:W-:Y:S02]  /*4360*/  WARPGROUP.DEPBAR.LE gsb0, 0x0 ;  /* 0x00008000000079c5 */ /* 0x000fe40000010000 */
[----:B------:R-:W-:Y:S04]  /*4370*/  STL.64 [R1], R24 ;  /* 0x0000001801007387 */ /* 0x000fe80000100a00 */
        /* <DEDUP_REMOVED lines=129> */
[----:B------:R0:W-:Y:S04]  /*4b90*/  STL.64 [R1+0xed0], R24 ;  /* 0x000ed01801007387 */ /* 0x0001e80000100a00 */
[----:B0-----:R-:W2:Y:S04]  /*4ba0*/  LDL.LU R24, [R1] ;  /* 0x0000000001187983 */ /* 0x001ea80000300800 */
[----:B------:R-:W2:Y:S04]  /*4bb0*/  LDL.LU R25, [R1+0x4] ;  /* 0x0000040001197983 */ /* 0x000ea80000300800 */
[----:B------:R-:W3:Y:S04]  /*4bc0*/  LDL.LU R26, [R1+0x8] ;  /* 0x00000800011a7983 */ /* 0x000ee80000300800 */
[----:B------:R-:W3:Y:S04]  /*4bd0*/  LDL.LU R27, [R1+0xc] ;  /* 0x00000c00011b7983 */ /* 0x000ee80000300800 */
[----:B------:R-:W4:Y:S04]  /*4be0*/  LDL.LU R28, [R1+0x10] ;  /* 0x00001000011c7983 */ /* 0x000f280000300800 */
[----:B------:R-:W4:Y:S04]  /*4bf0*/  LDL.LU R29, [R1+0x14] ;  /* 0x00001400011d7983 */ /* 0x000f280000300800 */
[----:B------:R-:W2:Y:S04]  /*4c00*/  LDL.LU R30, [R1+0x18] ;  /* 0x00001800011e7983 */ /* 0x000ea80000300800 */
        /* <DEDUP_REMOVED lines=121> */
[----:B--2---:R-:W-:Y:S04]  /*53a0*/  STL.64 [R1+0x12c8], R150 ;  /* 0x0012c89601007387 */ /* 0x004fe80000100a00 */
[----:B----4-:R-:W-:Y:S04]  /*53b0*/  STL.64 [R1+0x12c0], R148 ;  /* 0x0012c09401007387 */ /* 0x010fe80000100a00 */
[----:B---3--:R-:W-:Y:S04]  /*53c0*/  STL.64 [R1+0x12b8], R146 ;  /* 0x0012b89201007387 */ /* 0x008fe80000100a00 */
        /* <DEDUP_REMOVED lines=61> */
[----:B0-----:R-:W2:Y:S04]  /*57a0*/  LDL.LU R24, [R1+0x800] ;  /* 0x0008000001187983 */ /* 0x001ea80000300800 */
        /* <DEDUP_REMOVED lines=19> */
[----:B------:R-:W3:Y:S01]  /*58e0*/  LDL.LU R44, [R1+0x850] ;  /* 0x00085000012c7983 */ /* 0x000ee20000300800 */
[----:B------:R-:W-:-:S02]  /*58f0*/  IMAD.MOV.U32 R45, RZ, RZ, R235 ;  /* 0x000000ffff2d7224 */ /* 0x000fc400078e00eb */
[----:B------:R-:W-:Y:S01]  /*5900*/  IMAD.MOV.U32 R46, RZ, RZ, R234 ;  /* 0x000000ffff2e7224 */ /* 0x000fe200078e00ea */
[----:B------:R-:W4:Y:S01]  /*5910*/  LDL.LU R235, [R1+0x2024] ;  /* 0x0020240001eb7983 */ /* 0x000f220000300800 */
[----:B------:R-:W-:Y:S02]  /*5920*/  IMAD.MOV.U32 R47, RZ, RZ, R233 ;  /* 0x000000ffff2f7224 */ /* 0x000fe400078e00e9 */
[----:B------:R-:W-:Y:S01]  /*5930*/  IMAD.MOV.U32 R48, RZ, RZ, R232 ;  /* 0x000000ffff307224 */ /* 0x000fe200078e00e8 */
[----:B------:R-:W4:Y:S01]  /*5940*/  LDL.LU R234, [R1+0x2020] ;  /* 0x0020200001ea7983 */ /* 0x000f220000300800 */
[----:B------:R-:W-:-:S03]  /*5950*/  IMAD.MOV.U32 R49, RZ, RZ, R231 ;  /* 0x000000ffff317224 */ /* 0x000fc600078e00e7 */
        /* <DEDUP_REMOVED lines=197> */
[----:B------:R-:W-:Y:S02]  /*65b0*/  IMAD.MOV.U32 R148, RZ, RZ, R4 ;  /* 0x000000ffff947224 */ /* 0x000fe400078e0004 */
[----:B------:R-:W-:Y:S01]  /*65c0*/  IMAD.MOV.U32 R150, RZ, RZ, R2 ;  /* 0x000000ffff967224 */ /* 0x000fe200078e0002 */
[----:B------:R-:W4:Y:S01]  /*65d0*/  LDL.LU R6, [R1+0x1e90] ;  /* 0x001e900001067983 */ /* 0x000f220000300800 */
[----:B------:R-:W-:Y:S02]  /*65e0*/  IMAD.MOV.U32 R151, RZ, RZ, R0 ;  /* 0x000000ffff977224 */ /* 0x000fe400078e0000 */
[----:B------:R-:W-:Y:S01]  /*65f0*/  IMAD.MOV.U32 R149, RZ, RZ, R3 ;  /* 0x000000ffff957224 */ /* 0x000fe200078e0003 */
[----:B------:R-:W4:Y:S04]  /*6600*/  LDL.LU R5, [R1+0x1e8c] ;  /* 0x001e8c0001057983 */ /* 0x000f280000300800 */
[----:B------:R-:W4:Y:S04]  /*6610*/  LDL.LU R4, [R1+0x1e88] ;  /* 0x001e880001047983 */ /* 0x000f280000300800 */
[----:B------:R-:W4:Y:S04]  /*6620*/  LDL.LU R3, [R1+0x1e84] ;  /* 0x001e840001037983 */ /* 0x000f280000300800 */
[----:B------:R-:W4:Y:S04]  /*6630*/  LDL.LU R2, [R1+0x1e80] ;  /* 0x001e800001027983 */ /* 0x000f280000300800 */
[----:B------:R-:W4:Y:S04]  /*6640*/  LDL.LU R0, [R1+0x1e7c] ;  /* 0x001e7c0001007983 */ /* 0x000f280000300800 */
        /* <DEDUP_REMOVED lines=53> */
[----:B---3--:R-:W-:Y:S04]  /*69a0*/  STL.64 [R1+0x1320], R44 ;  /* 0x0013202c01007387 */ /* 0x008fe80000100a00 */
[----:B--2---:R-:W-:Y:S04]  /*69b0*/  STL.64 [R1+0x1318], R42 ;  /* 0x0013182a01007387 */ /* 0x004fe80000100a00 */
[----:B----4-:R-:W-:Y:S04]  /*69c0*/  STL.64 [R1+0x1310], R40 ;  /* 0x0013102801007387 */ /* 0x010fe80000100a00 */
        /* <DEDUP_REMOVED lines=712> */
[----:B------:R-:W-:Y:S01]  /*9650*/  IMAD.MOV.U32 R150, RZ, RZ, R2 ;  /* 0x000000ffff967224 */ /* 0x000fe200078e0002 */
[----:B------:R-:W-:Y:S01]  /*9660*/  UMOV UR14, UR10 ;  /* 0x0000000a000e7c82 */ /* 0x000fe20008000000 */
[----:B------:R-:W-:Y:S01]  /*9670*/  IMAD.MOV.U32 R151, RZ, RZ, R0 ;  /* 0x000000ffff977224 */ /* 0x000fe200078e0000 */
[----:B------:R-:W-:Y:S01]  /*9680*/  UMOV UR15, UR11 ;  /* 0x0000000b000f7c82 */ /* 0x000fe20008000000 */
        /* <DEDUP_REMOVED lines=156> */
[----:B------:R-:W-:-:S03]  /*a050*/  IMAD.MOV.U32 R45, RZ, RZ, R235 ;  /* 0x000000ffff2d7224 */ /* 0x000fc600078e00eb */
        /* <DEDUP_REMOVED lines=47> */
[----:B------:R-:W-:Y:S01]  /*a350*/  IMAD.MOV.U32 R215, RZ, RZ, R131 ;  /* 0x000000ffffd77224 */ /* 0x000fe200078e0083 */
[----:B------:R-:W2:Y:S01]  /*a360*/  LDL.LU.64 R150, [R1+0x1cc8] ;  /* 0x001cc80001967983 */ /* 0x000ea20000300a00 */
[----:B------:R-:W-:Y:S02]  /*a370*/  IMAD.MOV.U32 R212, RZ, RZ, R128 ;  /* 0x000000ffffd47224 */ /* 0x000fe400078e0080 */
[----:B------:R-:W-:Y:S01]  /*a380*/  IMAD.MOV.U32 R213, RZ, RZ, R129 ;  /* 0x000000ffffd57224 */ /* 0x000fe200078e0081 */
[----:B------:R-:W2:Y:S01]  /*a390*/  LDL.LU.64 R148, [R1+0x1cc0] ;  /* 0x001cc00001947983 */ /* 0x000ea20000300a00 */
[----:B------:R-:W-:Y:S02]  /*a3a0*/  IMAD.MOV.U32 R210, RZ, RZ, R126 ;  /* 0x000000ffffd27224 */ /* 0x000fe400078e007e */
[----:B------:R-:W-:Y:S01]  /*a3b0*/  IMAD.MOV.U32 R211, RZ, RZ, R127 ;  /* 0x000000ffffd37224 */ /* 0x000fe200078e007f */
[----:B------:R-:W2:Y:S01]  /*a3c0*/  LDL.LU.64 R146, [R1+0x1cb8] ;  /* 0x001cb80001927983 */ /* 0x000ea20000300a00 */
        /* <DEDUP_REMOVED lines=120> */
[----:B------:R-:W-:-:S03]  /*ab50*/  IMAD.MOV.U32 R0, RZ, RZ, R45 ;  /* 0x000000ffff007224 */ /* 0x000fc600078e002d */
[----:B------:R-:W2:Y:S04]  /*ab60*/  LDL.LU.64 R64, [R1+0x1b70] ;  /* 0x001b700001407983 */ /* 0x000ea80000300a00 */
        /* <DEDUP_REMOVED lines=9> */
[----:B0-----:R-:W2:Y:S04]  /*ac00*/  LDL.LU.64 R44, [R1+0x1b20] ;  /* 0x001b2000012c7983 */ /* 0x001ea80000300a00 */
        /* <DEDUP_REMOVED lines=9> */
[----:B------:R-:W2:Y:S01]  /*aca0*/  LDL.LU.64 R24, [R1+0x1ad0] ;  /* 0x001ad00001187983 */ /* 0x000ea20000300a00 */
[----:B------:R-:W-:-:S02]  /*acb0*/  UIADD3 UR8, UR6, 0x2, URZ ;  /* 0x0000000206087890 */ /* 0x000fc4000fffe03f */
[----:B------:R-:W-:Y:S01]  /*acc0*/  UIADD3 UR10, UR7, 0x2, URZ ;  /* 0x00000002070a7890 */ /* 0x000fe2000fffe03f */
[----:B------:R-:W-:Y:S01]  /*acd0*/  UMOV UR9, 0x80000020 ;  /* 0x8000002000097882 */ /* 0x000fe20000000000 */
[----:B------:R-:W-:Y:S01]  /*ace0*/  UMOV UR11, 0x80000020 ;  /* 0x80000020000b7882 */ /* 0x000fe20000000000 */
[----:B--2---:R-:W-:-:S06]  /*acf0*/  WARPGROUP.ARRIVE ;  /* 0x00000000000079c5 */ /* 0x004fcc0000000000 */
[----:B------:R-:W-:Y:S03]  /*ad00*/  IGMMA.64x256x32.S8.S8 R24, gdesc[UR8], R24, gsb0 ;  /* 0x06600000081879f1 */ /* 0x000fe60008041018 */
        /* <DEDUP_REMOVED lines=129> */
[----:B------:R-:W-:Y:S01]  /*b520*/  UIADD3 UR14, UR7, 0x402, URZ ;  /* 0x00000402070e7890 */ /* 0x000fe2000fffe03f */
[----:B------:R-:W-:Y:S01]  /*b530*/  UMOV UR12, UR8 ;  /* 0x00000008000c7c82 */ /* 0x000fe20008000000 */
[----:B------:R-:W-:Y:S01]  /*b540*/  UMOV UR13, UR9 ;  /* 0x00000009000d7c82 */ /* 0x000fe20008000000 */
        /* <DEDUP_REMOVED lines=133> */
[----:B------:R-:W-:Y:S01]  /*bda0*/  UMOV UR13, 0x80000020 ;  /* 0x80000020000d7882 */ /* 0x000fe20000000000 */
[----:B--2---:R-:W-:-:S07]  /*bdb0*/  WARPGROUP.ARRIVE ;  /* 0x00000000000079c5 */ /* 0x004fce0000000000 */
        /* <DEDUP_REMOVED lines=130> */
[----:B------:R-:W-:Y:S01]  /*c5e0*/  UMOV UR8, UR12 ;  /* 0x0000000c00087c82 */ /* 0x000fe20008000000 */
[----:B------:R-:W-:Y:S01]  /*c5f0*/  UMOV UR9, UR13 ;  /* 0x0000000d00097c82 */ /* 0x000fe20008000000 */
        /* <DEDUP_REMOVED lines=444> */
[----:B------:R-:W2:Y:S01]  /*e1c0*/  LDL.LU R128, [R1+0x650] ;  /* 0x0006500001807983 */ /* 0x000ea20000300800 */
        /* <DEDUP_REMOVED lines=18> */
[----:B------:R-:W-:Y:S01]  /*e2f0*/  IMAD.MOV.U32 R130, RZ, RZ, R18 ;  /* 0x000000ffff827224 */ /* 0x000fe200078e0012 */
[----:B------:R-:W-:Y:S01]  /*e300*/  UMOV UR8, UR12 ;  /* 0x0000000c00087c82 */ /* 0x000fe20008000000 */
[----:B------:R-:W-:Y:S01]  /*e310*/  IMAD.MOV.U32 R131, RZ, RZ, R17 ;  /* 0x000000ffff837224 */ /* 0x000fe200078e0011 */
[----:B------:R-:W-:Y:S01]  /*e320*/  UMOV UR9, UR13 ;  /* 0x0000000d00097c82 */ /* 0x000fe20008000000 */
[----:B------:R-:W-:Y:S01]  /*e330*/  IMAD.MOV.U32 R132, RZ, RZ, R16 ;  /* 0x000000ffff847224 */ /* 0x000fe200078e0010 */
[----:B------:R0:W5:Y:S01]  /*e340*/  LDL.LU R0, [R1+0xecc] ;  /* 0x000ecc0001007983 */ /* 0x0001620000300800 */
[----:B------:R-:W-:-:S02]  /*e350*/  IMAD.MOV.U32 R133, RZ, RZ, R4 ;  /* 0x000000ffff857224 */ /* 0x000fc400078e0004 */
[----:B------:R-:W-:Y:S01]  /*e360*/  IMAD.MOV.U32 R134, RZ, RZ, R2 ;  /* 0x000000ffff867224 */ /* 0x000fe200078e0002 */
[----:B------:R0:W5:Y:S01]  /*e370*/  LDL.LU R18, [R1+0xec8] ;  /* 0x000ec80001127983 */ /* 0x0001620000300800 */
[----:B------:R-:W-:Y:S02]  /*e380*/  IMAD.MOV.U32 R219, RZ, RZ, R23 ;  /* 0x000000ffffdb7224 */ /* 0x000fe400078e0017 */
[----:B------:R-:W-:Y:S01]  /*e390*/  IMAD.MOV.U32 R220, RZ, RZ, R22 ;  /* 0x000000ffffdc7224 */ /* 0x000fe200078e0016 */
[----:B------:R0:W5:Y:S01]  /*e3a0*/  LDL.LU R17, [R1+0xec4] ;  /* 0x000ec40001117983 */ /* 0x0001620000300800 */
[----:B------:R-:W-:Y:S02]  /*e3b0*/  IMAD.MOV.U32 R221, RZ, RZ, R21 ;  /* 0x000000ffffdd7224 */ /* 0x000fe400078e0015 */
        /* <DEDUP_REMOVED lines=16> */
[----:B------:R-:W-:-:S06]  /*e4c0*/  IMAD.MOV.U32 R235, RZ, RZ, R3 ;  /* 0x000000ffffeb7224 */ /* 0x000fcc00078e0003 */
        /* <DEDUP_REMOVED lines=67> */
[----:B-1----:R0:W5:Y:S04]  /*e900*/  LDL.LU.64 R150, [R1+0xeb0] ;  /* 0x000eb00001967983 */ /* 0x0021680000300a00 */
[----:B------:R0:W5:Y:S04]  /*e910*/  LDL.LU.64 R148, [R1+0xea8] ;  /* 0x000ea80001947983 */ /* 0x0001680000300a00 */
        /* <DEDUP_REMOVED lines=19> */
[----:B------:R0:W5:Y:S01]  /*ea50*/  LDL.LU.64 R108, [R1+0xe08] ;  /* 0x000e0800016c7983 */ /* 0x0001620000300a00 */
[----:B------:R-:W-:Y:S05]  /*ea60*/  @!P1 BRA `(.L_x_18) ;  /* 0x0000010c00009947 */ /* 0x000fea0003800000 */
[----:B------:R-:W-:-:S04]  /*ea70*/  UIADD3 UR7, UR37, 0x1, URZ ;  /* 0x0000000125077890 */ /* 0x000fc8000fffe03f */
[----:B------:R-:W-:-:S04]  /*ea80*/  UISETP.NE.AND UP0, UPT, UR7, 0x3, UPT ;  /* 0x000000030700788c */ /* 0x000fc8000bf05270 */
[----:B------:R-:W-:Y:S02]  /*ea90*/  USEL UR6, URZ, 0x1, UP0 ;  /* 0x000000013f067887 */ /* 0x000fe40008000000 */
[----:B------:R-:W-:Y:S02]  /*eaa0*/  USEL UR7, UR7, URZ, UP0 ;  /* 0x0000003f07077287 */ /* 0x000fe40008000000 */
[----:B------:R-:W-:-:S06]  /*eab0*/  ULOP3.LUT UR6, UR36, UR6, URZ, 0x3c, !UPT ;  /* 0x0000000624067292 */ /* 0x000fcc000f8e3c3f */
[----:B------:R-:W-:Y:S01]  /*eac0*/  IMAD.U32 R3, RZ, RZ, UR6 ;  /* 0x00000006ff037e24 */ /* 0x000fe2000f8e00ff */
[----:B------:R-:W-:-:S06]  /*ead0*/  UMOV UR6, UR37 ;  /* 0x0000002500067c82 */ /* 0x000fcc0008000000 */
.L_x_25:
[----:B-1----:R-:W-:Y:S05]  /*eae0*/  @!P0 BRA `(.L_x_19) ;  /* 0x0000000000048947 */ /* 0x002fea0003800000 */
[----:B------:R-:W-:Y:S01]  /*eaf0*/  BPT.TRAP 0x1 ;  /* 0x000000040000795c */ /* 0x000fe20000300000 */
.L_x_19:
[----:B------:R-:W1:Y:S01]  /*eb00*/  S2UR UR9, SR_CgaCtaId ;  /* 0x00000000000979c3 */ /* 0x000e620000008800 */
[----:B------:R-:W-:Y:S01]  /*eb10*/  UMOV UR8, 0x400 ;  /* 0x0000040000087882 */ /* 0x000fe20000000000 */
[----:B------:R-:W-:Y:S01]  /*eb20*/  IMAD.U32 R5, RZ, RZ, UR7 ;  /* 0x00000007ff057e24 */ /* 0x000fe2000f8e00ff */
[----:B------:R-:W-:Y:S01]  /*eb30*/  SHF.L.U32 R6, R3, 0x1f, RZ ;  /* 0x0000001f03067819 */ /* 0x000fe200000006ff */
[----:B-1----:R-:W-:-:S06]  /*eb40*/  ULEA UR8, UR9, UR8, 0x18 ;  /* 0x0000000809087291 */ /* 0x002fcc000f8ec03f */
[----:B-----5:R-:W-:-:S04]  /*eb50*/  IMAD.U32 R0, RZ, RZ, UR8 ;  /* 0x00000008ff007e24 */ /* 0x020fc8000f8e00ff */
[----:B------:R-:W-:-:S04]  /*eb60*/  IMAD R5, R5, 0x8, R0 ;  /* 0x0000000805057824 */ /* 0x000fc800078e0200 */
[----:B------:R1:W2:Y:S01]  /*eb70*/  SYNCS.PHASECHK.TRANS64.TRYWAIT P1, [R5+URZ], R6 ;  /* 0x00000006050075a7 */ /* 0x0002a2000802017f */
[----:B------:R-:W-:Y:S05]  /*eb80*/  @!P0 BRA `(.L_x_20) ;  /* 0x0000000000048947 */ /* 0x000fea0003800000 */
[----:B------:R-:W-:Y:S01]  /*eb90*/  BPT.TRAP 0x1 ;  /* 0x000000040000795c */ /* 0x000fe20000300000 */
.L_x_20:
[----:B--2---:R-:W-:Y:S05]  /*eba0*/  @P1 BRA `(.L_x_21) ;  /* 0x0000000000081947 */ /* 0x004fea0003800000 */
[----:B------:R-:W2:Y:S02]  /*ebb0*/  SYNCS.PHASECHK.TRANS64.TRYWAIT P1, [R5+URZ], R6 ;  /* 0x00000006050075a7 */ /* 0x000ea4000802017f */
[----:B--2---:R-:W-:Y:S05]  /*ebc0*/  @!P1 BRA `(.L_x_22) ;  /* 0x0000052400549947 */ /* 0x004fea0003800000 */
.L_x_21:
        /* <DEDUP_REMOVED lines=64> */
[----:B---3--:R-:W3:Y:S04]  /*efd0*/  LDL.LU.64 R24, [R1+0xc00] ;  /* 0x000c000001187983 */ /* 0x008ee80000300a00 */
[----:B------:R-:W3:Y:S04]  /*efe0*/  LDL.LU.64 R26, [R1+0xc08] ;  /* 0x000c0800011a7983 */ /* 0x000ee80000300a00 */
        /* <DEDUP_REMOVED lines=61> */
[----:B------:R-:W3:Y:S01]  /*f3c0*/  LDL.LU.64 R150, [R1+0xdf8] ;  /* 0x000df80001967983 */ /* 0x000ee20000300a00 */
[----:B------:R-:W-:-:S02]  /*f3d0*/  ULEA UR16, UR7, UR4, 0xb ;  /* 0x0000000407107291 */ /* 0x000fc4000f8e583f */
[----:B------:R-:W-:Y:S01]  /*f3e0*/  ULEA UR17, UR7, UR5, 0xb ;  /* 0x0000000507117291 */ /* 0x000fe2000f8e583f */
[----:B------:R-:W-:Y:S01]  /*f3f0*/  STL [R1+0xed0], R18 ;  /* 0x000ed01201007387 */ /* 0x000fe20000100800 */
[----:B------:R-:W-:Y:S01]  /*f400*/  UMOV UR9, 0x80000020 ;  /* 0x8000002000097882 */ /* 0x000fe20000000000 */
[----:B------:R-:W-:Y:S02]  /*f410*/  UMOV UR11, 0x80000020 ;  /* 0x80000020000b7882 */ /* 0x000fe40000000000 */
[----:B------:R-:W-:Y:S01]  /*f420*/  UMOV UR8, UR16 ;  /* 0x0000001000087c82 */ /* 0x000fe20008000000 */
[----:B------:R-:W-:Y:S01]  /*f430*/  STL [R1+0xecc], R17 ;  /* 0x000ecc1101007387 */ /* 0x000fe20000100800 */
[----:B------:R-:W-:-:S03]  /*f440*/  UMOV UR10, UR17 ;  /* 0x00000011000a7c82 */ /* 0x000fc60008000000 */
[----:B------:R-:W-:Y:S04]  /*f450*/  STL [R1+0xec8], R16 ;  /* 0x000ec81001007387 */ /* 0x000fe80000100800 */
[----:B------:R-:W-:Y:S04]  /*f460*/  STL [R1+0xec4], R4 ;  /* 0x000ec40401007387 */ /* 0x000fe80000100800 */
[----:B------:R-:W-:Y:S04]  /*f470*/  STL [R1+0xec0], R3 ;  /* 0x000ec00301007387 */ /* 0x000fe80000100800 */
[----:B------:R-:W-:Y:S04]  /*f480*/  STL [R1+0xebc], R2 ;  /* 0x000ebc0201007387 */ /* 0x000fe80000100800 */
[----:B------:R-:W-:Y:S01]  /*f490*/  STL [R1+0xeb8], R0 ;  /* 0x000eb80001007387 */ /* 0x000fe20000100800 */
[----:B---3--:R-:W-:-:S06]  /*f4a0*/  WARPGROUP.ARRIVE ;  /* 0x00000000000079c5 */ /* 0x008fcc0000000000 */
[----:B------:R-:W-:Y:S03]  /*f4b0*/  IGMMA.64x256x32.S8.S8 R24, gdesc[UR8], R24, gsb0 ;  /* 0x06600000081879f1 */ /* 0x000fe60008041018 */
[----:B------:R-:W-:Y:S02]  /*f4c0*/  WARPGROUP.DEPBAR.LE gsb0, 0x0 ;  /* 0x00008000000079c5 */ /* 0x000fe40000010000 */
[----:B------:R3:W-:Y:S01]  /*f4d0*/  STL.64 [R1+0xc00], R24 ;  /* 0x000c001801007387 */ /* 0x0007e20000100a00 */
[----:B0-----:R-:W-:Y:S02]  /*f4e0*/  IMAD.MOV.U32 R235, RZ, RZ, R45 ;  /* 0x000000ffffeb7224 */ /* 0x001fe400078e002d */
[----:B------:R-:W-:Y:S01]  /*f4f0*/  IMAD.MOV.U32 R234, RZ, RZ, R46 ;  /* 0x000000ffffea7224 */ /* 0x000fe200078e002e */
[----:B------:R0:W-:Y:S01]  /*f500*/  STL.64 [R1+0xc08], R26 ;  /* 0x000c081a01007387 */ /* 0x0001e20000100a00 */
[----:B------:R-:W-:-:S02]  /*f510*/  IMAD.MOV.U32 R233, RZ, RZ, R47 ;  /* 0x000000ffffe97224 */ /* 0x000fc400078e002f */
[----:B------:R-:W-:Y:S01]  /*f520*/  IMAD.MOV.U32 R232, RZ, RZ, R48 ;  /* 0x000000ffffe87224 */ /* 0x000fe200078e0030 */
[----:B------:R4:W-:Y:S01]  /*f530*/  STL.64 [R1+0xc10], R28 ;  /* 0x000c101c01007387 */ /* 0x0009e20000100a00 */
[----:B------:R-:W-:Y:S02]  /*f540*/  IMAD.MOV.U32 R231, RZ, RZ, R49 ;  /* 0x000000ffffe77224 */ /* 0x000fe400078e0031 */
[----:B------:R-:W-:Y:S01]  /*f550*/  IMAD.MOV.U32 R230, RZ, RZ, R50 ;  /* 0x000000ffffe67224 */ /* 0x000fe200078e0032 */
[----:B------:R1:W-:Y:S01]  /*f560*/  STL.64 [R1+0xc18], R30 ;  /* 0x000c181e01007387 */ /* 0x0003e20000100a00 */
[----:B------:R-:W-:Y:S02]  /*f570*/  IMAD.MOV.U32 R229, RZ, RZ, R51 ;  /* 0x000000ffffe57224 */ /* 0x000fe400078e0033 */
        /* <DEDUP_REMOVED lines=19> */
[----:B------:R2:W-:Y:S01]  /*f6b0*/  STL [R1+0xc50], R44 ;  /* 0x000c502c01007387 */ /* 0x0005e20000100800 */
[----:B------:R-:W-:-:S02]  /*f6c0*/  IMAD.MOV.U32 R215, RZ, RZ, R65 ;  /* 0x000000ffffd77224 */ /* 0x000fc400078e0041 */
[----:B------:R-:W-:Y:S01]  /*f6d0*/  IMAD.MOV.U32 R214, RZ, RZ, R66 ;  /* 0x000000ffffd67224 */ /* 0x000fe200078e0042 */
[----:B---3--:R-:W3:Y:S01]  /*f6e0*/  LDL.LU.64 R24, [R1+0x200] ;  /* 0x0002000001187983 */ /* 0x008ee20000300a00 */
[----:B------:R-:W-:Y:S02]  /*f6f0*/  IMAD.MOV.U32 R213, RZ, RZ, R67 ;  /* 0x000000ffffd57224 */ /* 0x000fe400078e0043 */
[----:B------:R-:W-:Y:S01]  /*f700*/  IMAD.MOV.U32 R212, RZ, RZ, R68 ;  /* 0x000000ffffd47224 */ /* 0x000fe200078e0044 */
[----:B0-----:R-:W3:Y:S01]  /*f710*/  LDL.LU.64 R26, [R1+0x208] ;  /* 0x00020800011a7983 */ /* 0x001ee20000300a00 */
[----:B------:R-:W-:Y:S02]  /*f720*/  IMAD.MOV.U32 R211, RZ, RZ, R69 ;  /* 0x000000ffffd37224 */ /* 0x000fe400078e0045 */
[----:B------:R-:W-:Y:S01]  /*f730*/  IMAD.MOV.U32 R210, RZ, RZ, R70 ;  /* 0x000000ffffd27224 */ /* 0x000fe200078e0046 */
[----:B----4-:R-:W4:Y:S01]  /*f740*/  LDL.LU.64 R28, [R1+0x210] ;  /* 0x00021000011c7983 */ /* 0x010f220000300a00 */
[----:B------:R-:W-:-:S02]  /*f750*/  IMAD.MOV.U32 R209, RZ, RZ, R71 ;  /* 0x000000ffffd17224 */ /* 0x000fc400078e0047 */
[----:B------:R-:W-:Y:S01]  /*f760*/  IMAD.MOV.U32 R208, RZ, RZ, R72 ;  /* 0x000000ffffd07224 */ /* 0x000fe200078e0048 */
[----:B-1----:R-:W3:Y:S01]  /*f770*/  LDL.LU.64 R30, [R1+0x218] ;  /* 0x00021800011e7983 */ /* 0x002ee20000300a00 */
[----:B------:R-:W-:Y:S02]  /*f780*/  IMAD.MOV.U32 R207, RZ, RZ, R73 ;  /* 0x000000ffffcf7224 */ /* 0x000fe400078e0049 */
[----:B------:R-:W-:Y:S01]  /*f790*/  IMAD.MOV.U32 R206, RZ, RZ, R74 ;  /* 0x000000ffffce7224 */ /* 0x000fe200078e004a */
[----:B--2---:R-:W2:Y:S01]  /*f7a0*/  LDL.LU.64 R32, [R1+0x220] ;  /* 0x0002200001207983 */ /* 0x004ea20000300a00 */
[----:B------:R-:W-:Y:S02]  /*f7b0*/  IMAD.MOV.U32 R205, RZ, RZ, R75 ;  /* 0x000000ffffcd7224 */ /* 0x000fe400078e004b */
[----:B------:R-:W-:Y:S01]  /*f7c0*/  IMAD.MOV.U32 R204, RZ, RZ, R76 ;  /* 0x000000ffffcc7224 */ /* 0x000fe200078e004c */
[----:B------:R-:W4:Y:S01]  /*f7d0*/  LDL.LU.64 R34, [R1+0x228] ;  /* 0x0002280001227983 */ /* 0x000f220000300a00 */
[----:B------:R-:W-:-:S02]  /*f7e0*/  IMAD.MOV.U32 R203, RZ, RZ, R77 ;  /* 0x000000ffffcb7224 */ /* 0x000fc400078e004d */
[----:B------:R-:W-:Y:S01]  /*f7f0*/  IMAD.MOV.U32 R202, RZ, RZ, R78 ;  /* 0x000000ffffca7224 */ /* 0x000fe200078e004e */
[----:B------:R-:W3:Y:S01]  /*f800*/  LDL.LU.64 R36, [R1+0x230] ;  /* 0x0002300001247983 */ /* 0x000ee20000300a00 */
[----:B------:R-:W-:Y:S02]  /*f810*/  IMAD.MOV.U32 R201, RZ, RZ, R79 ;  /* 0x000000ffffc97224 */ /* 0x000fe400078e004f */
[----:B------:R-:W-:Y:S01]  /*f820*/  IMAD.MOV.U32 R200, RZ, RZ, R80 ;  /* 0x000000ffffc87224 */ /* 0x000fe200078e0050 */
[----:B------:R-:W2:Y:S01]  /*f830*/  LDL.LU.64 R38, [R1+0x238] ;  /* 0x0002380001267983 */ /* 0x000ea20000300a00 */
        /* <DEDUP_REMOVED lines=105> */
[----:B------:R-:W-:-:S03]  /*fed0*/  IMAD.MOV.U32 R0, RZ, RZ, R151 ;  /* 0x000000ffff007224 */ /* 0x000fc600078e0097 */
[----:B------:R-:W2:Y:S04]  /*fee0*/  LDL.LU.64 R110, [R1+0x358] ;  /* 0x00035800016e7983 */ /* 0x000ea80000300a00 */
[----:B------:R-:W4:Y:S04]  /*fef0*/  LDL.LU.64 R112, [R1+0x360] ;  /* 0x0003600001707983 */ /* 0x000f280000300a00 */
[----:B------:R-:W3:Y:S04]  /*ff00*/  LDL.LU.64 R114, [R1+0x368] ;  /* 0x0003680001727983 */ /* 0x000ee80000300a00 */
        /* <DEDUP_REMOVED lines=18> */
[----:B---3--:R-:W-:Y:S04]  /*10030*/  STL.64 [R1+0x2628], R150 ;  /* 0x0026289601007387 */ /* 0x008fe80000100a00 */
[----:B----4-:R-:W-:Y:S04]  /*10040*/  STL.64 [R1+0x2620], R148 ;  /* 0x0026209401007387 */ /* 0x010fe80000100a00 */
[----:B--2---:R-:W-:Y:S04]  /*10050*/  STL.64 [R1+0x2618], R146 ;  /* 0x0026189201007387 */ /* 0x004fe80000100a00 */
        /* <DEDUP_REMOVED lines=174> */
[----:B--2---:R-:W-:-:S06]  /*10b40*/  WARPGROUP.ARRIVE ;  /* 0x00000000000079c5 */ /* 0x004fcc0000000000 */
[----:B------:R-:W-:Y:S01]  /*10b50*/  IGMMA.64x256x32.S8.S8 R24, gdesc[UR12], R24, gsb0 ;  /* 0x066000000c1879f1 */ /* 0x000fe20008041018 */
        /* <DEDUP_REMOVED lines=206> */
[----:B------:R4:W-:Y:S04]  /*11840*/  STL [R1+0x250], R44 ;  /* 0x0002502c01007387 */ /* 0x0009e80000100800 */
[----:B0-----:R-:W4:Y:S04]  /*11850*/  LDL.LU.64 R24, [R1+0xa00] ;  /* 0x000a000001187983 */ /* 0x001f280000300a00 */
[----:B-1----:R-:W4:Y:S04]  /*11860*/  LDL.LU.64 R26, [R1+0xa08] ;  /* 0x000a0800011a7983 */ /* 0x002f280000300a00 */
[----:B--2---:R-:W2:Y:S04]  /*11870*/  LDL.LU.64 R28, [R1+0xa10] ;  /* 0x000a1000011c7983 */ /* 0x004ea80000300a00 */
[----:B---3--:R-:W2:Y:S04]  /*11880*/  LDL.LU.64 R30, [R1+0xa18] ;  /* 0x000a1800011e7983 */ /* 0x008ea80000300a00 */
[----:B----4-:R-:W2:Y:S04]  /*11890*/  LDL.LU.64 R32, [R1+0xa20] ;  /* 0x000a200001207983 */ /* 0x010ea80000300a00 */
[----:B------:R-:W2:Y:S01]  /*118a0*/  LDL.LU.64 R34, [R1+0xa28] ;  /* 0x000a280001227983 */ /* 0x000ea20000300a00 */
[----:B------:R-:W-:-:S03]  /*118b0*/  IMAD.MOV.U32 R0, RZ, RZ, R45 ;  /* 0x000000ffff007224 */ /* 0x000fc600078e002d */
        /* <DEDUP_REMOVED lines=9> */
[----:B------:R-:W-:Y:S02]  /*11950*/  IMAD.MOV.U32 R6, RZ, RZ, R50 ;  /* 0x000000ffff067224 */ /* 0x000fe400078e0032 */
        /* <DEDUP_REMOVED lines=151> */
[----:B------:R-:W2:Y:S04]  /*122d0*/  LDL.LU.64 R146, [R1+0xbe8] ;  /* 0x000be80001927983 */ /* 0x000ea80000300a00 */
[----:B------:R-:W2:Y:S04]  /*122e0*/  LDL.LU.64 R148, [R1+0xbf0] ;  /* 0x000bf00001947983 */ /* 0x000ea80000300a00 */
[----:B------:R-:W2:Y:S01]  /*122f0*/  LDL.LU.64 R150, [R1+0xbf8] ;  /* 0x000bf80001967983 */ /* 0x000ea20000300a00 */
[----:B------:R-:W-:Y:S01]  /*12300*/  UMOV UR8, UR12 ;  /* 0x0000000c00087c82 */ /* 0x000fe20008000000 */
[----:B------:R-:W-:-:S02]  /*12310*/  UMOV UR9, UR13 ;  /* 0x0000000d00097c82 */ /* 0x000fc40008000000 */
        /* <DEDUP_REMOVED lines=174> */
[----:B0-----:R-:W4:Y:S04]  /*12e00*/  LDL.LU.64 R24, [R1] ;  /* 0x0000000001187983 */ /* 0x001f280000300a00 */
[----:B-1----:R-:W4:Y:S04]  /*12e10*/  LDL.LU.64 R26, [R1+0x8] ;  /* 0x00000800011a7983 */ /* 0x002f280000300a00 */
[----:B--2---:R-:W2:Y:S04]  /*12e20*/  LDL.LU.64 R28, [R1+0x10] ;  /* 0x00001000011c7983 */ /* 0x004ea80000300a00 */
[----:B---3--:R-:W3:Y:S04]  /*12e30*/  LDL.LU.64 R30, [R1+0x18] ;  /* 0x00001800011e7983 */ /* 0x008ee80000300a00 */
[----:B----4-:R-:W4:Y:S04]  /*12e40*/  LDL.LU.64 R32, [R1+0x20] ;  /* 0x0000200001207983 */ /* 0x010f280000300a00 */
[----:B------:R-:W2:Y:S04]  /*12e50*/  LDL.LU.64 R34, [R1+0x28] ;  /* 0x0000280001227983 */ /* 0x000ea80000300a00 */
[----:B------:R-:W3:Y:S04]  /*12e60*/  LDL.LU.64 R36, [R1+0x30] ;  /* 0x0000300001247983 */ /* 0x000ee80000300a00 */
[----:B------:R-:W4:Y:S04]  /*12e70*/  LDL.LU.64 R38, [R1+0x38] ;  /* 0x0000380001267983 */ /* 0x000f280000300a00 */
        /* <DEDUP_REMOVED lines=195> */
[----:B------:R-:W-:Y:S01]  /*13ab0*/  STL.64 [R1+0x830], R36 ;  /* 0x0008302401007387 */ /* 0x000fe20000100a00 */
[----:B------:R-:W-:-:S03]  /*13ac0*/  IMAD.MOV.U32 R2, RZ, RZ, R150 ;  /* 0x000000ffff027224 */ /* 0x000fc600078e0096 */
[----:B------:R-:W-:Y:S01]  /*13ad0*/  STL.64 [R1+0x838], R38 ;  /* 0x0008382601007387 */ /* 0x000fe20000100a00 */
[----:B------:R-:W-:-:S03]  /*13ae0*/  IMAD.MOV.U32 R0, RZ, RZ, R151 ;  /* 0x000000ffff007224 */ /* 0x000fc600078e0097 */
[----:B------:R-:W-:Y:S01]  /*13af0*/  STL.64 [R1+0x840], R40 ;  /* 0x0008402801007387 */ /* 0x000fe20000100a00 */
[----:B------:R-:W-:-:S03]  /*13b00*/  IMAD.MOV.U32 R4, RZ, RZ, R148 ;  /* 0x000000ffff047224 */ /* 0x000fc600078e0094 */
[----:B------:R-:W-:Y:S01]  /*13b10*/  STL.64 [R1+0x848], R42 ;  /* 0x0008482a01007387 */ /* 0x000fe20000100a00 */
[----:B------:R-:W-:-:S03]  /*13b20*/  IMAD.MOV.U32 R3, RZ, RZ, R149 ;  /* 0x000000ffff037224 */ /* 0x000fc600078e0095 */
[----:B------:R0:W-:Y:S01]  /*13b30*/  STL [R1+0x850], R44 ;  /* 0x0008502c01007387 */ /* 0x0001e20000100800 */
        /* <DEDUP_REMOVED lines=153> */
[----:B------:R-:W-:-:S03]  /*144d0*/  IMAD.MOV.U32 R235, RZ, RZ, R45 ;  /* 0x000000ffffeb7224 */ /* 0x000fc600078e002d */
        /* <DEDUP_REMOVED lines=1411> */
[----:B------:R-:W-:Y:S02]  /*19d10*/  IMAD.MOV.U32 R151, RZ, RZ, R0 ;  /* 0x000000ffff977224 */ /* 0x000fe400078e0000 */
[----:B------:R-:W-:Y:S02]  /*19d20*/  IMAD.MOV.U32 R148, RZ, RZ, R4 ;  /* 0x000000ffff947224 */ /* 0x000fe400078e0004 */
[----:B------:R-:W-:Y:S02]  /*19d30*/  IMAD.MOV.U32 R149, RZ, RZ, R3 ;  /* 0x000000ffff957224 */ /* 0x000fe400078e0003 */
[----:B------:R-:W-:Y:S02]  /*19d40*/  IMAD.MOV.U32 R146, RZ, RZ, R6 ;  /* 0x000000ffff927224 */ /* 0x000fe400078e0006 */
[----:B------:R-:W-:Y:S02]  /*19d50*/  IMAD.MOV.U32 R147, RZ, RZ, R5 ;  /* 0x000000ffff937224 */ /* 0x000fe400078e0005 */
        /* <DEDUP_REMOVED lines=150> */
[----:B------:R-:W-:-:S03]  /*1a6c0*/  IMAD.MOV.U32 R45, RZ, RZ, R235 ;  /* 0x000000ffff2d7224 */ /* 0x000fc600078e00eb */
        /* <DEDUP_REMOVED lines=1253> */
[----:B------:R-:W-:Y:S01]  /*1f520*/  BPT.TRAP 0x1 ;  /* 0x000000040000795c */ /* 0x000fe20000300000 */
.L_x_23:
[----:B------:R-:W-:Y:S01]  /*1f530*/  UISETP.GT.U32.AND UP0, UPT, UR38, 0x1, UPT ;  /* 0x000000012600788c */ /* 0x000fe2000bf04070 */
[----:B------:R-:W-:-:S04]  /*1f540*/  IMAD.U32 R5, RZ, RZ, UR6 ;  /* 0x00000006ff057e24 */ /* 0x000fc8000f8e00ff */
[----:B-----5:R-:W-:Y:S01]  /*1f550*/  IMAD R5, R5, 0x8, R0 ;  /* 0x0000000805057824 */ /* 0x020fe200078e0200 */
[----:B------:R-:W-:-:S03]  /*1f560*/  PLOP3.LUT P1, PT, PT, PT, UP0, 0x80, 0x0 ;  /* 0x000000000000781c */ /* 0x000fc60003f2f008 */
[----:B------:R-:W-:-:S05]  /*1f570*/  VIADD R5, R5, 0x18 ;  /* 0x0000001805057836 */ /* 0x000fca0000000000 */
[----:B------:R-:W-:-:S04]  /*1f580*/  PRMT R5, RZ, 0x654, R5 ;  /* 0x00000654ff057816 */ /* 0x000fc80000000005 */
[----:B------:R1:W-:Y:S01]  /*1f590*/  SYNCS.ARRIVE.TRANS64.RED.A1T0 RZ, [R5+URZ], RZ ;  /* 0x000000ff05ff79a7 */ /* 0x0003e2000810043f */
[----:B------:R-:W-:Y:S05]  /*1f5a0*/  @P1 BRA `(.L_x_24) ;  /* 0x0000000000041947 */ /* 0x000fea0003800000 */
[----:B------:R-:W-:Y:S01]  /*1f5b0*/  BPT.TRAP 0x1 ;  /* 0x000000040000795c */ /* 0x000fe20000300000 */
.L_x_24:
[----:B------:R-:W-:Y:S01]  /*1f5c0*/  UIADD3 UR7, UR7, 0x1, URZ ;  /* 0x0000000107077890 */ /* 0x000fe2000fffe03f */
[C---:B------:R-:W-:Y:S01]  /*1f5d0*/  ISETP.GT.AND P1, PT, R4.reuse, 0x1, PT ;  /* 0x000000010400780c */ /* 0x040fe20003f24270 */
[----:B------:R-:W-:Y:S01]  /*1f5e0*/  UIADD3 UR6, UR6, 0x1, URZ ;  /* 0x0000000106067890 */ /* 0x000fe2000fffe03f */
[----:B------:R-:W-:Y:S01]  /*1f5f0*/  VIADD R4, R4, 0xffffffff ;  /* 0xffffffff04047836 */ /* 0x000fe20000000000 */
[----:B------:R-:W-:Y:S02]  /*1f600*/  UISETP.NE.AND UP0, UPT, UR7, 0x3, UPT ;  /* 0x000000030700788c */ /* 0x000fe4000bf05270 */
[----:B------:R-:W-:Y:S02]  /*1f610*/  UISETP.NE.AND UP1, UPT, UR6, 0x3, UPT ;  /* 0x000000030600788c */ /* 0x000fe4000bf25270 */
[----:B------:R-:W-:Y:S02]  /*1f620*/  USEL UR8, URZ, 0x1, UP0 ;  /* 0x000000013f087887 */ /* 0x000fe40008000000 */
[----:B------:R-:W-:-:S02]  /*1f630*/  USEL UR7, UR7, URZ, UP0 ;  /* 0x0000003f07077287 */ /* 0x000fc40008000000 */
[----:B------:R-:W-:Y:S02]  /*1f640*/  USEL UR6, UR6, URZ, UP1 ;  /* 0x0000003f06067287 */ /* 0x000fe40008800000 */
[----:B------:R-:W-:Y:S01]  /*1f650*/  LOP3.LUT R3, R3, UR8, RZ, 0x3c, !PT ;  /* 0x0000000803037c12 */ /* 0x000fe2000f8e3cff */
[----:B------:R-:W-:Y:S09]  /*1f660*/  @P1 BRA `(.L_x_25) ;  /* 0xfffffef4001c1947 */ /* 0x000ff2000383ffff */
.L_x_18:
[----:B------:R-:W2:Y:S02]  /*1f670*/  LDC R3, c[0x0][0x28c] ;  /* 0x0000a300ff037b82 */ /* 0x000ea40000000800 */
[----:B--2---:R-:W-:-:S13]  /*1f680*/  ISETP.GE.AND P1, PT, R3, 0x1, PT ;  /* 0x000000010300780c */ /* 0x004fda0003f26270 */
[----:B------:R-:W-:Y:S05]  /*1f690*/  @!P1 BRA `(.L_x_26) ;  /* 0x0000000000449947 */ /* 0x000fea0003800000 */
[----:B------:R-:W-:Y:S05]  /*1f6a0*/  @!P0 BRA `(.L_x_27) ;  /* 0x0000000000048947 */ /* 0x000fea0003800000 */
[----:B------:R-:W-:Y:S01]  /*1f6b0*/  BPT.TRAP 0x1 ;  /* 0x000000040000795c */ /* 0x000fe20000300000 */
.L_x_27:
[----:B------:R-:W-:-:S04]  /*1f6c0*/  UISETP.LT.AND UP0, UPT, UR45, 0x1, UPT ;  /* 0x000000012d00788c */ /* 0x000fc8000bf01270 */
[----:B------:R-:W-:Y:S02]  /*1f6d0*/  USEL UR6, UR45, 0x1, UP0 ;  /* 0x000000012d067887 */ /* 0x000fe40008000000 */
[----:B------:R-:W-:Y:S02]  /*1f6e0*/  UISETP.GT.U32.AND UP0, UPT, UR38, 0x1, UPT ;  /* 0x000000012600788c */ /* 0x000fe4000bf04070 */
[----:B------:R-:W-:-:S04]  /*1f6f0*/  UIADD3 UR6, UR37, UR45, -UR6 ;  /* 0x0000002d25067290 */ /* 0x000fc8000fffe806 */
[----:B------:R-:W-:Y:S01]  /*1f700*/  UIMAD.WIDE.U32 UR4, UR6, -0x55555555, URZ ;  /* 0xaaaaaaab060478a5 */ /* 0x000fe2000f8e003f */
[----:B------:R-:W-:-:S03]  /*1f710*/  PLOP3.LUT P0, PT, PT, PT, UP0, 0x80, 0x0 ;  /* 0x000000000000781c */ /* 0x000fc60003f0f008 */
[----:B------:R-:W-:-:S04]  /*1f720*/  USHF.R.U32.HI UR4, URZ, 0x1, UR5 ;  /* 0x000000013f047899 */ /* 0x000fc80008011605 */
[----:B------:R-:W-:-:S06]  /*1f730*/  UIMAD UR6, UR4, -0x3, UR6 ;  /* 0xfffffffd040678a4 */ /* 0x000fcc000f8e0206 */
[----:B------:R-:W-:-:S04]  /*1f740*/  IMAD.U32 R3, RZ, RZ, UR6 ;  /* 0x00000006ff037e24 */ /* 0x000fc8000f8e00ff */
[----:B-----5:R-:W-:-:S04]  /*1f750*/  IMAD R0, R3, 0x8, R0 ;  /* 0x0000000803007824 */ /* 0x020fc800078e0200 */
[----:B------:R-:W-:-:S05]  /*1f760*/  VIADD R0, R0, 0x18 ;  /* 0x0000001800007836 */ /* 0x000fca0000000000 */
[----:B------:R-:W-:-:S04]  /*1f770*/  PRMT R0, RZ, 0x654, R0 ;  /* 0x00000654ff007816 */ /* 0x000fc80000000000 */
[----:B------:R2:W-:Y:S01]  /*1f780*/  SYNCS.ARRIVE.TRANS64.RED.A1T0 RZ, [R0+URZ], RZ ;  /* 0x000000ff00ff79a7 */ /* 0x0005e2000810043f */
[----:B------:R-:W-:Y:S05]  /*1f790*/  @P0 BRA `(.L_x_26) ;  /* 0x0000000000040947 */ /* 0x000fea0003800000 */
[----:B------:R-:W-:Y:S01]  /*1f7a0*/  BPT.TRAP 0x1 ;  /* 0x000000040000795c */ /* 0x000fe20000300000 */
.L_x_26:
[----:B-1----:R-:W1:Y:S01]  /*1f7b0*/  S2R R5, SR_TID.X ;  /* 0x0000000000057919 */ /* 0x002e620000002100 */
[----:B------:R-:W-:Y:S01]  /*1f7c0*/  USHF.L.U32 UR41, UR41, 0x9, URZ ;  /* 0x0000000929297899 */ /* 0x000fe2000800063f */
[----:B------:R-:W-:Y:S01]  /*1f7d0*/  ULDC UR12, c[0x0][0x288] ;  /* 0x0000a200000c7ab9 */ /* 0x000fe20000000800 */
[----:B------:R-:W-:Y:S02]  /*1f7e0*/  UIMAD.WIDE UR8, UR40, 0x200, URZ ;  /* 0x00000200280878a5 */ /* 0x000fe4000f8e023f */
[----:B------:R-:W-:Y:S02]  /*1f7f0*/  USHF.L.U32 UR40, UR40, 0x9, URZ ;  /* 0x0000000928287899 */ /* 0x000fe4000800063f */
[----:B------:R-:W-:Y:S01]  /*1f800*/  IMAD.U32 R22, RZ, RZ, UR41 ;  /* 0x00000029ff167e24 */ /* 0x000fe2000f8e00ff */
[----:B------:R-:W-:Y:S02]  /*1f810*/  UISETP.GE.AND UP0, UPT, UR41, UR12, UPT ;  /* 0x0000000c2900728c */ /* 0x000fe4000bf06270 */
[----:B------:R-:W-:Y:S01]  /*1f820*/  UIADD3 UR37, UR45, UR37, URZ ;  /* 0x000000252d257290 */ /* 0x000fe2000fffe03f */
[----:B------:R-:W-:Y:S01]  /*1f830*/  ULDC UR7, c[0x0][0x284] ;  /* 0x0000a10000077ab9 */ /* 0x000fe20000000800 */
[----:B------:R-:W-:-:S02]  /*1f840*/  USHF.R.S32.HI UR13, URZ, 0x1f, UR42 ;  /* 0x0000001f3f0d7899 */ /* 0x000fc4000801142a */
[----:B------:R-:W-:Y:S02]  /*1f850*/  UISETP.GE.OR UP0, UPT, UR40, UR7, UP0 ;  /* 0x000000072800728c */ /* 0x000fe40008706670 */
[----:B------:R-:W-:Y:S02]  /*1f860*/  UISETP.GT.U32.AND UP1, UPT, UR37, 0x2, UPT ;  /* 0x000000022500788c */ /* 0x000fe4000bf24070 */
[----:B------:R-:W-:Y:S01]  /*1f870*/  UIMAD.WIDE.U32 UR4, UR37, -0x55555555, URZ ;  /* 0xaaaaaaab250478a5 */ /* 0x000fe2000f8e003f */
[----:B------:R-:W-:Y:S01]  /*1f880*/  ULDC.64 UR10, c[0x0][0x5d0] ;  /* 0x00017400000a7ab9 */ /* 0x000fe20000000a00 */
[----:B------:R-:W-:Y:S01]  /*1f890*/  UISETP.LT.U32.AND UP1, UPT, UR45, 0x3, UP1 ;  /* 0x000000032d00788c */ /* 0x000fe20008f21070 */
[----:B------:R-:W-:Y:S01]  /*1f8a0*/  PLOP3.LUT P0, PT, PT, PT, UP0, 0x80, 0x0 ;  /* 0x000000000000781c */ /* 0x000fe20003f0f008 */
[----:B------:R-:W-:Y:S02]  /*1f8b0*/  UISETP.GE.U32.AND UP2, UPT, UR45, 0x3, UPT ;  /* 0x000000032d00788c */ /* 0x000fe4000bf46070 */
[----:B------:R-:W-:-:S02]  /*1f8c0*/  UIMAD UR6, UR13, UR10, URZ ;  /* 0x0000000a0d0672a4 */ /* 0x000fc4000f8e023f */
[----:B------:R-:W-:Y:S02]  /*1f8d0*/  USHF.R.U32.HI UR4, URZ, 0x1, UR5 ;  /* 0x000000013f047899 */ /* 0x000fe40008011605 */
[----:B------:R-:W-:Y:S01]  /*1f8e0*/  USEL UR5, URZ, 0x1, !UP1 ;  /* 0x000000013f057887 */ /* 0x000fe2000c800000 */
[--C-:B-1----:R-:W-:Y:S01]  /*1f8f0*/  SHF.R.U32.HI R19, RZ, 0x7, R5.reuse ;  /* 0x00000007ff137819 */ /* 0x102fe20000011605 */
[C---:B------:R-:W-:Y:S01]  /*1f900*/  IMAD.SHL.U32 R23, R5.reuse, 0x2, RZ ;  /* 0x0000000205177824 */ /* 0x040fe200078e00ff */
[----:B------:R-:W-:Y:S01]  /*1f910*/  SHF.R.U32.HI R3, RZ, 0x2, R5 ;  /* 0x00000002ff037819 */ /* 0x000fe20000011605 */
[----:B------:R-:W-:Y:S01]  /*1f920*/  UIMAD UR6, UR42, UR11, UR6 ;  /* 0x0000000b2a0672a4 */ /* 0x000fe2000f8e0206 */
[----:B-----5:R-:W-:Y:S01]  /*1f930*/  LOP3.LUT R4, R5, 0x60, RZ, 0xc0, !PT ;  /* 0x0000006005047812 */ /* 0x020fe200078ec0ff */
[----:B------:R-:W-:Y:S01]  /*1f940*/  ULOP3.LUT UR36, UR36, UR5, URZ, 0x3c, !UPT ;  /* 0x0000000524247292 */ /* 0x000fe2000f8e3c3f */
[----:B------:R-:W-:Y:S01]  /*1f950*/  LOP3.LUT R19, R19, 0x1, RZ, 0xc0, !PT ;  /* 0x0000000113137812 */ /* 0x000fe200078ec0ff */
[----:B------:R-:W-:Y:S01]  /*1f960*/  UIMAD UR37, UR4, -0x3, UR37 ;  /* 0xfffffffd042578a4 */ /* 0x000fe2000f8e0225 */
[----:B------:R-:W-:Y:S01]  /*1f970*/  LOP3.LUT R3, R3, 0x7, RZ, 0xc0, !PT ;  /* 0x0000000703037812 */ /* 0x000fe200078ec0ff */
[----:B------:R-:W-:Y:S01]  /*1f980*/  @UP2 ULOP3.LUT UR36, UR36, 0x1, UR4, 0x78, !UPT ;  /* 0x0000000124242892 */ /* 0x000fe2000f8e7804 */
[----:B------:R-:W-:Y:S01]  /*1f990*/  SHF.R.U32.HI R4, RZ, 0x1, R4 ;  /* 0x00000001ff047819 */ /* 0x000fe20000011604 */
[----:B------:R-:W-:Y:S01]  /*1f9a0*/  IMAD.SHL.U32 R20, R19, 0x40, RZ ;  /* 0x0000004013147824 */ /* 0x000fe200078e00ff */
[----:B------:R-:W-:-:S02]  /*1f9b0*/  LOP3.LUT R22, R22, 0x6, R23, 0xf8, !PT ;  /* 0x0000000616167812 */ /* 0x000fc400078ef817 */
[--C-:B--2---:R-:W-:Y:S02]  /*1f9c0*/  IADD3 R0, RZ, -R4, -R3.reuse ;  /* 0x80000004ff007210 */ /* 0x104fe40007ffe803 */
[----:B------:R-:W-:Y:S01]  /*1f9d0*/  LOP3.LUT R20, R20, 0x40, R3, 0xe2, !PT ;  /* 0x0000004014147812 */ /* 0x000fe200078ee203 */
[----:B------:R-:W-:Y:S01]  /*1f9e0*/  IMAD.MOV.U32 R3, RZ, RZ, -0x2 ;  /* 0xfffffffeff037424 */ /* 0x000fe200078e00ff */
[----:B------:R-:W-:Y:S01]  /*1f9f0*/  SHF.R.S32.HI R23, RZ, 0x1f, R22 ;  /* 0x0000001fff177819 */ /* 0x000fe20000011416 */
[----:B------:R-:W-:Y:S01]  /*1fa00*/  IMAD R19, R19, -0x40, R0 ;  /* 0xffffffc013137824 */ /* 0x000fe200078e0200 */
[----:B------:R-:W-:Y:S02]  /*1fa10*/  LOP3.LUT R0, R5, 0x3, RZ, 0xc0, !PT ;  /* 0x0000000305007812 */ /* 0x000fe400078ec0ff */
[----:B------:R-:W-:Y:S01]  /*1fa20*/  LOP3.LUT R20, R20, UR8, R4, 0xfe, !PT ;  /* 0x0000000814147c12 */ /* 0x000fe2000f8efe04 */
[----:B------:R-:W-:Y:S02]  /*1fa30*/  IMAD.U32 R4, RZ, RZ, UR10 ;  /* 0x0000000aff047e24 */ /* 0x000fe4000f8e00ff */
[----:B------:R-:W-:-:S02]  /*1fa40*/  IMAD R0, R0, R3, UR12 ;  /* 0x0000000c00007e24 */ /* 0x000fc4000f8e0203 */
[----:B------:R-:W-:Y:S02]  /*1fa50*/  IMAD.U32 R3, RZ, RZ, UR7 ;  /* 0x00000007ff037e24 */ /* 0x000fe4000f8e00ff */
[----:B------:R-:W-:-:S03]  /*1fa60*/  IMAD.WIDE.U32 R4, R4, UR42, R22 ;  /* 0x0000002a04047c25 */ /* 0x000fc6000f8e0016 */
[----:B------:R-:W-:Y:S01]  /*1fa70*/  IADD3 R19, R3, -UR40, R19 ;  /* 0x8000002803137c10 */ /* 0x000fe2000fffe013 */
[----:B------:R-:W-:Y:S01]  /*1fa80*/  VIADD R5, R5, UR6 ;  /* 0x0000000605057c36 */ /* 0x000fe20008000000 */
[----:B------:R-:W-:Y:S01]  /*1fa90*/  UMOV UR40, 0xffffffff ;  /* 0xffffffff00287882 */ /* 0x000fe20000000000 */
[----:B------:R-:W-:Y:S01]  /*1faa0*/  VIADD R0, R0, -UR41 ;  /* 0x8000002900007c36 */ /* 0x000fe20008000000 */
[----:B------:R-:W-:Y:S06]  /*1fab0*/  @P0 BRA `(.L_x_28) ;  /* 0x000003f400d40947 */ /* 0x000fec0003800000 */
[----:B------:R-:W-:Y:S01]  /*1fac0*/  ISETP.NE.AND P0, PT, R17, RZ, PT ;  /* 0x000000ff1100720c */ /* 0x000fe20003f05270 */
[----:B------:R-:W-:Y:S01]  /*1fad0*/  ULDC.64 UR10, c[0x0][0x5c8] ;  /* 0x00017200000a7ab9 */ /* 0x000fe20000000a00 */
[----:B------:R-:W-:Y:S01]  /*1fae0*/  BSSY B0, `(.L_x_28) ;  /* 0x0003f72000007945 */ /* 0x000fe20003800000 */
[----:B------:R-:W-:Y:S01]  /*1faf0*/  UIMAD UR4, UR9, UR10, URZ ;  /* 0x0000000a090472a4 */ /* 0x000fe2000f8e023f */
[----:B------:R-:W-:Y:S02]  /*1fb00*/  IMAD.U32 R11, RZ, RZ, UR11 ;  /* 0x0000000bff0b7e24 */ /* 0x000fe4000f8e00ff */
[----:B------:R-:W-:-:S04]  /*1fb10*/  IMAD.WIDE.U32 R4, R20, UR10, R4 ;  /* 0x0000000a14047c25 */ /* 0x000fc8000f8e0004 */
[----:B------:R-:W-:-:S04]  /*1fb20*/  IMAD R11, R20, R11, UR4 ;  /* 0x00000004140b7e24 */ /* 0x000fc8000f8e020b */
[----:B------:R-:W-:Y:S01]  /*1fb30*/  IMAD.IADD R11, R5, 0x1, R11 ;  /* 0x00000001050b7824 */ /* 0x000fe200078e020b */
[----:B------:R-:W-:Y:S06]  /*1fb40*/  @!P0 BRA `(.L_x_29) ;  /* 0x000002ac003c8947 */ /* 0x000fec0003800000 */
[----:B------:R-:W1:Y:S01]  /*1fb50*/  LDC.64 R6, c[0x0][0x5b0] ;  /* 0x00016c00ff067b82 */ /* 0x000e620000000a00 */
[----:B------:R-:W-:Y:S01]  /*1fb60*/  ULDC.64 UR6, c[0x0][0x5b8] ;  /* 0x00016e0000067ab9 */ /* 0x000fe20000000a00 */
[----:B------:R-:W-:Y:S01]  /*1fb70*/  ISETP.GE.AND P6, PT, R19, 0x1, PT ;  /* 0x000000011300780c */ /* 0x000fe20003fc6270 */
[----:B------:R-:W-:Y:S02]  /*1fb80*/  UIMAD UR4, UR13, UR6, URZ ;  /* 0x000000060d0472a4 */ /* 0x000fe4000f8e023f */
[----:B------:R-:W-:Y:S01]  /*1fb90*/  IMAD.U32 R3, RZ, RZ, UR6 ;  /* 0x00000006ff037e24 */ /* 0x000fe2000f8e00ff */
[----:B------:R-:W-:Y:S01]  /*1fba0*/  LOP3.LUT R18, R18, 0xfffffffd, RZ, 0xc0, !PT ;  /* 0xfffffffd12127812 */ /* 0x000fe200078ec0ff */
[----:B------:R-:W-:Y:S01]  /*1fbb0*/  BSSY B1, `(.L_x_30) ;  /* 0x000000f000017945 */ /* 0x000fe20003800000 */
[----:B------:R-:W-:Y:S01]  /*1fbc0*/  UIMAD UR4, UR42, UR7, UR4 ;  /* 0x000000072a0472a4 */ /* 0x000fe2000f8e0204 */
[----:B------:R-:W0:Y:S01]  /*1fbd0*/  LDC.64 R14, c[0x0][0x5a8] ;  /* 0x00016a00ff0e7b82 */ /* 0x000e220000000a00 */
[----:B------:R-:W-:Y:S01]  /*1fbe0*/  IMAD.WIDE.U32 R22, R3, UR42, R22 ;  /* 0x0000002a03167c25 */ /* 0x000fe2000f8e0016 */
[----:B------:R-:W-:-:S03]  /*1fbf0*/  ISETP.LT.OR P1, PT, R0, 0x1, !P6 ;  /* 0x000000010000780c */ /* 0x000fc60007721670 */
[----:B------:R-:W-:Y:S02]  /*1fc00*/  VIADD R13, R23, UR4 ;  /* 0x00000004170d7c36 */ /* 0x000fe40008000000 */
[----:B------:R-:W-:Y:S01]  /*1fc10*/  IMAD.MOV.U32 R12, RZ, RZ, R22 ;  /* 0x000000ffff0c7224 */ /* 0x000fe200078e0016 */
[----:B------:R-:W-:Y:S01]  /*1fc20*/  @P6 LOP3.LUT R18, R18, 0x2, RZ, 0xfc, !PT ;  /* 0x0000000212126812 */ /* 0x000fe200078efcff */
[----:B-1----:R-:W-:Y:S02]  /*1fc30*/  IMAD R21, R6, UR9, RZ ;  /* 0x0000000906157c24 */ /* 0x002fe4000f8e02ff */
[----:B------:R-:W-:-:S04]  /*1fc40*/  IMAD.WIDE.U32 R8, R20, R6, R12 ;  /* 0x0000000614087225 */ /* 0x000fc800078e000c */
[----:B------:R-:W-:Y:S01]  /*1fc50*/  IMAD R21, R20, R7, R21 ;  /* 0x0000000714157224 */ /* 0x000fe200078e0215 */
[----:B0-----:R-:W-:-:S04]  /*1fc60*/  IADD3 R160, P0, R8, R14, RZ ;  /* 0x0000000e08a07210 */ /* 0x001fc80007f1e0ff */
[----:B------:R-:W-:Y:S01]  /*1fc70*/  IADD3.X R161, R15, R9, R21, P0, !PT ;  /* 0x000000090fa17210 */ /* 0x000fe200007fe415 */
[----:B------:R-:W-:Y:S08]  /*1fc80*/  @P1 BRA `(.L_x_31) ;  /* 0x0000000000041947 */ /* 0x000ff00003800000 */
[----:B------:R0:W5:Y:S02]  /*1fc90*/  LDG.E.U8 R2, desc[UR46][R160.64] ;  /* 0x0000002ea0027981 */ /* 0x000164000c1e1100 */
.L_x_31:
[----:B------:R-:W-:Y:S05]  /*1fca0*/  BSYNC B1 ;  /* 0x0000000000017941 */ /* 0x000fea0003800000 */
.L_x_30:
[----:B------:R-:W2:Y:S01]  /*1fcb0*/  LDL.LU R8, [R1+0xc00] ;  /* 0x000c000001087983 */ /* 0x000ea20000300800 */
[----:B-----5:R-:W-:Y:S01]  /*1fcc0*/  LOP3.LUT R3, R2, 0xffff, RZ, 0xc0, !PT ;  /* 0x0000ffff02037812 */ /* 0x020fe200078ec0ff */
[----:B------:R-:W-:Y:S01]  /*1fcd0*/  ULDC.64 UR4, c[0x0][0x5c0] ;  /* 0x0001700000047ab9 */ /* 0x000fe20000000a00 */
[----:B------:R-:W-:Y:S01]  /*1fce0*/  ISETP.LT.OR P2, PT, R0, 0x2, !P6 ;  /* 0x000000020000780c */ /* 0x000fe20007741670 */
[----:B------:R-:W-:Y:S01]  /*1fcf0*/  BSSY B1, `(.L_x_32) ;  /* 0x000000b000017945 */ /* 0x000fe20003800000 */
[----:B------:R-:W-:Y:S02]  /*1fd00*/  PRMT R3, R3, 0x8880, RZ ;  /* 0x0000888003037816 */ /* 0x000fe400000000ff */
[----:B------:R-:W-:-:S03]  /*1fd10*/  IADD3 R10, P0, R4, UR4, RZ ;  /* 0x00000004040a7c10 */ /* 0x000fc6000ff1e0ff */
[----:B------:R-:W-:Y:S01]  /*1fd20*/  IMAD R3, R3, R17, RZ ;  /* 0x0000001103037224 */ /* 0x000fe200078e02ff */
[----:B------:R-:W-:-:S03]  /*1fd30*/  IADD3.X R11, R11, UR5, RZ, P0, !PT ;  /* 0x000000050b0b7c10 */ /* 0x000fc600087fe4ff */
[----:B--2---:R-:W-:-:S05]  /*1fd40*/  @!P1 IMAD R4, R8, R16, R3 ;  /* 0x0000001008049224 */ /* 0x004fca00078e0203 */
[----:B------:R1:W-:Y:S01]  /*1fd50*/  @!P1 STG.E.U8 desc[UR46][R10.64], R4 ;  /* 0x000000040a009986 */ /* 0x0003e2000c10112e */
[----:B------:R-:W-:Y:S05]  /*1fd60*/  @P2 BRA `(.L_x_33) ;  /* 0x00000000000c2947 */ /* 0x000fea0003800000 */
[----:B------:R-:W2:Y:S02]  /*1fd70*/  LDG.E.U8 R2, desc[UR46][R160.64+0x1] ;  /* 0x0000012ea0027981 */ /* 0x000ea4000c1e1100 */
[----:B--2---:R-:W-:-:S05]  /*1fd80*/  PRMT R3, R2, 0x8880, RZ ;  /* 0x0000888002037816 */ /* 0x004fca00000000ff */
[----:B------:R-:W-:-:S07]  /*1fd90*/  IMAD R3, R3, R17, RZ ;  /* 0x0000001103037224 */ /* 0x000fce00078e02ff */
.L_x_33:
[----:B------:R-:W-:Y:S05]  /*1fda0*/  BSYNC B1 ;  /* 0x0000000000017941 */ /* 0x000fea0003800000 */
.L_x_32:
[----:B-1----:R-:W2:Y:S01]  /*1fdb0*/  LDL.LU R4, [R1+0xc04] ;  /* 0x000c040001047983 */ /* 0x002ea20000300800 */
[----:B------:R-:W-:Y:S01]  /*1fdc0*/  @!P2 IMAD.MOV.U32 R5, RZ, RZ, R11 ;  /* 0x000000ffff05a224 */ /* 0x000fe200078e000b */
[----:B------:R-:W-:Y:S01]  /*1fdd0*/  ISETP.GE.AND P5, PT, R19, 0x9, PT ;  /* 0x000000091300780c */ /* 0x000fe20003fa6270 */
[----:B------:R-:W-:Y:S01]  /*1fde0*/  BSSY B1, `(.L_x_34) ;  /* 0x0000013000017945 */ /* 0x000fe20003800000 */
[----:B------:R-:W-:Y:S02]  /*1fdf0*/  LOP3.LUT R18, R18, 0xfffffff7, RZ, 0xc0, !PT ;  /* 0xfffffff712127812 */ /* 0x000fe400078ec0ff */
[C---:B------:R-:W-:Y:S02]  /*1fe00*/  ISETP.LT.OR P4, PT, R0.reuse, 0x1, !P5 ;  /* 0x000000010000780c */ /* 0x040fe40006f81670 */
[----:B------:R-:W-:-:S07]  /*1fe10*/  ISETP.LT.OR P0, PT, R0, 0x2, !P5 ;  /* 0x000000020000780c */ /* 0x000fce0006f01670 */
[----:B------:R-:W-:Y:S01]  /*1fe20*/  @P5 LOP3.LUT R18, R18, 0x8, RZ, 0xfc, !PT ;  /* 0x0000000812125812 */ /* 0x000fe200078efcff */
[----:B--2---:R-:W-:Y:S02]  /*1fe30*/  @!P2 IMAD R8, R4, R16, R3 ;  /* 0x000000100408a224 */ /* 0x004fe400078e0203 */
[----:B------:R-:W-:-:S05]  /*1fe40*/  @!P2 IMAD.MOV.U32 R4, RZ, RZ, R10 ;  /* 0x000000ffff04a224 */ /* 0x000fca00078e000a */
[----:B------:R1:W-:Y:S02]  /*1fe50*/  @!P2 STG.E.U8 desc[UR46][R4.64+0x1], R8 ;  /* 0x000001080400a986 */ /* 0x0003e4000c10112e */
[C---:B-1----:R-:W-:Y:S01]  /*1fe60*/  SHF.L.U64.HI R5, R6.reuse, 0x3, R7 ;  /* 0x0000000306057819 */ /* 0x042fe20000010207 */
[----:B------:R-:W-:Y:S01]  /*1fe70*/  IMAD.SHL.U32 R4, R6, 0x8, RZ ;  /* 0x0000000806047824 */ /* 0x000fe200078e00ff */
[----:B------:R-:W-:-:S03]  /*1fe80*/  @!P4 IADD3 R8, P3, R10, UR44, RZ ;  /* 0x0000002c0a08cc10 */ /* 0x000fc6000ff7e0ff */
[----:B------:R-:W-:-:S04]  /*1fe90*/  IMAD.WIDE.U32 R158, R20, R6, R4 ;  /* 0x00000006149e7225 */ /* 0x000fc800078e0004 */
[----:B------:R-:W-:Y:S01]  /*1fea0*/  IMAD.IADD R21, R21, 0x1, R159 ;  /* 0x0000000115157824 */ /* 0x000fe200078e029f */
[----:B------:R-:W-:-:S04]  /*1feb0*/  IADD3 R158, P1, P2, R22, R14, R158 ;  /* 0x0000000e169e7210 */ /* 0x000fc80007a3e09e */
[----:B------:R-:W-:Y:S01]  /*1fec0*/  IADD3.X R159, R13, R15, R21, P1, P2 ;  /* 0x0000000f0d9f7210 */ /* 0x000fe20000fe4415 */
[----:B------:R-:W-:Y:S08]  /*1fed0*/  @P4 BRA `(.L_x_35) ;  /* 0x00000000000c4947 */ /* 0x000ff00003800000 */
[----:B------:R-:W2:Y:S02]  /*1fee0*/  LDG.E.U8 R2, desc[UR46][R158.64] ;  /* 0x0000002e9e027981 */ /* 0x000ea4000c1e1100 */
[----:B--2---:R-:W-:-:S05]  /*1fef0*/  PRMT R3, R2, 0x8880, RZ ;  /* 0x0000888002037816 */ /* 0x004fca00000000ff */
[----:B------:R-:W-:-:S07]  /*1ff00*/  IMAD R3, R3, R17, RZ ;  /* 0x0000001103037224 */ /* 0x000fce00078e02ff */
.L_x_35:
[----:B------:R-:W-:Y:S05]  /*1ff10*/  BSYNC B1 ;  /* 0x0000000000017941 */ /* 0x000fea0003800000 */
.L_x_34:
[----:B------:R-:W2:Y:S01]  /*1ff20*/  LDL.LU R21, [R1+0xc08] ;  /* 0x000c080001157983 */ /* 0x000ea20000300800 */
[----:B------:R-:W-:Y:S01]  /*1ff30*/  @!P4 IADD3.X R9, R11, UR43, RZ, P3, !PT ;  /* 0x0000002b0b09cc10 */ /* 0x000fe20009ffe4ff */
[----:B------:R-:W-:Y:S01]  /*1ff40*/  BSSY B1, `(.L_x_36) ;  /* 0x000000b000017945 */ /* 0x000fe20003800000 */
[C---:B------:R-:W-:Y:S02]  /*1ff50*/  ISETP.LT.OR P2, PT, R0.reuse, 0x9, !P6 ;  /* 0x000000090000780c */ /* 0x040fe40007741670 */
[C---:B------:R-:W-:Y:S02]  /*1ff60*/  ISETP.LT.OR P3, PT, R0.reuse, 0xa, !P6 ;  /* 0x0000000a0000780c */ /* 0x040fe40007761670 */
[----:B------:R-:W-:Y:S01]  /*1ff70*/  ISETP.LT.OR P1, PT, R0, 0x9, !P5 ;  /* 0x000000090000780c */ /* 0x000fe20006f21670 */
[----:B--2---:R-:W-:-:S05]  /*1ff80*/  @!P4 IMAD R21, R21, R16, R3 ;  /* 0x000000101515c224 */ /* 0x004fca00078e0203 */
[----:B------:R1:W-:Y:S02]  /*1ff90*/  @!P4 STG.E.U8 desc[UR46][R8.64], R21 ;  /* 0x000000150800c986 */ /* 0x0003e4000c10112e */
[----:B-1----:R-:W-:Y:S01]  /*1ffa0*/  @!P0 IADD3 R8, P4, R10, UR44, RZ ;  /* 0x0000002c0a088c10 */ /* 0x002fe2000ff9e0ff */
[----:B------:R-:W-:-:S12]  /*1ffb0*/  @P0 BRA `(.L_x_37) ;  /* 0x00000000000c0947 */ /* 0x000fd80003800000 */
[----:B------:R-:W2:Y:S02]  /*1ffc0*/  LDG.E.U8 R2, desc[UR46][R158.64+0x1] ;  /* 0x0000012e9e027981 */ /* 0x000ea4000c1e1100 */
[----:B--2---:R-:W-:-:S05]  /*1ffd0*/  PRMT R3, R2, 0x8880, RZ ;  /* 0x0000888002037816 */ /* 0x004fca00000000ff */
[----:B------:R-:W-:-:S07]  /*1ffe0*/  IMAD R3, R3, R17, RZ ;  /* 0x0000001103037224 */ /* 0x000fce00078e02ff */
.L_x_37:
[----:B------:R-:W-:Y:S05]  /*1fff0*/  BSYNC B1 ;  /* 0x0000000000017941 */ /* 0x000fea0003800000 */
.L_x_36:
[----:B------:R-:W2:Y:S01]  /*20000*/  LDL.LU R21, [R1+0xc0c] ;  /* 0x000c0c0001157983 */ /* 0x000ea20000300800 */
[----:B------:R-:W-:Y:S01]  /*20010*/  @!P0 IADD3.X R9, R11, UR43, RZ, P4, !PT ;  /* 0x0000002b0b098c10 */ /* 0x000fe2000a7fe4ff */
[----:B------:R-:W-:Y:S01]  /*20020*/  BSSY B1, `(.L_x_38) ;  /* 0x0000007000017945 */ /* 0x000fe20003800000 */
[----:B--2---:R-:W-:-:S05]  /*20030*/  @!P0 IMAD R21, R21, R16, R3 ;  /* 0x0000001015158224 */ /* 0x004fca00078e0203 */
[----:B------:R1:W-:Y:S01]  /*20040*/  @!P0 STG.E.U8 desc[UR46][R8.64+0x1], R21 ;  /* 0x0000011508008986 */ /* 0x0003e2000c10112e */
[----:B------:R-:W-:Y:S05]  /*20050*/  @P2 BRA `(.L_x_39) ;  /* 0x00000000000c2947 */ /* 0x000fea0003800000 */
[----:B------:R-:W2:Y:S02]  /*20060*/  LDG.E.U8 R2, desc[UR46][R160.64+0x8] ;  /* 0x0000082ea0027981 */ /* 0x000ea4000c1e1100 */
[----:B--2---:R-:W-:-:S05]  /*20070*/  PRMT R3, R2, 0x8880, RZ ;  /* 0x0000888002037816 */ /* 0x004fca00000000ff */
[----:B------:R-:W-:-:S07]  /*20080*/  IMAD R3, R3, R17, RZ ;  /* 0x0000001103037224 */ /* 0x000fce00078e02ff */
.L_x_39:
[----:B------:R-:W-:Y:S05]  /*20090*/  BSYNC B1 ;  /* 0x0000000000017941 */ /* 0x000fea0003800000 */
.L_x_38:
[----:B-1----:R-:W2:Y:S01]  /*200a0*/  LDL.LU R8, [R1+0xc10] ;  /* 0x000c100001087983 */ /* 0x002ea20000300800 */
[----:B------:R-:W-:Y:S01]  /*200b0*/  @!P2 IMAD.MOV.U32 R9, RZ, RZ, R11 ;  /* 0x000000ffff09a224 */ /* 0x000fe200078e000b */
[----:B------:R-:W-:Y:S01]  /*200c0*/  BSSY B1, `(.L_x_40) ;  /* 0x0000008000017945 */ /* 0x000fe20003800000 */
[----:B--2---:R-:W-:Y:S02]  /*200d0*/  @!P2 IMAD R21, R8, R16, R3 ;  /* 0x000000100815a224 */ /* 0x004fe400078e0203 */
[----:B------:R-:W-:-:S05]  /*200e0*/  @!P2 IMAD.MOV.U32 R8, RZ, RZ, R10 ;  /* 0x000000ffff08a224 */ /* 0x000fca00078e000a */
[----:B------:R1:W-:Y:S01]  /*200f0*/  @!P2 STG.E.U8 desc[UR46][R8.64+0x8], R21 ;  /* 0x000008150800a986 */ /* 0x0003e2000c10112e */
[----:B------:R-:W-:Y:S05]  /*20100*/  @P3 BRA `(.L_x_41) ;  /* 0x00000000000c3947 */ /* 0x000fea0003800000 */
[----:B------:R-:W2:Y:S02]  /*20110*/  LDG.E.U8 R2, desc[UR46][R160.64+0x9] ;  /* 0x0000092ea0027981 */ /* 0x000ea4000c1e1100 */
[----:B--2---:R-:W-:-:S05]  /*20120*/  PRMT R3, R2, 0x8880, RZ ;  /* 0x0000888002037816 */ /* 0x004fca00000000ff */
[----:B------:R-:W-:-:S07]  /*20130*/  IMAD R3, R3, R17, RZ ;  /* 0x0000001103037224 */ /* 0x000fce00078e02ff */
.L_x_41:
[----:B------:R-:W-:Y:S05]  /*20140*/  BSYNC B1 ;  /* 0x0000000000017941 */ /* 0x000fea0003800000 */
.L_x_40:
[----:B-1----:R-:W2:Y:S01]  /*20150*/  LDL.LU R8, [R1+0xc14] ;  /* 0x000c140001087983 */ /* 0x002ea20000300800 */
[----:B------:R-:W-:Y:S01]  /*20160*/  @!P3 IMAD.MOV.U32 R9, RZ, RZ, R11 ;  /* 0x000000ffff09b224 */ /* 0x000fe200078e000b */
[----:B------:R-:W-:Y:S01]  /*20170*/  BSSY B1, `(.L_x_42) ;  /* 0x000000a000017945 */ /* 0x000fe20003800000 */
[----:B------:R-:W-:Y:S01]  /*20180*/  ISETP.LT.OR P0, PT, R0, 0xa, !P5 ;  /* 0x0000000a0000780c */ /* 0x000fe20006f01670 */
[----:B--2---:R-:W-:Y:S02]  /*20190*/  @!P3 IMAD R21, R8, R16, R3 ;  /* 0x000000100815b224 */ /* 0x004fe400078e0203 */
[----:B------:R-:W-:-:S05]  /*201a0*/  @!P3 IMAD.MOV.U32 R8, RZ, RZ, R10 ;  /* 0x000000ffff08b224 */ /* 0x000fca00078e000a */
[----:B------:R1:W-:Y:S02]  /*201b0*/  @!P3 STG.E.U8 desc[UR46][R8.64+0x9], R21 ;  /* 0x000009150800b986 */ /* 0x0003e4000c10112e */
[----:B-1----:R-:W-:Y:S01]  /*201c0*/  @!P1 IADD3 R8, P2, R10, UR44, RZ ;  /* 0x0000002c0a089c10 */ /* 0x002fe2000ff5e0ff */
[----:B------:R-:W-:-:S12]  /*201d0*/  @P1 BRA `(.L_x_43) ;  /* 0x00000000000c1947 */ /* 0x000fd80003800000 */
[----:B------:R-:W2:Y:S02]  /*201e0*/  LDG.E.U8 R2, desc[UR46][R158.64+0x8] ;  /* 0x0000082e9e027981 */ /* 0x000ea4000c1e1100 */
[----:B--2---:R-:W-:-:S05]  /*201f0*/  PRMT R3, R2, 0x8880, RZ ;  /* 0x0000888002037816 */ /* 0x004fca00000000ff */
[----:B------:R-:W-:-:S07]  /*20200*/  IMAD R3, R3, R17, RZ ;  /* 0x0000001103037224 */ /* 0x000fce00078e02ff */
.L_x_43:
[----:B------:R-:W-:Y:S05]  /*20210*/  BSYNC B1 ;  /* 0x0000000000017941 */ /* 0x000fea0003800000 */
.L_x_42:
[----:B------:R-:W2:Y:S01]  /*20220*/  LDL.LU R21, [R1+0xc18] ;  /* 0x000c180001157983 */ /* 0x000ea20000300800 */
[----:B------:R-:W-:Y:S01]  /*20230*/  @!P1 IADD3.X R9, R11, UR43, RZ, P2, !PT ;  /* 0x0000002b0b099c10 */ /* 0x000fe200097fe4ff */
[----:B------:R-:W-:Y:S01]  /*20240*/  BSSY B1, `(.L_x_44) ;  /* 0x000000b000017945 */ /* 0x000fe20003800000 */
[C---:B------:R-:W-:Y:S02]  /*20250*/  ISETP.LT.OR P2, PT, R0.reuse, 0x11, !P6 ;  /* 0x000000110000780c */ /* 0x040fe40007741670 */
[----:B------:R-:W-:Y:S01]  /*20260*/  ISETP.LT.OR P3, PT, R0, 0x12, !P6 ;  /* 0x000000120000780c */ /* 0x000fe20007761670 */
[----:B--2---:R-:W-:-:S05]  /*20270*/  @!P1 IMAD R21, R21, R16, R3 ;  /* 0x0000001015159224 */ /* 0x004fca00078e0203 */
[----:B------:R1:W-:Y:S01]  /*20280*/  @!P1 STG.E.U8 desc[UR46][R8.64+0x8], R21 ;  /* 0x0000081508009986 */ /* 0x0003e2000c10112e */
[----:B------:R-:W-:Y:S02]  /*20290*/  ISETP.LT.OR P1, PT, R0, 0x11, !P5 ;  /* 0x000000110000780c */ /* 0x000fe40006f21670 */
[----:B-1----:R-:W-:Y:S01]  /*202a0*/  @!P0 IADD3 R8, P4, R10, UR44, RZ ;  /* 0x0000002c0a088c10 */ /* 0x002fe2000ff9e0ff */
[----:B------:R-:W-:-:S12]  /*202b0*/  @P0 BRA `(.L_x_45) ;  /* 0x00000000000c0947 */ /* 0x000fd80003800000 */
[----:B------:R-:W2:Y:S02]  /*202c0*/  LDG.E.U8 R2, desc[UR46][R158.64+0x9] ;  /* 0x0000092e9e027981 */ /* 0x000ea4000c1e1100 */
[----:B--2---:R-:W-:-:S05]  /*202d0*/  PRMT R3, R2, 0x8880, RZ ;  /* 0x0000888002037816 */ /* 0x004fca00000000ff */
[----:B------:R-:W-:-:S07]  /*202e0*/  IMAD R3, R3, R17, RZ ;  /* 0x0000001103037224 */ /* 0x000fce00078e02ff */
.L_x_45:
[----:B------:R-:W-:Y:S05]  /*202f0*/  BSYNC B1 ;  /* 0x0000000000017941 */ /* 0x000fea0003800000 */
.L_x_44:
        /* <DEDUP_REMOVED lines=9> */
.L_x_47:
[----:B------:R-:W-:Y:S05]  /*20390*/  BSYNC B1 ;  /* 0x0000000000017941 */ /* 0x000fea0003800000 */
.L_x_46:
        /* <DEDUP_REMOVED lines=10> */
.L_x_49:
[----:B------:R-:W-:Y:S05]  /*20440*/  BSYNC B1 ;  /* 0x0000000000017941 */ /* 0x000fea0003800000 */
.L_x_48:
        /* <DEDUP_REMOVED lines=12> */
.L_x_51:
[----:B------:R-:W-:Y:S05]  /*20510*/  BSYNC B1 ;  /* 0x0000000000017941 */ /* 0x000fea0003800000 */
.L_x_50:
        /* <DEDUP_REMOVED lines=13> */
.L_x_53:
[----:B------:R-:W-:Y:S05]  /*205f0*/  BSYNC B1 ;  /* 0x0000000000017941 */ /* 0x000fea0003800000 */
.L_x_52:
        /* <DEDUP_REMOVED lines=9> */
.L_x_55:
[----:B------:R-:W-:Y:S05]  /*20690*/  BSYNC B1 ;  /* 0x0000000000017941 */ /* 0x000fea0003800000 */
.L_x_54:
        /* <DEDUP_REMOVED lines=10> */
.L_x_57:
[----:B------:R-:W-:Y:S05]  /*20740*/  BSYNC B1 ;  /* 0x0000000000017941 */ /* 0x000fea0003800000 */
.L_x_56:
        /* <DEDUP_REMOVED lines=12> */
.L_x_59:
[----:B------:R-:W-:Y:S05]  /*20810*/  BSYNC B1 ;  /* 0x0000000000017941 */ /* 0x000fea0003800000 */
.L_x_58:
        /* <DEDUP_REMOVED lines=13> */
.L_x_61:
[----:B------:R-:W-:Y:S05]  /*208f0*/  BSYNC B1 ;  /* 0x0000000000017941 */ /* 0x000fea0003800000 */
.L_x_60:
        /* <DEDUP_REMOVED lines=9> */
.L_x_63:
[----:B------:R-:W-:Y:S05]  /*20990*/  BSYNC B1 ;  /* 0x0000000000017941 */ /* 0x000fea0003800000 */
.L_x_62:
        /* <DEDUP_REMOVED lines=10> */
.L_x_65:
[----:B------:R-:W-:Y:S05]  /*20a40*/  BSYNC B1 ;  /* 0x0000000000017941 */ /* 0x000fea0003800000 */
.L_x_64:
        /* <DEDUP_REMOVED lines=12> */
.L_x_67:
[----:B------:R-:W-:Y:S05]  /*20b10*/  BSYNC B1 ;  /* 0x0000000000017941 */ /* 0x000fea0003800000 */
.L_x_66:
        /* <DEDUP_REMOVED lines=13> */
.L_x_69:
[----:B------:R-:W-:Y:S05]  /*20bf0*/  BSYNC B1 ;  /* 0x0000000000017941 */ /* 0x000fea0003800000 */
.L_x_68:
        /* <DEDUP_REMOVED lines=9> */
.L_x_71:
[----:B------:R-:W-:Y:S05]  /*20c90*/  BSYNC B1 ;  /* 0x0000000000017941 */ /* 0x000fea0003800000 */
.L_x_70:
        /* <DEDUP_REMOVED lines=10> */
.L_x_73:
[----:B------:R-:W-:Y:S05]  /*20d40*/  BSYNC B1 ;  /* 0x0000000000017941 */ /* 0x000fea0003800000 */
.L_x_72:
        /* <DEDUP_REMOVED lines=12> */
.L_x_75:
[----:B------:R-:W-:Y:S05]  /*20e10*/  BSYNC B1 ;  /* 0x0000000000017941 */ /* 0x000fea0003800000 */
.L_x_74:
        /* <DEDUP_REMOVED lines=13> */
.L_x_77:
[----:B------:R-:W-:Y:S05]  /*20ef0*/  BSYNC B1 ;  /* 0x0000000000017941 */ /* 0x000fea0003800000 */
.L_x_76:
        /* <DEDUP_REMOVED lines=9> */
.L_x_79:
[----:B------:R-:W-:Y:S05]  /*20f90*/  BSYNC B1 ;  /* 0x0000000000017941 */ /* 0x000fea0003800000 */
.L_x_78:
        /* <DEDUP_REMOVED lines=10> */
.L_x_81:
[----:B------:R-:W-:Y:S05]  /*21040*/  BSYNC B1 ;  /* 0x0000000000017941 */ /* 0x000fea0003800000 */
.L_x_80:
        /* <DEDUP_REMOVED lines=12> */
.L_x_83:
[----:B------:R-:W-:Y:S05]  /*21110*/  BSYNC B1 ;  /* 0x0000000000017941 */ /* 0x000fea0003800000 */
.L_x_82:
        /* <DEDUP_REMOVED lines=13> */
.L_x_85:
[----:B------:R-:W-:Y:S05]  /*211f0*/  BSYNC B1 ;  /* 0x0000000000017941 */ /* 0x000fea0003800000 */
.L_x_84:
        /* <DEDUP_REMOVED lines=9> */
.L_x_87:
[----:B------:R-:W-:Y:S05]  /*21290*/  BSYNC B1 ;  /* 0x0000000000017941 */ /* 0x000fea0003800000 */
.L_x_86:
        /* <DEDUP_REMOVED lines=10> */
.L_x_89:
[----:B------:R-:W-:Y:S05]  /*21340*/  BSYNC B1 ;  /* 0x0000000000017941 */ /* 0x000fea0003800000 */
.L_x_88:
        /* <DEDUP_REMOVED lines=12> */
.L_x_91:
[----:B------:R-:W-:Y:S05]  /*21410*/  BSYNC B1 ;  /* 0x0000000000017941 */ /* 0x000fea0003800000 */
.L_x_90:
        /* <DEDUP_REMOVED lines=13> */
.L_x_93:
[----:B------:R-:W-:Y:S05]  /*214f0*/  BSYNC B1 ;  /* 0x0000000000017941 */ /* 0x000fea0003800000 */
.L_x_92:
        /* <DEDUP_REMOVED lines=9> */
.L_x_95:
[----:B------:R-:W-:Y:S05]  /*21590*/  BSYNC B1 ;  /* 0x0000000000017941 */ /* 0x000fea0003800000 */
.L_x_94:
        /* <DEDUP_REMOVED lines=10> */
.L_x_97:
[----:B------:R-:W-:Y:S05]  /*21640*/  BSYNC B1 ;  /* 0x0000000000017941 */ /* 0x000fea0003800000 */
.L_x_96:
        /* <DEDUP_REMOVED lines=12> */
.L_x_99:
[----:B------:R-:W-:Y:S05]  /*21710*/  BSYNC B1 ;  /* 0x0000000000017941 */ /* 0x000fea0003800000 */
.L_x_98:
        /* <DEDUP_REMOVED lines=13> */
.L_x_101:
[----:B------:R-:W-:Y:S05]  /*217f0*/  BSYNC B1 ;  /* 0x0000000000017941 */ /* 0x000fea0003800000 */
.L_x_100:
        /* <DEDUP_REMOVED lines=9> */
.L_x_103:
[----:B------:R-:W-:Y:S05]  /*21890*/  BSYNC B1 ;  /* 0x0000000000017941 */ /* 0x000fea0003800000 */
.L_x_102:
        /* <DEDUP_REMOVED lines=10> */
.L_x_105:
[----:B------:R-:W-:Y:S05]  /*21940*/  BSYNC B1 ;  /* 0x0000000000017941 */ /* 0x000fea0003800000 */
.L_x_104:
        /* <DEDUP_REMOVED lines=12> */
.L_x_107:
[----:B------:R-:W-:Y:S05]  /*21a10*/  BSYNC B1 ;  /* 0x0000000000017941 */ /* 0x000fea0003800000 */
.L_x_106:
        /* <DEDUP_REMOVED lines=13> */
.L_x_109:
[----:B------:R-:W-:Y:S05]  /*21af0*/  BSYNC B1 ;  /* 0x0000000000017941 */ /* 0x000fea0003800000 */
.L_x_108:
        /* <DEDUP_REMOVED lines=9> */
.L_x_111:
[----:B------:R-:W-:Y:S05]  /*21b90*/  BSYNC B1 ;  /* 0x0000000000017941 */ /* 0x000fea0003800000 */
.L_x_110:
        /* <DEDUP_REMOVED lines=10> */
.L_x_113:
[----:B------:R-:W-:Y:S05]  /*21c40*/  BSYNC B1 ;  /* 0x0000000000017941 */ /* 0x000fea0003800000 */
.L_x_112:
        /* <DEDUP_REMOVED lines=12> */
.L_x_115:
[----:B------:R-:W-:Y:S05]  /*21d10*/  BSYNC B1 ;  /* 0x0000000000017941 */ /* 0x000fea0003800000 */
.L_x_114:
        /* <DEDUP_REMOVED lines=13> */
.L_x_117:
[----:B------:R-:W-:Y:S05]  /*21df0*/  BSYNC B1 ;  /* 0x0000000000017941 */ /* 0x000fea0003800000 */
.L_x_116:
        /* <DEDUP_REMOVED lines=9> */
.L_x_119:
[----:B------:R-:W-:Y:S05]  /*21e90*/  BSYNC B1 ;  /* 0x0000000000017941 */ /* 0x000fea0003800000 */
.L_x_118:
        /* <DEDUP_REMOVED lines=10> */
.L_x_121:
[----:B------:R-:W-:Y:S05]  /*21f40*/  BSYNC B1 ;  /* 0x0000000000017941 */ /* 0x000fea0003800000 */
.L_x_120:
        /* <DEDUP_REMOVED lines=12> */
.L_x_123:
[----:B------:R-:W-:Y:S05]  /*22010*/  BSYNC B1 ;  /* 0x0000000000017941 */ /* 0x000fea0003800000 */
.L_x_122:
        /* <DEDUP_REMOVED lines=13> */
.L_x_125:
[----:B------:R-:W-:Y:S05]  /*220f0*/  BSYNC B1 ;  /* 0x0000000000017941 */ /* 0x000fea0003800000 */
.L_x_124:
        /* <DEDUP_REMOVED lines=9> */
.L_x_127:
[----:B------:R-:W-:Y:S05]  /*22190*/  BSYNC B1 ;  /* 0x0000000000017941 */ /* 0x000fea0003800000 */
.L_x_126:
        /* <DEDUP_REMOVED lines=10> */
.L_x_129:
[----:B------:R-:W-:Y:S05]  /*22240*/  BSYNC B1 ;  /* 0x0000000000017941 */ /* 0x000fea0003800000 */
.L_x_128:
        /* <DEDUP_REMOVED lines=12> */
.L_x_131:
[----:B------:R-:W-:Y:S05]  /*22310*/  BSYNC B1 ;  /* 0x0000000000017941 */ /* 0x000fea0003800000 */
.L_x_130:
        /* <DEDUP_REMOVED lines=13> */
.L_x_133:
[----:B------:R-:W-:Y:S05]  /*223f0*/  BSYNC B1 ;  /* 0x0000000000017941 */ /* 0x000fea0003800000 */
.L_x_132:
        /* <DEDUP_REMOVED lines=9> */
.L_x_135:
[----:B------:R-:W-:Y:S05]  /*22490*/  BSYNC B1 ;  /* 0x0000000000017941 */ /* 0x000fea0003800000 */
.L_x_134:
        /* <DEDUP_REMOVED lines=10> */
.L_x_137:
[----:B------:R-:W-:Y:S05]  /*22540*/  BSYNC B1 ;  /* 0x0000000000017941 */ /* 0x000fea0003800000 */
.L_x_136:
        /* <DEDUP_REMOVED lines=12> */
.L_x_139:
[----:B------:R-:W-:Y:S05]  /*22610*/  BSYNC B1 ;  /* 0x0000000000017941 */ /* 0x000fea0003800000 */
.L_x_138:
        /* <DEDUP_REMOVED lines=13> */
.L_x_141:
[----:B------:R-:W-:Y:S05]  /*226f0*/  BSYNC B1 ;  /* 0x0000000000017941 */ /* 0x000fea0003800000 */
.L_x_140:
        /* <DEDUP_REMOVED lines=9> */
.L_x_143:
[----:B------:R-:W-:Y:S05]  /*22790*/  BSYNC B1 ;  /* 0x0000000000017941 */ /* 0x000fea0003800000 */
.L_x_142:
        /* <DEDUP_REMOVED lines=10> */
.L_x_145:
[----:B------:R-:W-:Y:S05]  /*22840*/  BSYNC B1 ;  /* 0x0000000000017941 */ /* 0x000fea0003800000 */
.L_x_144:
        /* <DEDUP_REMOVED lines=12> */
.L_x_147:
[----:B------:R-:W-:Y:S05]  /*22910*/  BSYNC B1 ;  /* 0x0000000000017941 */ /* 0x000fea0003800000 */
.L_x_146:
        /* <DEDUP_REMOVED lines=13> */
.L_x_149:
[----:B------:R-:W-:Y:S05]  /*229f0*/  BSYNC B1 ;  /* 0x0000000000017941 */ /* 0x000fea0003800000 */
.L_x_148:
        /* <DEDUP_REMOVED lines=9> */
.L_x_151:
[----:B------:R-:W-:Y:S05]  /*22a90*/  BSYNC B1 ;  /* 0x0000000000017941 */ /* 0x000fea0003800000 */
.L_x_150:
        /* <DEDUP_REMOVED lines=10> */
.L_x_153:
[----:B------:R-:W-:Y:S05]  /*22b40*/  BSYNC B1 ;  /* 0x0000000000017941 */ /* 0x000fea0003800000 */
.L_x_152:
[----:B-1----:R-:W2:Y:S01]  /*22b50*/  LDL.LU R8, [R1+0xcf4] ;  /* 0x000cf40001087983 */ /* 0x002ea20000300800 */
[----:B------:R-:W-:Y:S01]  /*22b60*/  @!P3 IMAD.MOV.U32 R9, RZ, RZ, R11 ;  /* 0x000000ffff09b224 */ /* 0x000fe200078e000b */
[----:B------:R-:W-:Y:S01]  /*22b70*/  BSSY B1, `(.L_x_154) ;  /* 0x000000c000017945 */ /* 0x000fe20003800000 */
[C---:B------:R-:W-:Y:S02]  /*22b80*/  ISETP.LT.OR P2, PT, R0.reuse, 0x7a, !P5 ;  /* 0x0000007a0000780c */ /* 0x040fe40006f41670 */
[----:B------:R-:W-:Y:S01]  /*22b90*/  ISETP.LT.OR P1, PT, R0, 0x81, !P5 ;  /* 0x000000810000780c */ /* 0x000fe20006f21670 */
[----:B--2---:R-:W-:Y:S02]  /*22ba0*/  @!P3 IMAD R21, R8, R16, R3 ;  /* 0x000000100815b224 */ /* 0x004fe400078e0203 */
[----:B------:R-:W-:-:S05]  /*22bb0*/  @!P3 IMAD.MOV.U32 R8, RZ, RZ, R10 ;  /* 0x000000ffff08b224 */ /* 0x000fca00078e000a */
[----:B------:R1:W-:Y:S01]  /*22bc0*/  @!P3 STG.E.U8 desc[UR46][R8.64+0x79], R21 ;  /* 0x000079150800b986 */ /* 0x0003e2000c10112e */
[----:B------:R-:W-:-:S04]  /*22bd0*/  @!P0 IADD3 R152, P3, R10, UR44, RZ ;  /* 0x0000002c0a988c10 */ /* 0x000fc8000ff7e0ff */
[----:B------:R-:W-:Y:S01]  /*22be0*/  @!P0 IADD3.X R153, R11, UR43, RZ, P3, !PT ;  /* 0x0000002b0b998c10 */ /* 0x000fe20009ffe4ff */
[----:B------:R-:W-:Y:S08]  /*22bf0*/  @P0 BRA `(.L_x_155) ;  /* 0x00000000000c0947 */ /* 0x000ff00003800000 */
[----:B------:R-:W2:Y:S02]  /*22c00*/  LDG.E.U8 R2, desc[UR46][R158.64+0x78] ;  /* 0x0000782e9e027981 */ /* 0x000ea4000c1e1100 */
[----:B--2---:R-:W-:-:S05]  /*22c10*/  PRMT R3, R2, 0x8880, RZ ;  /* 0x0000888002037816 */ /* 0x004fca00000000ff */
[----:B------:R-:W-:-:S07]  /*22c20*/  IMAD R3, R3, R17, RZ ;  /* 0x0000001103037224 */ /* 0x000fce00078e02ff */
.L_x_155:
[----:B------:R-:W-:Y:S05]  /*22c30*/  BSYNC B1 ;  /* 0x0000000000017941 */ /* 0x000fea0003800000 */
.L_x_154:
[----:B-1----:R-:W2:Y:S01]  /*22c40*/  LDL.LU R8, [R1+0xcf8] ;  /* 0x000cf80001087983 */ /* 0x002ea20000300800 */
[----:B------:R-:W-:Y:S01]  /*22c50*/  BSSY B1, `(.L_x_156) ;  /* 0x0000009000017945 */ /* 0x000fe20003800000 */
[----:B--2---:R-:W-:Y:S01]  /*22c60*/  @!P0 IMAD R9, R8, R16, R3 ;  /* 0x0000001008098224 */ /* 0x004fe200078e0203 */
[----:B------:R-:W-:-:S04]  /*22c70*/  @!P2 IADD3 R8, P3, R10, UR44, RZ ;  /* 0x0000002c0a08ac10 */ /* 0x000fc8000ff7e0ff */
[----:B------:R1:W-:Y:S02]  /*22c80*/  @!P0 STG.E.U8 desc[UR46][R152.64+0x78], R9 ;  /* 0x0000780998008986 */ /* 0x0003e4000c10112e */
[----:B-1----:R-:W-:Y:S01]  /*22c90*/  @!P2 IADD3.X R9, R11, UR43, RZ, P3, !PT ;  /* 0x0000002b0b09ac10 */ /* 0x002fe20009ffe4ff */
[----:B------:R-:W-:Y:S06]  /*22ca0*/  @P2 BRA `(.L_x_157) ;  /* 0x00000000000c2947 */ /* 0x000fec0003800000 */
[----:B------:R-:W2:Y:S02]  /*22cb0*/  LDG.E.U8 R2, desc[UR46][R158.64+0x79] ;  /* 0x0000792e9e027981 */ /* 0x000ea4000c1e1100 */
[----:B--2---:R-:W-:-:S05]  /*22cc0*/  PRMT R3, R2, 0x8880, RZ ;  /* 0x0000888002037816 */ /* 0x004fca00000000ff */
[----:B------:R-:W-:-:S07]  /*22cd0*/  IMAD R3, R3, R17, RZ ;  /* 0x0000001103037224 */ /* 0x000fce00078e02ff */
.L_x_157:
[----:B------:R-:W-:Y:S05]  /*22ce0*/  BSYNC B1 ;  /* 0x0000000000017941 */ /* 0x000fea0003800000 */
.L_x_156:
[----:B------:R-:W2:Y:S01]  /*22cf0*/  LDL.LU R21, [R1+0xcfc] ;  /* 0x000cfc0001157983 */ /* 0x000ea20000300800 */
[C---:B------:R-:W-:Y:S01]  /*22d00*/  ISETP.LT.OR P3, PT, R0.reuse, 0x81, !P6 ;  /* 0x000000810000780c */ /* 0x040fe20007761670 */
[----:B------:R-:W-:Y:S01]  /*22d10*/  BSSY B1, `(.L_x_158) ;  /* 0x000000a000017945 */ /* 0x000fe20003800000 */
[----:B------:R-:W-:Y:S02]  /*22d20*/  ISETP.LT.OR P0, PT, R0, 0x82, !P5 ;  /* 0x000000820000780c */ /* 0x000fe40006f01670 */
[----:B------:R-:W-:Y:S01]  /*22d30*/  @!P1 IADD3 R152, P4, R10, UR44, RZ ;  /* 0x0000002c0a989c10 */ /* 0x000fe2000ff9e0ff */
[----:B--2---:R-:W-:-:S05]  /*22d40*/  @!P2 IMAD R21, R21, R16, R3 ;  /* 0x000000101515a224 */ /* 0x004fca00078e0203 */
[----:B------:R1:W-:Y:S01]  /*22d50*/  @!P2 STG.E.U8 desc[UR46][R8.64+0x79], R21 ;  /* 0x000079150800a986 */ /* 0x0003e2000c10112e */
[----:B------:R-:W-:Y:S02]  /*22d60*/  ISETP.LT.OR P2, PT, R0, 0x82, !P6 ;  /* 0x000000820000780c */ /* 0x000fe40007741670 */
[----:B------:R-:W-:Y:S11]  /*22d70*/  @P3 BRA `(.L_x_159) ;  /* 0x00000000000c3947 */ /* 0x000ff60003800000 */
[----:B------:R-:W2:Y:S02]  /*22d80*/  LDG.E.U8 R2, desc[UR46][R160.64+0x80] ;  /* 0x0000802ea0027981 */ /* 0x000ea4000c1e1100 */
[----:B--2---:R-:W-:-:S05]  /*22d90*/  PRMT R3, R2, 0x8880, RZ ;  /* 0x0000888002037816 */ /* 0x004fca00000000ff */
[----:B------:R-:W-:-:S07]  /*22da0*/  IMAD R3, R3, R17, RZ ;  /* 0x0000001103037224 */ /* 0x000fce00078e02ff */
.L_x_159:
[----:B------:R-:W-:Y:S05]  /*22db0*/  BSYNC B1 ;  /* 0x0000000000017941 */ /* 0x000fea0003800000 */
.L_x_158:
        /* <DEDUP_REMOVED lines=10> */
.L_x_161:
[----:B------:R-:W-:Y:S05]  /*22e60*/  BSYNC B1 ;  /* 0x0000000000017941 */ /* 0x000fea0003800000 */
.L_x_160:
[----:B-1----:R-:W2:Y:S01]  /*22e70*/  LDL.LU R8, [R1+0xd04] ;  /* 0x000d040001087983 */ /* 0x002ea20000300800 */
[----:B------:R-:W-:Y:S01]  /*22e80*/  @!P2 IMAD.MOV.U32 R9, RZ, RZ, R11 ;  /* 0x000000ffff09a224 */ /* 0x000fe200078e000b */
[----:B------:R-:W-:Y:S01]  /*22e90*/  BSSY B1, `(.L_x_162) ;  /* 0x0000009000017945 */ /* 0x000fe20003800000 */
[----:B------:R-:W-:Y:S01]  /*22ea0*/  @!P1 IADD3.X R153, R11, UR43, RZ, P4, !PT ;  /* 0x0000002b0b999c10 */ /* 0x000fe2000a7fe4ff */
[----:B--2---:R-:W-:Y:S02]  /*22eb0*/  @!P2 IMAD R21, R8, R16, R3 ;  /* 0x000000100815a224 */ /* 0x004fe400078e0203 */
[----:B------:R-:W-:-:S05]  /*22ec0*/  @!P2 IMAD.MOV.U32 R8, RZ, RZ, R10 ;  /* 0x000000ffff08a224 */ /* 0x000fca00078e000a */
[----:B------:R1:W-:Y:S01]  /*22ed0*/  @!P2 STG.E.U8 desc[UR46][R8.64+0x81], R21 ;  /* 0x000081150800a986 */ /* 0x0003e2000c10112e */
[----:B------:R-:W-:Y:S05]  /*22ee0*/  @P1 BRA `(.L_x_163) ;  /* 0x00000000000c1947 */ /* 0x000fea0003800000 */
[----:B------:R-:W2:Y:S02]  /*22ef0*/  LDG.E.U8 R2, desc[UR46][R158.64+0x80] ;  /* 0x0000802e9e027981 */ /* 0x000ea4000c1e1100 */
[----:B--2---:R-:W-:-:S05]  /*22f00*/  PRMT R3, R2, 0x8880, RZ ;  /* 0x0000888002037816 */ /* 0x004fca00000000ff */
[----:B------:R-:W-:-:S07]  /*22f10*/  IMAD R3, R3, R17, RZ ;  /* 0x0000001103037224 */ /* 0x000fce00078e02ff */
.L_x_163:
[----:B------:R-:W-:Y:S05]  /*22f20*/  BSYNC B1 ;  /* 0x0000000000017941 */ /* 0x000fea0003800000 */
.L_x_162:
[----:B-1----:R-:W2:Y:S01]  /*22f30*/  LDL.LU R8, [R1+0xd08] ;  /* 0x000d080001087983 */ /* 0x002ea20000300800 */
[----:B------:R-:W-:Y:S01]  /*22f40*/  BSSY B1, `(.L_x_164) ;  /* 0x000000d000017945 */ /* 0x000fe20003800000 */
[C---:B------:R-:W-:Y:S02]  /*22f50*/  ISETP.LT.OR P4, PT, R0.reuse, 0x89, !P6 ;  /* 0x000000890000780c */ /* 0x040fe40007781670 */
[----:B------:R-:W-:Y:S01]  /*22f60*/  ISETP.LT.OR P2, PT, R0, 0x89, !P5 ;  /* 0x000000890000780c */ /* 0x000fe20006f41670 */
[----:B--2---:R-:W-:Y:S01]  /*22f70*/  @!P1 IMAD R9, R8, R16, R3 ;  /* 0x0000001008099224 */ /* 0x004fe200078e0203 */
[----:B------:R-:W-:-:S04]  /*22f80*/  @!P0 IADD3 R8, P3, R10, UR44, RZ ;  /* 0x0000002c0a088c10 */ /* 0x000fc8000ff7e0ff */
[----:B------:R1:W-:Y:S01]  /*22f90*/  @!P1 STG.E.U8 desc[UR46][R152.64+0x80], R9 ;  /* 0x0000800998009986 */ /* 0x0003e2000c10112e */
[C---:B------:R-:W-:Y:S02]  /*22fa0*/  ISETP.LT.OR P1, PT, R0.reuse, 0x8a, !P6 ;  /* 0x0000008a0000780c */ /* 0x040fe40007721670 */
[----:B-1----:R-:W-:Y:S02]  /*22fb0*/  @!P0 IADD3.X R9, R11, UR43, RZ, P3, !PT ;  /* 0x0000002b0b098c10 */ /* 0x002fe40009ffe4ff */
[----:B------:R-:W-:Y:S01]  /*22fc0*/  ISETP.LT.OR P3, PT, R0, 0x8a, !P5 ;  /* 0x0000008a0000780c */ /* 0x000fe20006f61670 */
[----:B------:R-:W-:-:S12]  /*22fd0*/  @P0 BRA `(.L_x_165) ;  /* 0x00000000000c0947 */ /* 0x000fd80003800000 */
[----:B------:R-:W2:Y:S02]  /*22fe0*/  LDG.E.U8 R2, desc[UR46][R158.64+0x81] ;  /* 0x0000812e9e027981 */ /* 0x000ea4000c1e1100 */
[----:B--2---:R-:W-:-:S05]  /*22ff0*/  PRMT R3, R2, 0x8880, RZ ;  /* 0x0000888002037816 */ /* 0x004fca00000000ff */
[----:B------:R-:W-:-:S07]  /*23000*/  IMAD R3, R3, R17, RZ ;  /* 0x0000001103037224 */ /* 0x000fce00078e02ff */
.L_x_165:
[----:B------:R-:W-:Y:S05]  /*23010*/  BSYNC B1 ;  /* 0x0000000000017941 */ /* 0x000fea0003800000 */
.L_x_164:
[----:B------:R-:W2:Y:S01]  /*23020*/  LDL.LU R21, [R1+0xd0c] ;  /* 0x000d0c0001157983 */ /* 0x000ea20000300800 */
[----:B------:R-:W-:Y:S01]  /*23030*/  BSSY B1, `(.L_x_166) ;  /* 0x0000007000017945 */ /* 0x000fe20003800000 */
[----:B--2---:R-:W-:-:S05]  /*23040*/  @!P0 IMAD R21, R21, R16, R3 ;  /* 0x0000001015158224 */ /* 0x004fca00078e0203 */
[----:B------:R1:W-:Y:S01]  /*23050*/  @!P0 STG.E.U8 desc[UR46][R8.64+0x81], R21 ;  /* 0x0000811508008986 */ /* 0x0003e2000c10112e */
[----:B------:R-:W-:Y:S05]  /*23060*/  @P4 BRA `(.L_x_167) ;  /* 0x00000000000c4947 */ /* 0x000fea0003800000 */
[----:B------:R-:W2:Y:S02]  /*23070*/  LDG.E.U8 R2, desc[UR46][R160.64+0x88] ;  /* 0x0000882ea0027981 */ /* 0x000ea4000c1e1100 */
[----:B--2---:R-:W-:-:S05]  /*23080*/  PRMT R3, R2, 0x8880, RZ ;  /* 0x0000888002037816 */ /* 0x004fca00000000ff */
[----:B------:R-:W-:-:S07]  /*23090*/  IMAD R3, R3, R17, RZ ;  /* 0x0000001103037224 */ /* 0x000fce00078e02ff */
.L_x_167:
[----:B------:R-:W-:Y:S05]  /*230a0*/  BSYNC B1 ;  /* 0x0000000000017941 */ /* 0x000fea0003800000 */
.L_x_166:
        /* <DEDUP_REMOVED lines=10> */
.L_x_169:
[----:B------:R-:W-:Y:S05]  /*23150*/  BSYNC B1 ;  /* 0x0000000000017941 */ /* 0x000fea0003800000 */
.L_x_168:
[----:B-1----:R-:W2:Y:S01]  /*23160*/  LDL.LU R8, [R1+0xd14] ;  /* 0x000d140001087983 */ /* 0x002ea20000300800 */
[----:B------:R-:W-:Y:S01]  /*23170*/  BSSY B1, `(.L_x_170) ;  /* 0x000000b000017945 */ /* 0x000fe20003800000 */
[----:B------:R-:W-:Y:S01]  /*23180*/  ISETP.LT.OR P0, PT, R0, 0x91, !P5 ;  /* 0x000000910000780c */ /* 0x000fe20006f01670 */
[----:B--2---:R-:W-:Y:S01]  /*23190*/  @!P1 IMAD R9, R8, R16, R3 ;  /* 0x0000001008099224 */ /* 0x004fe200078e0203 */
[----:B------:R-:W-:-:S04]  /*231a0*/  @!P3 IADD3 R8, P4, R10, UR44, RZ ;  /* 0x0000002c0a08bc10 */ /* 0x000fc8000ff9e0ff */
[----:B------:R1:W-:Y:S01]  /*231b0*/  @!P1 STG.E.U8 desc[UR46][R10.64+0x89], R9 ;  /* 0x000089090a009986 */ /* 0x0003e2000c10112e */
[----:B------:R-:W-:-:S04]  /*231c0*/  @!P2 IADD3 R152, P1, R10, UR44, RZ ;  /* 0x0000002c0a98ac10 */ /* 0x000fc8000ff3e0ff */
[----:B------:R-:W-:Y:S01]  /*231d0*/  @!P2 IADD3.X R153, R11, UR43, RZ, P1, !PT ;  /* 0x0000002b0b99ac10 */ /* 0x000fe20008ffe4ff */
[----:B------:R-:W-:Y:S08]  /*231e0*/  @P2 BRA `(.L_x_171) ;  /* 0x00000000000c2947 */ /* 0x000ff00003800000 */
[----:B------:R-:W2:Y:S02]  /*231f0*/  LDG.E.U8 R2, desc[UR46][R158.64+0x88] ;  /* 0x0000882e9e027981 */ /* 0x000ea4000c1e1100 */
[----:B--2---:R-:W-:-:S05]  /*23200*/  PRMT R3, R2, 0x8880, RZ ;  /* 0x0000888002037816 */ /* 0x004fca00000000ff */
[----:B------:R-:W-:-:S07]  /*23210*/  IMAD R3, R3, R17, RZ ;  /* 0x0000001103037224 */ /* 0x000fce00078e02ff */
.L_x_171:
[----:B------:R-:W-:Y:S05]  /*23220*/  BSYNC B1 ;  /* 0x0000000000017941 */ /* 0x000fea0003800000 */
.L_x_170:
[----:B------:R-:W2:Y:S01]  /*23230*/  LDL.LU R21, [R1+0xd18] ;  /* 0x000d180001157983 */ /* 0x000ea20000300800 */
[----:B------:R-:W-:Y:S01]  /*23240*/  BSSY B1, `(.L_x_172) ;  /* 0x0000008000017945 */ /* 0x000fe20003800000 */
[----:B-1----:R-:W-:Y:S01]  /*23250*/  @!P3 IADD3.X R9, R11, UR43, RZ, P4, !PT ;  /* 0x0000002b0b09bc10 */ /* 0x002fe2000a7fe4ff */
[----:B--2---:R-:W-:-:S05]  /*23260*/  @!P2 IMAD R21, R21, R16, R3 ;  /* 0x000000101515a224 */ /* 0x004fca00078e0203 */
[----:B------:R1:W-:Y:S01]  /*23270*/  @!P2 STG.E.U8 desc[UR46][R152.64+0x88], R21 ;  /* 0x000088159800a986 */ /* 0x0003e2000c10112e */
[----:B------:R-:W-:Y:S05]  /*23280*/  @P3 BRA `(.L_x_173) ;  /* 0x00000000000c3947 */ /* 0x000fea0003800000 */
[----:B------:R-:W2:Y:S02]  /*23290*/  LDG.E.U8 R2, desc[UR46][R158.64+0x89] ;  /* 0x0000892e9e027981 */ /* 0x000ea4000c1e1100 */
[----:B--2---:R-:W-:-:S05]  /*232a0*/  PRMT R3, R2, 0x8880, RZ ;  /* 0x0000888002037816 */ /* 0x004fca00000000ff */
[----:B------:R-:W-:-:S07]  /*232b0*/  IMAD R3, R3, R17, RZ ;  /* 0x0000001103037224 */ /* 0x000fce00078e02ff */
.L_x_173:
[----:B------:R-:W-:Y:S05]  /*232c0*/  BSYNC B1 ;  /* 0x0000000000017941 */ /* 0x000fea0003800000 */
.L_x_172:
[----:B-1----:R-:W2:Y:S01]  /*232d0*/  LDL.LU R21, [R1+0xd1c] ;  /* 0x000d1c0001157983 */ /* 0x002ea20000300800 */
        /* <DEDUP_REMOVED lines=11> */
.L_x_175:
[----:B------:R-:W-:Y:S05]  /*23390*/  BSYNC B1 ;  /* 0x0000000000017941 */ /* 0x000fea0003800000 */
.L_x_174:
        /* <DEDUP_REMOVED lines=10> */
.L_x_177:
[----:B------:R-:W-:Y:S05]  /*23440*/  BSYNC B1 ;  /* 0x0000000000017941 */ /* 0x000fea0003800000 */
.L_x_176:
        /* <DEDUP_REMOVED lines=11> */
.L_x_179:
[----:B------:R-:W-:Y:S05]  /*23500*/  BSYNC B1 ;  /* 0x0000000000017941 */ /* 0x000fea0003800000 */
.L_x_178:
        /* <DEDUP_REMOVED lines=14> */
.L_x_181:
[----:B------:R-:W-:Y:S05]  /*235f0*/  BSYNC B1 ;  /* 0x0000000000017941 */ /* 0x000fea0003800000 */
.L_x_180:
        /* <DEDUP_REMOVED lines=8> */
.L_x_183:
[----:B------:R-:W-:Y:S05]  /*23680*/  BSYNC B1 ;  /* 0x0000000000017941 */ /* 0x000fea0003800000 */
.L_x_182:
        /* <DEDUP_REMOVED lines=10> */
.L_x_185:
[----:B------:R-:W-:Y:S05]  /*23730*/  BSYNC B1 ;  /* 0x0000000000017941 */ /* 0x000fea0003800000 */
.L_x_184:
        /* <DEDUP_REMOVED lines=12> */
.L_x_187:
[----:B------:R-:W-:Y:S05]  /*23800*/  BSYNC B1 ;  /* 0x0000000000017941 */ /* 0x000fea0003800000 */
.L_x_186:
        /* <DEDUP_REMOVED lines=9> */
.L_x_189:
[----:B------:R-:W-:Y:S05]  /*238a0*/  BSYNC B1 ;  /* 0x0000000000017941 */ /* 0x000fea0003800000 */
.L_x_188:
        /* <DEDUP_REMOVED lines=12> */
.L_x_191:
[----:B------:R-:W-:Y:S05]  /*23970*/  BSYNC B1 ;  /* 0x0000000000017941 */ /* 0x000fea0003800000 */
.L_x_190:
        /* <DEDUP_REMOVED lines=10> */
.L_x_193:
[----:B------:R-:W-:Y:S05]  /*23a20*/  BSYNC B1 ;  /* 0x0000000000017941 */ /* 0x000fea0003800000 */
.L_x_192:
        /* <DEDUP_REMOVED lines=11> */
.L_x_195:
[----:B------:R-:W-:Y:S05]  /*23ae0*/  BSYNC B1 ;  /* 0x0000000000017941 */ /* 0x000fea0003800000 */
.L_x_194:
        /* <DEDUP_REMOVED lines=14> */
.L_x_197:
[----:B------:R-:W-:Y:S05]  /*23bd0*/  BSYNC B1 ;  /* 0x0000000000017941 */ /* 0x000fea0003800000 */
.L_x_196:
        /* <DEDUP_REMOVED lines=8> */
.L_x_199:
[----:B------:R-:W-:Y:S05]  /*23c60*/  BSYNC B1 ;  /* 0x0000000000017941 */ /* 0x000fea0003800000 */
.L_x_198:
        /* <DEDUP_REMOVED lines=10> */
.L_x_201:
[----:B------:R-:W-:Y:S05]  /*23d10*/  BSYNC B1 ;  /* 0x0000000000017941 */ /* 0x000fea0003800000 */
.L_x_200:
        /* <DEDUP_REMOVED lines=12> */
.L_x_203:
[----:B------:R-:W-:Y:S05]  /*23de0*/  BSYNC B1 ;  /* 0x0000000000017941 */ /* 0x000fea0003800000 */
.L_x_202:
        /* <DEDUP_REMOVED lines=9> */
.L_x_205:
[----:B------:R-:W-:Y:S05]  /*23e80*/  BSYNC B1 ;  /* 0x0000000000017941 */ /* 0x000fea0003800000 */
.L_x_204:
        /* <DEDUP_REMOVED lines=12> */
.L_x_207:
[----:B------:R-:W-:Y:S05]  /*23f50*/  BSYNC B1 ;  /* 0x0000000000017941 */ /* 0x000fea0003800000 */
.L_x_206:
        /* <DEDUP_REMOVED lines=10> */
.L_x_209:
[----:B------:R-:W-:Y:S05]  /*24000*/  BSYNC B1 ;  /* 0x0000000000017941 */ /* 0x000fea0003800000 */
.L_x_208:
        /* <DEDUP_REMOVED lines=11> */
.L_x_211:
[----:B------:R-:W-:Y:S05]  /*240c0*/  BSYNC B1 ;  /* 0x0000000000017941 */ /* 0x000fea0003800000 */
.L_x_210:
        /* <DEDUP_REMOVED lines=14> */
.L_x_213:
[----:B------:R-:W-:Y:S05]  /*241b0*/  BSYNC B1 ;  /* 0x0000000000017941 */ /* 0x000fea0003800000 */
.L_x_212:
        /* <DEDUP_REMOVED lines=8> */
.L_x_215:
[----:B------:R-:W-:Y:S05]  /*24240*/  BSYNC B1 ;  /* 0x0000000000017941 */ /* 0x000fea0003800000 */
.L_x_214:
        /* <DEDUP_REMOVED lines=10> */
.L_x_217:
[----:B------:R-:W-:Y:S05]  /*242f0*/  BSYNC B1 ;  /* 0x0000000000017941 */ /* 0x000fea0003800000 */
.L_x_216:
        /* <DEDUP_REMOVED lines=12> */
.L_x_219:
[----:B------:R-:W-:Y:S05]  /*243c0*/  BSYNC B1 ;  /* 0x0000000000017941 */ /* 0x000fea0003800000 */
.L_x_218:
        /* <DEDUP_REMOVED lines=9> */
.L_x_221:
[----:B------:R-:W-:Y:S05]  /*24460*/  BSYNC B1 ;  /* 0x0000000000017941 */ /* 0x000fea0003800000 */
.L_x_220:
        /* <DEDUP_REMOVED lines=12> */
.L_x_223:
[----:B------:R-:W-:Y:S05]  /*24530*/  BSYNC B1 ;  /* 0x0000000000017941 */ /* 0x000fea0003800000 */
.L_x_222:
        /* <DEDUP_REMOVED lines=10> */
.L_x_225:
[----:B------:R-:W-:Y:S05]  /*245e0*/  BSYNC B1 ;  /* 0x0000000000017941 */ /* 0x000fea0003800000 */
.L_x_224:
        /* <DEDUP_REMOVED lines=11> */
.L_x_227:
[----:B------:R-:W-:Y:S05]  /*246a0*/  BSYNC B1 ;  /* 0x0000000000017941 */ /* 0x000fea0003800000 */
.L_x_226:
        /* <DEDUP_REMOVED lines=14> */
.L_x_229:
[----:B------:R-:W-:Y:S05]  /*24790*/  BSYNC B1 ;  /* 0x0000000000017941 */ /* 0x000fea0003800000 */
.L_x_228:
        /* <DEDUP_REMOVED lines=8> */
.L_x_231:
[----:B------:R-:W-:Y:S05]  /*24820*/  BSYNC B1 ;  /* 0x0000000000017941 */ /* 0x000fea0003800000 */
.L_x_230:
        /* <DEDUP_REMOVED lines=10> */
.L_x_233:
[----:B------:R-:W-:Y:S05]  /*248d0*/  BSYNC B1 ;  /* 0x0000000000017941 */ /* 0x000fea0003800000 */
.L_x_232:
        /* <DEDUP_REMOVED lines=12> */
.L_x_235:
[----:B------:R-:W-:Y:S05]  /*249a0*/  BSYNC B1 ;  /* 0x0000000000017941 */ /* 0x000fea0003800000 */
.L_x_234:
        /* <DEDUP_REMOVED lines=9> */
.L_x_237:
[----:B------:R-:W-:Y:S05]  /*24a40*/  BSYNC B1 ;  /* 0x0000000000017941 */ /* 0x000fea0003800000 */
.L_x_236:
        /* <DEDUP_REMOVED lines=12> */
.L_x_239:
[----:B------:R-:W-:Y:S05]  /*24b10*/  BSYNC B1 ;  /* 0x0000000000017941 */ /* 0x000fea0003800000 */
.L_x_238:
        /* <DEDUP_REMOVED lines=10> */
.L_x_241:
[----:B------:R-:W-:Y:S05]  /*24bc0*/  BSYNC B1 ;  /* 0x0000000000017941 */ /* 0x000fea0003800000 */
.L_x_240:
        /* <DEDUP_REMOVED lines=11> */
.L_x_243:
[----:B------:R-:W-:Y:S05]  /*24c80*/  BSYNC B1 ;  /* 0x0000000000017941 */ /* 0x000fea0003800000 */
.L_x_242:
        /* <DEDUP_REMOVED lines=14> */
.L_x_245:
[----:B------:R-:W-:Y:S05]  /*24d70*/  BSYNC B1 ;  /* 0x0000000000017941 */ /* 0x000fea0003800000 */
.L_x_244:
        /* <DEDUP_REMOVED lines=8> */
.L_x_247:
[----:B------:R-:W-:Y:S05]  /*24e00*/  BSYNC B1 ;  /* 0x0000000000017941 */ /* 0x000fea0003800000 */
.L_x_246:
        /* <DEDUP_REMOVED lines=10> */
.L_x_249:
[----:B------:R-:W-:Y:S05]  /*24eb0*/  BSYNC B1 ;  /* 0x0000000000017941 */ /* 0x000fea0003800000 */
.L_x_248:
        /* <DEDUP_REMOVED lines=12> */
.L_x_251:
[----:B------:R-:W-:Y:S05]  /*24f80*/  BSYNC B1 ;  /* 0x0000000000017941 */ /* 0x000fea0003800000 */
.L_x_250:
        /* <DEDUP_REMOVED lines=9> */
.L_x_253:
[----:B------:R-:W-:Y:S05]  /*25020*/  BSYNC B1 ;  /* 0x0000000000017941 */ /* 0x000fea0003800000 */
.L_x_252:
        /* <DEDUP_REMOVED lines=12> */
.L_x_255:
[----:B------:R-:W-:Y:S05]  /*250f0*/  BSYNC B1 ;  /* 0x0000000000017941 */ /* 0x000fea0003800000 */
.L_x_254:
        /* <DEDUP_REMOVED lines=10> */
.L_x_257:
[----:B------:R-:W-:Y:S05]  /*251a0*/  BSYNC B1 ;  /* 0x0000000000017941 */ /* 0x000fea0003800000 */
.L_x_256:
        /* <DEDUP_REMOVED lines=11> */
.L_x_259:
[----:B------:R-:W-:Y:S05]  /*25260*/  BSYNC B1 ;  /* 0x0000000000017941 */ /* 0x000fea0003800000 */
.L_x_258:
        /* <DEDUP_REMOVED lines=14> */
.L_x_261:
[----:B------:R-:W-:Y:S05]  /*25350*/  BSYNC B1 ;  /* 0x0000000000017941 */ /* 0x000fea0003800000 */
.L_x_260:
        /* <DEDUP_REMOVED lines=8> */
.L_x_263:
[----:B------:R-:W-:Y:S05]  /*253e0*/  BSYNC B1 ;  /* 0x0000000000017941 */ /* 0x000fea0003800000 */
.L_x_262:
        /* <DEDUP_REMOVED lines=10> */
.L_x_265:
[----:B------:R-:W-:Y:S05]  /*25490*/  BSYNC B1 ;  /* 0x0000000000017941 */ /* 0x000fea0003800000 */
.L_x_264:
        /* <DEDUP_REMOVED lines=12> */
.L_x_267:
[----:B------:R-:W-:Y:S05]  /*25560*/  BSYNC B1 ;  /* 0x0000000000017941 */ /* 0x000fea0003800000 */
.L_x_266:
        /* <DEDUP_REMOVED lines=9> */
.L_x_269:
[----:B------:R-:W-:Y:S05]  /*25600*/  BSYNC B1 ;  /* 0x0000000000017941 */ /* 0x000fea0003800000 */
.L_x_268:
        /* <DEDUP_REMOVED lines=12> */
.L_x_271:
[----:B------:R-:W-:Y:S05]  /*256d0*/  BSYNC B1 ;  /* 0x0000000000017941 */ /* 0x000fea0003800000 */
.L_x_270:
        /* <DEDUP_REMOVED lines=10> */
.L_x_273:
[----:B------:R-:W-:Y:S05]  /*25780*/  BSYNC B1 ;  /* 0x0000000000017941 */ /* 0x000fea0003800000 */
.L_x_272:
        /* <DEDUP_REMOVED lines=11> */
.L_x_275:
[----:B------:R-:W-:Y:S05]  /*25840*/  BSYNC B1 ;  /* 0x0000000000017941 */ /* 0x000fea0003800000 */
.L_x_274:
        /* <DEDUP_REMOVED lines=14> */
.L_x_277:
[----:B------:R-:W-:Y:S05]  /*25930*/  BSYNC B1 ;  /* 0x0000000000017941 */ /* 0x000fea0003800000 */
.L_x_276:
        /* <DEDUP_REMOVED lines=8> */
.L_x_279:
[----:B------:R-:W-:Y:S05]  /*259c0*/  BSYNC B1 ;  /* 0x0000000000017941 */ /* 0x000fea0003800000 */
.L_x_278:
        /* <DEDUP_REMOVED lines=10> */
.L_x_281:
[----:B------:R-:W-:Y:S05]  /*25a70*/  BSYNC B1 ;  /* 0x0000000000017941 */ /* 0x000fea0003800000 */
.L_x_280:
[----:B-1----:R-:W2:Y:S01]  /*25a80*/  LDL.LU R8, [R1+0xdf4] ;  /* 0x000df40001087983 */ /* 0x002ea20000300800 */
[----:B------:R-:W-:Y:S01]  /*25a90*/  IADD3 R21, P1, R20, 0x80, RZ ;  /* 0x0000008014157810 */ /* 0x000fe20007f3e0ff */
[----:B------:R-:W-:Y:S01]  /*25aa0*/  @!P4 IMAD.MOV.U32 R9, RZ, RZ, R11 ;  /* 0x000000ffff09c224 */ /* 0x000fe200078e000b */
[----:B------:R-:W-:Y:S01]  /*25ab0*/  ISETP.GE.AND P5, PT, R19, 0x81, PT ;  /* 0x000000811300780c */ /* 0x000fe20003fa6270 */
[----:B------:R-:W-:Y:S01]  /*25ac0*/  BSSY B1, `(.L_x_282) ;  /* 0x0000014000017945 */ /* 0x000fe20003800000 */
[----:B------:R-:W-:Y:S01]  /*25ad0*/  @!P0 IADD3 R152, P3, R10, UR44, RZ ;  /* 0x0000002c0a988c10 */ /* 0x000fe2000ff7e0ff */
[----:B------:R-:W-:Y:S01]  /*25ae0*/  IMAD.X R157, RZ, RZ, UR9, P1 ;  /* 0x00000009ff9d7e24 */ /* 0x000fe200088e06ff */
[----:B------:R-:W-:Y:S01]  /*25af0*/  LOP3.LUT R18, R18, 0xfffffffb, RZ, 0xc0, !PT ;  /* 0xfffffffb12127812 */ /* 0x000fe200078ec0ff */
[----:B------:R-:W-:Y:S01]  /*25b00*/  IMAD.WIDE.U32 R154, R21, R6, R12 ;  /* 0x00000006159a7225 */ /* 0x000fe200078e000c */
[----:B------:R-:W-:-:S03]  /*25b10*/  ISETP.LT.OR P1, PT, R0, 0x1, !P5 ;  /* 0x000000010000780c */ /* 0x000fc60006f21670 */
[----:B------:R-:W-:-:S04]  /*25b20*/  IMAD R162, R157, R6, RZ ;  /* 0x000000069da27224 */ /* 0x000fc800078e02ff */
[----:B------:R-:W-:Y:S01]  /*25b30*/  @P5 LOP3.LUT R18, R18, 0x4, RZ, 0xfc, !PT ;  /* 0x0000000412125812 */ /* 0x000fe200078efcff */
[----:B------:R-:W-:Y:S02]  /*25b40*/  IMAD R162, R21, R7, R162 ;  /* 0x0000000715a27224 */ /* 0x000fe400078e02a2 */
[----:B--2---:R-:W-:Y:S02]  /*25b50*/  @!P4 IMAD R153, R8, R16, R3 ;  /* 0x000000100899c224 */ /* 0x004fe400078e0203 */
[----:B------:R-:W-:-:S05]  /*25b60*/  @!P4 IMAD.MOV.U32 R8, RZ, RZ, R10 ;  /* 0x000000ffff08c224 */ /* 0x000fca00078e000a */
[----:B------:R1:W-:Y:S02]  /*25b70*/  @!P4 STG.E.U8 desc[UR46][R8.64+0xf9], R153 ;  /* 0x0000f9990800c986 */ /* 0x0003e4000c10112e */
[----:B-1----:R-:W-:Y:S02]  /*25b80*/  @!P0 IADD3.X R153, R11, UR43, RZ, P3, !PT ;  /* 0x0000002b0b998c10 */ /* 0x002fe40009ffe4ff */
[----:B------:R-:W-:-:S04]  /*25b90*/  @!P2 IADD3 R8, P3, R10, UR44, RZ ;  /* 0x0000002c0a08ac10 */ /* 0x000fc8000ff7e0ff */
[----:B------:R-:W-:Y:S02]  /*25ba0*/  @!P2 IADD3.X R9, R11, UR43, RZ, P3, !PT ;  /* 0x0000002b0b09ac10 */ /* 0x000fe40009ffe4ff */
[----:B------:R-:W-:Y:S01]  /*25bb0*/  IADD3 R156, P3, R154, R14, RZ ;  /* 0x0000000e9a9c7210 */ /* 0x000fe20007f7e0ff */
[----:B------:R-:W-:-:S12]  /*25bc0*/  @P0 BRA `(.L_x_283) ;  /* 0x00000000000c0947 */ /* 0x000fd80003800000 */
[----:B------:R-:W2:Y:S02]  /*25bd0*/  LDG.E.U8 R2, desc[UR46][R158.64+0xf8] ;  /* 0x0000f82e9e027981 */ /* 0x000ea4000c1e1100 */
[----:B--2---:R-:W-:-:S05]  /*25be0*/  PRMT R3, R2, 0x8880, RZ ;  /* 0x0000888002037816 */ /* 0x004fca00000000ff */
[----:B------:R-:W-:-:S07]  /*25bf0*/  IMAD R3, R3, R17, RZ ;  /* 0x0000001103037224 */ /* 0x000fce00078e02ff */
.L_x_283:
[----:B------:R-:W-:Y:S05]  /*25c00*/  BSYNC B1 ;  /* 0x0000000000017941 */ /* 0x000fea0003800000 */
.L_x_282:
[----:B------:R-:W2:Y:S01]  /*25c10*/  LDL.LU R163, [R1+0xdf8] ;  /* 0x000df80001a37983 */ /* 0x000ea20000300800 */
[----:B------:R-:W-:Y:S01]  /*25c20*/  BSSY B1, `(.L_x_284) ;  /* 0x0000008000017945 */ /* 0x000fe20003800000 */
[----:B------:R-:W-:Y:S01]  /*25c30*/  IADD3.X R157, R15, R155, R162, P3, !PT ;  /* 0x0000009b0f9d7210 */ /* 0x000fe20001ffe4a2 */
[----:B--2---:R-:W-:-:S05]  /*25c40*/  @!P0 IMAD R154, R163, R16, R3 ;  /* 0x00000010a39a8224 */ /* 0x004fca00078e0203 */
[----:B------:R1:W-:Y:S01]  /*25c50*/  @!P0 STG.E.U8 desc[UR46][R152.64+0xf8], R154 ;  /* 0x0000f89a98008986 */ /* 0x0003e2000c10112e */
[----:B------:R-:W-:Y:S05]  /*25c60*/  @P2 BRA `(.L_x_285) ;  /* 0x00000000000c2947 */ /* 0x000fea0003800000 */
[----:B------:R-:W2:Y:S02]  /*25c70*/  LDG.E.U8 R2, desc[UR46][R158.64+0xf9] ;  /* 0x0000f92e9e027981 */ /* 0x000ea4000c1e1100 */
[----:B--2---:R-:W-:-:S05]  /*25c80*/  PRMT R3, R2, 0x8880, RZ ;  /* 0x0000888002037816 */ /* 0x004fca00000000ff */
[----:B------:R-:W-:-:S07]  /*25c90*/  IMAD R3, R3, R17, RZ ;  /* 0x0000001103037224 */ /* 0x000fce00078e02ff */
.L_x_285:
[----:B------:R-:W-:Y:S05]  /*25ca0*/  BSYNC B1 ;  /* 0x0000000000017941 */ /* 0x000fea0003800000 */
.L_x_284:
[----:B-1----:R-:W2:Y:S04]  /*25cb0*/  LDL.LU R152, [R1+0xdfc] ;  /* 0x000dfc0001987983 */ /* 0x002ea80000300800 */
[----:B------:R-:W3:Y:S01]  /*25cc0*/  LDL.LU R153, [R1+0xa00] ;  /* 0x000a000001997983 */ /* 0x000ee20000300800 */
[----:B--2---:R-:W-:-:S05]  /*25cd0*/  @!P2 IMAD R152, R152, R16, R3 ;  /* 0x000000109898a224 */ /* 0x004fca00078e0203 */
[----:B------:R1:W-:Y:S04]  /*25ce0*/  @!P2 STG.E.U8 desc[UR46][R8.64+0xf9], R152 ;  /* 0x0000f9980800a986 */ /* 0x0003e8000c10112e */
[----:B------:R-:W2:Y:S01]  /*25cf0*/  @!P1 LDG.E.U8 R2, desc[UR46][R156.64] ;  /* 0x0000002e9c029981 */ /* 0x000ea2000c1e1100 */
[----:B------:R-:W-:Y:S01]  /*25d00*/  USHF.L.U64.HI UR4, UR10, 0x7, UR11 ;  /* 0x000000070a047899 */ /* 0x000fe2000801020b */
[----:B------:R-:W-:Y:S01]  /*25d10*/  IMAD.WIDE.U32 R154, R21, R6, R4 ;  /* 0x00000006159a7225 */ /* 0x000fe200078e0004 */
[----:B------:R-:W-:Y:S01]  /*25d20*/  ISETP.GE.AND P4, PT, R19, 0x89, PT ;  /* 0x000000891300780c */ /* 0x000fe20003f86270 */
[----:B------:R-:W-:Y:S02]  /*25d30*/  BSSY B1, `(.L_x_286) ;  /* 0x0000013000017945 */ /* 0x000fe40003800000 */
[----:B------:R-:W-:-:S02]  /*25d40*/  IMAD.IADD R162, R162, 0x1, R155 ;  /* 0x00000001a2a27824 */ /* 0x000fc400078e029b */
[----:B-1----:R-:W-:Y:S01]  /*25d50*/  IMAD.U32 R152, RZ, RZ, UR10 ;  /* 0x0000000aff987e24 */ /* 0x002fe2000f8e00ff */
[----:B--2---:R-:W-:-:S05]  /*25d60*/  @!P1 PRMT R8, R2, 0x8880, RZ ;  /* 0x0000888002089816 */ /* 0x004fca00000000ff */
[----:B------:R-:W-:Y:S01]  /*25d70*/  @!P1 IMAD.MOV.U32 R9, RZ, RZ, R8 ;  /* 0x000000ffff099224 */ /* 0x000fe200078e0008 */
[----:B------:R-:W-:-:S03]  /*25d80*/  LEA R8, P0, R152, R10, 0x7 ;  /* 0x0000000a98087211 */ /* 0x000fc600078038ff */
[----:B------:R-:W-:Y:S01]  /*25d90*/  @!P1 IMAD R3, R9, R17, RZ ;  /* 0x0000001109039224 */ /* 0x000fe200078e02ff */
[----:B------:R-:W-:Y:S02]  /*25da0*/  IADD3.X R9, R11, UR4, RZ, P0, !PT ;  /* 0x000000040b097c10 */ /* 0x000fe400087fe4ff */
[----:B------:R-:W-:Y:S01]  /*25db0*/  IADD3 R154, P0, P2, R22, R14, R154 ;  /* 0x0000000e169a7210 */ /* 0x000fe20007a1e09a */
[----:B---3--:R-:W-:-:S03]  /*25dc0*/  @!P1 IMAD R21, R153, R16, R3 ;  /* 0x0000001099159224 */ /* 0x008fc600078e0203 */
[----:B------:R-:W-:Y:S02]  /*25dd0*/  IADD3.X R155, R13, R15, R162, P0, P2 ;  /* 0x0000000f0d9b7210 */ /* 0x000fe400007e44a2 */
[----:B------:R1:W-:Y:S01]  /*25de0*/  @!P1 STG.E.U8 desc[UR46][R8.64], R21 ;  /* 0x0000001508009986 */ /* 0x0003e2000c10112e */
[C---:B------:R-:W-:Y:S02]  /*25df0*/  ISETP.LT.OR P1, PT, R0.reuse, 0x2, !P5 ;  /* 0x000000020000780c */ /* 0x040fe40006f21670 */
[C---:B------:R-:W-:Y:S02]  /*25e00*/  ISETP.LT.OR P2, PT, R0.reuse, 0x1, !P4 ;  /* 0x000000010000780c */ /* 0x040fe40006741670 */
[----:B------:R-:W-:-:S09]  /*25e10*/  ISETP.LT.OR P0, PT, R0, 0x2, !P4 ;  /* 0x000000020000780c */ /* 0x000fd20006701670 */
[----:B-1----:R-:W-:Y:S05]  /*25e20*/  @P1 BRA `(.L_x_287) ;  /* 0x00000000000c1947 */ /* 0x002fea0003800000 */
[----:B------:R-:W2:Y:S02]  /*25e30*/  LDG.E.U8 R2, desc[UR46][R156.64+0x1] ;  /* 0x0000012e9c027981 */ /* 0x000ea4000c1e1100 */
[----:B--2---:R-:W-:-:S05]  /*25e40*/  PRMT R3, R2, 0x8880, RZ ;  /* 0x0000888002037816 */ /* 0x004fca00000000ff */
[----:B------:R-:W-:-:S07]  /*25e50*/  IMAD R3, R3, R17, RZ ;  /* 0x0000001103037224 */ /* 0x000fce00078e02ff */
.L_x_287:
[----:B------:R-:W-:Y:S05]  /*25e60*/  BSYNC B1 ;  /* 0x0000000000017941 */ /* 0x000fea0003800000 */
.L_x_286:
[----:B------:R-:W2:Y:S01]  /*25e70*/  LDL.LU R21, [R1+0xa04] ;  /* 0x000a040001157983 */ /* 0x000ea20000300800 */
[----:B------:R-:W-:Y:S01]  /*25e80*/  BSSY B1, `(.L_x_288) ;  /* 0x000000a000017945 */ /* 0x000fe20003800000 */
[----:B--2---:R-:W-:-:S05]  /*25e90*/  @!P1 IMAD R21, R21, R16, R3 ;  /* 0x0000001015159224 */ /* 0x004fca00078e0203 */
[----:B------:R1:W-:Y:S01]  /*25ea0*/  @!P1 STG.E.U8 desc[UR46][R8.64+0x1], R21 ;  /* 0x0000011508009986 */ /* 0x0003e2000c10112e */
[----:B------:R-:W-:-:S04]  /*25eb0*/  @!P2 IADD3 R162, P1, R8, UR44, RZ ;  /* 0x0000002c08a2ac10 */ /* 0x000fc8000ff3e0ff */
[----:B------:R-:W-:Y:S02]  /*25ec0*/  @!P2 IADD3.X R163, R9, UR43, RZ, P1, !PT ;  /* 0x0000002b09a3ac10 */ /* 0x000fe40008ffe4ff */
[----:B------:R-:W-:Y:S01]  /*25ed0*/  @!P0 IADD3 R152, P1, R8, UR44, RZ ;  /* 0x0000002c08988c10 */ /* 0x000fe2000ff3e0ff */
[----:B------:R-:W-:-:S12]  /*25ee0*/  @P2 BRA `(.L_x_289) ;  /* 0x00000000000c2947 */ /* 0x000fd80003800000 */
[----:B------:R-:W2:Y:S02]  /*25ef0*/  LDG.E.U8 R2, desc[UR46][R154.64] ;  /* 0x0000002e9a027981 */ /* 0x000ea4000c1e1100 */
[----:B--2---:R-:W-:-:S05]  /*25f00*/  PRMT R3, R2, 0x8880, RZ ;  /* 0x0000888002037816 */ /* 0x004fca00000000ff */
[----:B------:R-:W-:-:S07]  /*25f10*/  IMAD R3, R3, R17, RZ ;  /* 0x0000001103037224 */ /* 0x000fce00078e02ff */
.L_x_289:
[----:B------:R-:W-:Y:S05]  /*25f20*/  BSYNC B1 ;  /* 0x0000000000017941 */ /* 0x000fea0003800000 */
.L_x_288:
[----:B-1----:R-:W2:Y:S01]  /*25f30*/  LDL.LU R21, [R1+0xa08] ;  /* 0x000a080001157983 */ /* 0x002ea20000300800 */
[----:B------:R-:W-:Y:S01]  /*25f40*/  BSSY B1, `(.L_x_290) ;  /* 0x0000008000017945 */ /* 0x000fe20003800000 */
[----:B------:R-:W-:Y:S01]  /*25f50*/  @!P0 IADD3.X R153, R9, UR43, RZ, P1, !PT ;  /* 0x0000002b09998c10 */ /* 0x000fe20008ffe4ff */
[----:B--2---:R-:W-:-:S05]  /*25f60*/  @!P2 IMAD R21, R21, R16, R3 ;  /* 0x000000101515a224 */ /* 0x004fca00078e0203 */
[----:B------:R1:W-:Y:S01]  /*25f70*/  @!P2 STG.E.U8 desc[UR46][R162.64], R21 ;  /* 0x00000015a200a986 */ /* 0x0003e2000c10112e */
[----:B------:R-:W-:Y:S05]  /*25f80*/  @P0 BRA `(.L_x_291) ;  /* 0x00000000000c0947 */ /* 0x000fea0003800000 */
[----:B------:R-:W2:Y:S02]  /*25f90*/  LDG.E.U8 R2, desc[UR46][R154.64+0x1] ;  /* 0x0000012e9a027981 */ /* 0x000ea4000c1e1100 */
[----:B--2---:R-:W-:-:S05]  /*25fa0*/  PRMT R3, R2, 0x8880, RZ ;  /* 0x0000888002037816 */ /* 0x004fca00000000ff */
[----:B------:R-:W-:-:S07]  /*25fb0*/  IMAD R3, R3, R17, RZ ;  /* 0x0000001103037224 */ /* 0x000fce00078e02ff */
.L_x_291:
[----:B------:R-:W-:Y:S05]  /*25fc0*/  BSYNC B1 ;  /* 0x0000000000017941 */ /* 0x000fea0003800000 */
.L_x_290:
[----:B-1----:R-:W2:Y:S01]  /*25fd0*/  LDL.LU R21, [R1+0xa0c] ;  /* 0x000a0c0001157983 */ /* 0x002ea20000300800 */
[C---:B------:R-:W-:Y:S01]  /*25fe0*/  ISETP.LT.OR P2, PT, R0.reuse, 0x9, !P5 ;  /* 0x000000090000780c */ /* 0x040fe20006f41670 */
[----:B------:R-:W-:Y:S01]  /*25ff0*/  BSSY B1, `(.L_x_292) ;  /* 0x0000009000017945 */ /* 0x000fe20003800000 */
[----:B------:R-:W-:Y:S01]  /*26000*/  ISETP.LT.OR P1, PT, R0, 0xa, !P5 ;  /* 0x0000000a0000780c */ /* 0x000fe20006f21670 */
[----:B--2---:R-:W-:-:S05]  /*26010*/  @!P0 IMAD R21, R21, R16, R3 ;  /* 0x0000001015158224 */ /* 0x004fca00078e0203 */
[----:B------:R1:W-:Y:S01]  /*26020*/  @!P0 STG.E.U8 desc[UR46][R152.64+0x1], R21 ;  /* 0x0000011598008986 */ /* 0x0003e2000c10112e */
[----:B------:R-:W-:-:S04]  /*26030*/  ISETP.LT.OR P0, PT, R0, 0x9, !P4 ;  /* 0x000000090000780c */ /* 0x000fc80006701670 */
[----:B------:R-:W-:Y:S09]  /*26040*/  @P2 BRA `(.L_x_293) ;  /* 0x00000000000c2947 */ /* 0x000ff20003800000 */
[----:B------:R-:W2:Y:S02]  /*26050*/  LDG.E.U8 R2, desc[UR46][R156.64+0x8] ;  /* 0x0000082e9c027981 */ /* 0x000ea4000c1e1100 */
[----:B--2---:R-:W-:-:S05]  /*26060*/  PRMT R3, R2, 0x8880, RZ ;  /* 0x0000888002037816 */ /* 0x004fca00000000ff */
[----:B------:R-:W-:-:S07]  /*26070*/  IMAD R3, R3, R17, RZ ;  /* 0x0000001103037224 */ /* 0x000fce00078e02ff */
.L_x_293:
[----:B------:R-:W-:Y:S05]  /*26080*/  BSYNC B1 ;  /* 0x0000000000017941 */ /* 0x000fea0003800000 */
.L_x_292:
[----:B-1----:R-:W2:Y:S01]  /*26090*/  LDL.LU R21, [R1+0xa10] ;  /* 0x000a100001157983 */ /* 0x002ea20000300800 */
[----:B------:R-:W-:Y:S01]  /*260a0*/  BSSY B1, `(.L_x_294) ;  /* 0x0000007000017945 */ /* 0x000fe20003800000 */
[----:B--2---:R-:W-:-:S05]  /*260b0*/  @!P2 IMAD R21, R21, R16, R3 ;  /* 0x000000101515a224 */ /* 0x004fca00078e0203 */
[----:B------:R1:W-:Y:S01]  /*260c0*/  @!P2 STG.E.U8 desc[UR46][R8.64+0x8], R21 ;  /* 0x000008150800a986 */ /* 0x0003e2000c10112e */
[----:B------:R-:W-:Y:S05]  /*260d0*/  @P1 BRA `(.L_x_295) ;  /* 0x00000000000c1947 */ /* 0x000fea0003800000 */
[----:B------:R-:W2:Y:S02]  /*260e0*/  LDG.E.U8 R2, desc[UR46][R156.64+0x9] ;  /* 0x0000092e9c027981 */ /* 0x000ea4000c1e1100 */
[----:B--2---:R-:W-:-:S05]  /*260f0*/  PRMT R3, R2, 0x8880, RZ ;  /* 0x0000888002037816 */ /* 0x004fca00000000ff */
[----:B------:R-:W-:-:S07]  /*26100*/  IMAD R3, R3, R17, RZ ;  /* 0x0000001103037224 */ /* 0x000fce00078e02ff */
.L_x_295:
[----:B------:R-:W-:Y:S05]  /*26110*/  BSYNC B1 ;  /* 0x0000000000017941 */ /* 0x000fea0003800000 */
.L_x_294:
[----:B-1----:R-:W2:Y:S01]  /*26120*/  LDL.LU R21, [R1+0xa14] ;  /* 0x000a140001157983 */ /* 0x002ea20000300800 */
[----:B------:R-:W-:Y:S01]  /*26130*/  BSSY B1, `(.L_x_296) ;  /* 0x000000a000017945 */ /* 0x000fe20003800000 */
[----:B------:R-:W-:Y:S01]  /*26140*/  ISETP.LT.OR P2, PT, R0, 0xa, !P4 ;  /* 0x0000000a0000780c */ /* 0x000fe20006741670 */
[----:B--2---:R-:W-:-:S05]  /*26150*/  @!P1 IMAD R21, R21, R16, R3 ;  /* 0x0000001015159224 */ /* 0x004fca00078e0203 */
[----:B------:R1:W-:Y:S01]  /*26160*/  @!P1 STG.E.U8 desc[UR46][R8.64+0x9], R21 ;  /* 0x0000091508009986 */ /* 0x0003e2000c10112e */
[----:B------:R-:W-:-:S04]  /*26170*/  @!P0 IADD3 R152, P1, R8, UR44, RZ ;  /* 0x0000002c08988c10 */ /* 0x000fc8000ff3e0ff */
[----:B------:R-:W-:Y:S01]  /*26180*/  @!P0 IADD3.X R153, R9, UR43, RZ, P1, !PT ;  /* 0x0000002b09998c10 */ /* 0x000fe20008ffe4ff */
[----:B------:R-:W-:Y:S08]  /*26190*/  @P0 BRA `(.L_x_297) ;  /* 0x00000000000c0947 */ /* 0x000ff00003800000 */
[----:B------:R-:W2:Y:S02]  /*261a0*/  LDG.E.U8 R2, desc[UR46][R154.64+0x8] ;  /* 0x0000082e9a027981 */ /* 0x000ea4000c1e1100 */
[----:B--2---:R-:W-:-:S05]  /*261b0*/  PRMT R3, R2, 0x8880, RZ ;  /* 0x0000888002037816 */ /* 0x004fca00000000ff */
[----:B------:R-:W-:-:S07]  /*261c0*/  IMAD R3, R3, R17, RZ ;  /* 0x0000001103037224 */ /* 0x000fce00078e02ff */
.L_x_297:
[----:B------:R-:W-:Y:S05]  /*261d0*/  BSYNC B1 ;  /* 0x0000000000017941 */ /* 0x000fea0003800000 */
.L_x_296:
[----:B-1----:R-:W2:Y:S01]  /*261e0*/  LDL.LU R21, [R1+0xa18] ;  /* 0x000a180001157983 */ /* 0x002ea20000300800 */
[----:B------:R-:W-:Y:S01]  /*261f0*/  BSSY B1, `(.L_x_298) ;  /* 0x000000a000017945 */ /* 0x000fe20003800000 */
[----:B------:R-:W-:Y:S01]  /*26200*/  ISETP.LT.OR P1, PT, R0, 0x11, !P5 ;  /* 0x000000110000780c */ /* 0x000fe20006f21670 */
[----:B--2---:R-:W-:-:S05]  /*26210*/  @!P0 IMAD R21, R21, R16, R3 ;  /* 0x0000001015158224 */ /* 0x004fca00078e0203 */
[----:B------:R1:W-:Y:S02]  /*26220*/  @!P0 STG.E.U8 desc[UR46][R152.64+0x8], R21 ;  /* 0x0000081598008986 */ /* 0x0003e4000c10112e */
[----:B-1----:R-:W-:-:S04]  /*26230*/  @!P2 IADD3 R152, P0, R8, UR44, RZ ;  /* 0x0000002c0898ac10 */ /* 0x002fc8000ff1e0ff */
[----:B------:R-:W-:Y:S01]  /*26240*/  @!P2 IADD3.X R153, R9, UR43, RZ, P0, !PT ;  /* 0x0000002b0999ac10 */ /* 0x000fe200087fe4ff */
[----:B------:R-:W-:Y:S08]  /*26250*/  @P2 BRA `(.L_x_299) ;  /* 0x00000000000c2947 */ /* 0x000ff00003800000 */
[----:B------:R-:W2:Y:S02]  /*26260*/  LDG.E.U8 R2, desc[UR46][R154.64+0x9] ;  /* 0x0000092e9a027981 */ /* 0x000ea4000c1e1100 */
[----:B--2---:R-:W-:-:S05]  /*26270*/  PRMT R3, R2, 0x8880, RZ ;  /* 0x0000888002037816 */ /* 0x004fca00000000ff */
[----:B------:R-:W-:-:S07]  /*26280*/  IMAD R3, R3, R17, RZ ;  /* 0x0000001103037224 */ /* 0x000fce00078e02ff */
.L_x_299:
[----:B------:R-:W-:Y:S05]  /*26290*/  BSYNC B1 ;  /* 0x0000000000017941 */ /* 0x000fea0003800000 */
.L_x_298:
        /* <DEDUP_REMOVED lines=8> */
.L_x_301:
[----:B------:R-:W-:Y:S05]  /*26320*/  BSYNC B1 ;  /* 0x0000000000017941 */ /* 0x000fea0003800000 */
.L_x_300:
        /* <DEDUP_REMOVED lines=11> */
.L_x_303:
[----:B------:R-:W-:Y:S05]  /*263e0*/  BSYNC B1 ;  /* 0x0000000000017941 */ /* 0x000fea0003800000 */
.L_x_302:
[----:B-1----:R-:W2:Y:S01]  /*263f0*/  LDL.LU R21, [R1+0xa24] ;  /* 0x000a240001157983 */ /* 0x002ea20000300800 */
        /* <DEDUP_REMOVED lines=10> */
.L_x_305:
[----:B------:R-:W-:Y:S05]  /*264a0*/  BSYNC B1 ;  /* 0x0000000000017941 */ /* 0x000fea0003800000 */
.L_x_304:
        /* <DEDUP_REMOVED lines=9> */
.L_x_307:
[----:B------:R-:W-:Y:S05]  /*26540*/  BSYNC B1 ;  /* 0x0000000000017941 */ /* 0x000fea0003800000 */
.L_x_306:
        /* <DEDUP_REMOVED lines=11> */
.L_x_309:
[----:B------:R-:W-:Y:S05]  /*26600*/  BSYNC B1 ;  /* 0x0000000000017941 */ /* 0x000fea0003800000 */
.L_x_308:
        /* <DEDUP_REMOVED lines=8> */
.L_x_311:
[----:B------:R-:W-:Y:S05]  /*26690*/  BSYNC B1 ;  /* 0x0000000000017941 */ /* 0x000fea0003800000 */
.L_x_310:
        /* <DEDUP_REMOVED lines=11> */
.L_x_313:
[----:B------:R-:W-:Y:S05]  /*26750*/  BSYNC B1 ;  /* 0x0000000000017941 */ /* 0x000fea0003800000 */
.L_x_312:
        /* <DEDUP_REMOVED lines=11> */
.L_x_315:
[----:B------:R-:W-:Y:S05]  /*26810*/  BSYNC B1 ;  /* 0x0000000000017941 */ /* 0x000fea0003800000 */
.L_x_314:
        /* <DEDUP_REMOVED lines=8> */
.L_x_317:
[----:B------:R-:W-:Y:S05]  /*268a0*/  BSYNC B1 ;  /* 0x0000000000017941 */ /* 0x000fea0003800000 */
.L_x_316:
        /* <DEDUP_REMOVED lines=11> */
.L_x_319:
[----:B------:R-:W-:Y:S05]  /*26960*/  BSYNC B1 ;  /* 0x0000000000017941 */ /* 0x000fea0003800000 */
.L_x_318:
        /* <DEDUP_REMOVED lines=11> */
.L_x_321:
[----:B------:R-:W-:Y:S05]  /*26a20*/  BSYNC B1 ;  /* 0x0000000000017941 */ /* 0x000fea0003800000 */
.L_x_320:
        /* <DEDUP_REMOVED lines=9> */
.L_x_323:
[----:B------:R-:W-:Y:S05]  /*26ac0*/  BSYNC B1 ;  /* 0x0000000000017941 */ /* 0x000fea0003800000 */
.L_x_322:
        /* <DEDUP_REMOVED lines=11> */
.L_x_325:
[----:B------:R-:W-:Y:S05]  /*26b80*/  BSYNC B1 ;  /* 0x0000000000017941 */ /* 0x000fea0003800000 */
.L_x_324:
        /* <DEDUP_REMOVED lines=8> */
.L_x_327:
[----:B------:R-:W-:Y:S05]  /*26c10*/  BSYNC B1 ;  /* 0x0000000000017941 */ /* 0x000fea0003800000 */
.L_x_326:
        /* <DEDUP_REMOVED lines=11> */
.L_x_329:
[----:B------:R-:W-:Y:S05]  /*26cd0*/  BSYNC B1 ;  /* 0x0000000000017941 */ /* 0x000fea0003800000 */
.L_x_328:
        /* <DEDUP_REMOVED lines=11> */
.L_x_331:
[----:B------:R-:W-:Y:S05]  /*26d90*/  BSYNC B1 ;  /* 0x0000000000017941 */ /* 0x000fea0003800000 */
.L_x_330:
        /* <DEDUP_REMOVED lines=8> */
.L_x_333:
[----:B------:R-:W-:Y:S05]  /*26e20*/  BSYNC B1 ;  /* 0x0000000000017941 */ /* 0x000fea0003800000 */
.L_x_332:
        /* <DEDUP_REMOVED lines=11> */
.L_x_335:
[----:B------:R-:W-:Y:S05]  /*26ee0*/  BSYNC B1 ;  /* 0x0000000000017941 */ /* 0x000fea0003800000 */
.L_x_334:
        /* <DEDUP_REMOVED lines=11> */
.L_x_337:
[----:B------:R-:W-:Y:S05]  /*26fa0*/  BSYNC B1 ;  /* 0x0000000000017941 */ /* 0x000fea0003800000 */
.L_x_336:
        /* <DEDUP_REMOVED lines=9> */
.L_x_339:
[----:B------:R-:W-:Y:S05]  /*27040*/  BSYNC B1 ;  /* 0x0000000000017941 */ /* 0x000fea0003800000 */
.L_x_338:
        /* <DEDUP_REMOVED lines=11> */
.L_x_341:
[----:B------:R-:W-:Y:S05]  /*27100*/  BSYNC B1 ;  /* 0x0000000000017941 */ /* 0x000fea0003800000 */
.L_x_340:
        /* <DEDUP_REMOVED lines=8> */
.L_x_343:
[----:B------:R-:W-:Y:S05]  /*27190*/  BSYNC B1 ;  /* 0x0000000000017941 */ /* 0x000fea0003800000 */
.L_x_342:
        /* <DEDUP_REMOVED lines=11> */
.L_x_345:
[----:B------:R-:W-:Y:S05]  /*27250*/  BSYNC B1 ;  /* 0x0000000000017941 */ /* 0x000fea0003800000 */
.L_x_344:
        /* <DEDUP_REMOVED lines=11> */
.L_x_347:
[----:B------:R-:W-:Y:S05]  /*27310*/  BSYNC B1 ;  /* 0x0000000000017941 */ /* 0x000fea0003800000 */
.L_x_346:
        /* <DEDUP_REMOVED lines=8> */
.L_x_349:
[----:B------:R-:W-:Y:S05]  /*273a0*/  BSYNC B1 ;  /* 0x0000000000017941 */ /* 0x000fea0003800000 */
.L_x_348:
        /* <DEDUP_REMOVED lines=11> */
.L_x_351:
[----:B------:R-:W-:Y:S05]  /*27460*/  BSYNC B1 ;  /* 0x0000000000017941 */ /* 0x000fea0003800000 */
.L_x_350:
        /* <DEDUP_REMOVED lines=11> */
.L_x_353:
[----:B------:R-:W-:Y:S05]  /*27520*/  BSYNC B1 ;  /* 0x0000000000017941 */ /* 0x000fea0003800000 */
.L_x_352:
        /* <DEDUP_REMOVED lines=9> */
.L_x_355:
[----:B------:R-:W-:Y:S05]  /*275c0*/  BSYNC B1 ;  /* 0x0000000000017941 */ /* 0x000fea0003800000 */
.L_x_354:
        /* <DEDUP_REMOVED lines=11> */
.L_x_357:
[----:B------:R-:W-:Y:S05]  /*27680*/  BSYNC B1 ;  /* 0x0000000000017941 */ /* 0x000fea0003800000 */
.L_x_356:
        /* <DEDUP_REMOVED lines=8> */
.L_x_359:
[----:B------:R-:W-:Y:S05]  /*27710*/  BSYNC B1 ;  /* 0x0000000000017941 */ /* 0x000fea0003800000 */
.L_x_358:
        /* <DEDUP_REMOVED lines=11> */
.L_x_361:
[----:B------:R-:W-:Y:S05]  /*277d0*/  BSYNC B1 ;  /* 0x0000000000017941 */ /* 0x000fea0003800000 */
.L_x_360:
        /* <DEDUP_REMOVED lines=11> */
.L_x_363:
[----:B------:R-:W-:Y:S05]  /*27890*/  BSYNC B1 ;  /* 0x0000000000017941 */ /* 0x000fea0003800000 */
.L_x_362:
        /* <DEDUP_REMOVED lines=8> */
.L_x_365:
[----:B------:R-:W-:Y:S05]  /*27920*/  BSYNC B1 ;  /* 0x0000000000017941 */ /* 0x000fea0003800000 */
.L_x_364:
        /* <DEDUP_REMOVED lines=11> */
.L_x_367:
[----:B------:R-:W-:Y:S05]  /*279e0*/  BSYNC B1 ;  /* 0x0000000000017941 */ /* 0x000fea0003800000 */
.L_x_366:
        /* <DEDUP_REMOVED lines=11> */
.L_x_369:
[----:B------:R-:W-:Y:S05]  /*27aa0*/  BSYNC B1 ;  /* 0x0000000000017941 */ /* 0x000fea0003800000 */
.L_x_368:
        /* <DEDUP_REMOVED lines=9> */
.L_x_371:
[----:B------:R-:W-:Y:S05]  /*27b40*/  BSYNC B1 ;  /* 0x0000000000017941 */ /* 0x000fea0003800000 */
.L_x_370:
        /* <DEDUP_REMOVED lines=11> */
.L_x_373:
[----:B------:R-:W-:Y:S05]  /*27c00*/  BSYNC B1 ;  /* 0x0000000000017941 */ /* 0x000fea0003800000 */
.L_x_372:
        /* <DEDUP_REMOVED lines=8> */
.L_x_375:
[----:B------:R-:W-:Y:S05]  /*27c90*/  BSYNC B1 ;  /* 0x0000000000017941 */ /* 0x000fea0003800000 */
.L_x_374:
        /* <DEDUP_REMOVED lines=11> */
.L_x_377:
[----:B------:R-:W-:Y:S05]  /*27d50*/  BSYNC B1 ;  /* 0x0000000000017941 */ /* 0x000fea0003800000 */
.L_x_376:
        /* <DEDUP_REMOVED lines=11> */
.L_x_379:
[----:B------:R-:W-:Y:S05]  /*27e10*/  BSYNC B1 ;  /* 0x0000000000017941 */ /* 0x000fea0003800000 */
.L_x_378:
        /* <DEDUP_REMOVED lines=8> */
.L_x_381:
[----:B------:R-:W-:Y:S05]  /*27ea0*/  BSYNC B1 ;  /* 0x0000000000017941 */ /* 0x000fea0003800000 */
.L_x_380:
        /* <DEDUP_REMOVED lines=11> */
.L_x_383:
[----:B------:R-:W-:Y:S05]  /*27f60*/  BSYNC B1 ;  /* 0x0000000000017941 */ /* 0x000fea0003800000 */
.L_x_382:
        /* <DEDUP_REMOVED lines=11> */
.L_x_385:
[----:B------:R-:W-:Y:S05]  /*28020*/  BSYNC B1 ;  /* 0x0000000000017941 */ /* 0x000fea0003800000 */
.L_x_384:
        /* <DEDUP_REMOVED lines=9> */
.L_x_387:
[----:B------:R-:W-:Y:S05]  /*280c0*/  BSYNC B1 ;  /* 0x0000000000017941 */ /* 0x000fea0003800000 */
.L_x_386:
        /* <DEDUP_REMOVED lines=11> */
.L_x_389:
[----:B------:R-:W-:Y:S05]  /*28180*/  BSYNC B1 ;  /* 0x0000000000017941 */ /* 0x000fea0003800000 */
.L_x_388:
        /* <DEDUP_REMOVED lines=8> */
.L_x_391:
[----:B------:R-:W-:Y:S05]  /*28210*/  BSYNC B1 ;  /* 0x0000000000017941 */ /* 0x000fea0003800000 */
.L_x_390:
        /* <DEDUP_REMOVED lines=11> */
.L_x_393:
[----:B------:R-:W-:Y:S05]  /*282d0*/  BSYNC B1 ;  /* 0x0000000000017941 */ /* 0x000fea0003800000 */
.L_x_392:
        /* <DEDUP_REMOVED lines=11> */
.L_x_395:
[----:B------:R-:W-:Y:S05]  /*28390*/  BSYNC B1 ;  /* 0x0000000000017941 */ /* 0x000fea0003800000 */
.L_x_394:
        /* <DEDUP_REMOVED lines=8> */
.L_x_397:
[----:B------:R-:W-:Y:S05]  /*28420*/  BSYNC B1 ;  /* 0x0000000000017941 */ /* 0x000fea0003800000 */
.L_x_396:
        /* <DEDUP_REMOVED lines=11> */
.L_x_399:
[----:B------:R-:W-:Y:S05]  /*284e0*/  BSYNC B1 ;  /* 0x0000000000017941 */ /* 0x000fea0003800000 */
.L_x_398:
        /* <DEDUP_REMOVED lines=11> */
.L_x_401:
[----:B------:R-:W-:Y:S05]  /*285a0*/  BSYNC B1 ;  /* 0x0000000000017941 */ /* 0x000fea0003800000 */
.L_x_400:
        /* <DEDUP_REMOVED lines=9> */
.L_x_403:
[----:B------:R-:W-:Y:S05]  /*28640*/  BSYNC B1 ;  /* 0x0000000000017941 */ /* 0x000fea0003800000 */
.L_x_402:
        /* <DEDUP_REMOVED lines=11> */
.L_x_405:
[----:B------:R-:W-:Y:S05]  /*28700*/  BSYNC B1 ;  /* 0x0000000000017941 */ /* 0x000fea0003800000 */
.L_x_404:
        /* <DEDUP_REMOVED lines=8> */
.L_x_407:
[----:B------:R-:W-:Y:S05]  /*28790*/  BSYNC B1 ;  /* 0x0000000000017941 */ /* 0x000fea0003800000 */
.L_x_406:
        /* <DEDUP_REMOVED lines=11> */
.L_x_409:
[----:B------:R-:W-:Y:S05]  /*28850*/  BSYNC B1 ;  /* 0x0000000000017941 */ /* 0x000fea0003800000 */
.L_x_408:
        /* <DEDUP_REMOVED lines=11> */
.L_x_411:
[----:B------:R-:W-:Y:S05]  /*28910*/  BSYNC B1 ;  /* 0x0000000000017941 */ /* 0x000fea0003800000 */
.L_x_410:
        /* <DEDUP_REMOVED lines=8> */
.L_x_413:
[----:B------:R-:W-:Y:S05]  /*289a0*/  BSYNC B1 ;  /* 0x0000000000017941 */ /* 0x000fea0003800000 */
.L_x_412:
        /* <DEDUP_REMOVED lines=11> */
.L_x_415:
[----:B------:R-:W-:Y:S05]  /*28a60*/  BSYNC B1 ;  /* 0x0000000000017941 */ /* 0x000fea0003800000 */
.L_x_414:
        /* <DEDUP_REMOVED lines=11> */
.L_x_417:
[----:B------:R-:W-:Y:S05]  /*28b20*/  BSYNC B1 ;  /* 0x0000000000017941 */ /* 0x000fea0003800000 */
.L_x_416:
        /* <DEDUP_REMOVED lines=9> */
.L_x_419:
[----:B------:R-:W-:Y:S05]  /*28bc0*/  BSYNC B1 ;  /* 0x0000000000017941 */ /* 0x000fea0003800000 */
.L_x_418:
        /* <DEDUP_REMOVED lines=11> */
.L_x_421:
[----:B------:R-:W-:Y:S05]  /*28c80*/  BSYNC B1 ;  /* 0x0000000000017941 */ /* 0x000fea0003800000 */
.L_x_420:
        /* <DEDUP_REMOVED lines=8> */
.L_x_423:
[----:B------:R-:W-:Y:S05]  /*28d10*/  BSYNC B1 ;  /* 0x0000000000017941 */ /* 0x000fea0003800000 */
.L_x_422:
        /* <DEDUP_REMOVED lines=11> */
.L_x_425:
[----:B------:R-:W-:Y:S05]  /*28dd0*/  BSYNC B1 ;  /* 0x0000000000017941 */ /* 0x000fea0003800000 */
.L_x_424:
        /* <DEDUP_REMOVED lines=11> */
.L_x_427:
[----:B------:R-:W-:Y:S05]  /*28e90*/  BSYNC B1 ;  /* 0x0000000000017941 */ /* 0x000fea0003800000 */
.L_x_426:
        /* <DEDUP_REMOVED lines=8> */
.L_x_429:
[----:B------:R-:W-:Y:S05]  /*28f20*/  BSYNC B1 ;  /* 0x0000000000017941 */ /* 0x000fea0003800000 */
.L_x_428:
        /* <DEDUP_REMOVED lines=11> */
.L_x_431:
[----:B------:R-:W-:Y:S05]  /*28fe0*/  BSYNC B1 ;  /* 0x0000000000017941 */ /* 0x000fea0003800000 */
.L_x_430:
        /* <DEDUP_REMOVED lines=11> */
.L_x_433:
[----:B------:R-:W-:Y:S05]  /*290a0*/  BSYNC B1 ;  /* 0x0000000000017941 */ /* 0x000fea0003800000 */
.L_x_432:
        /* <DEDUP_REMOVED lines=9> */
.L_x_435:
[----:B------:R-:W-:Y:S05]  /*29140*/  BSYNC B1 ;  /* 0x0000000000017941 */ /* 0x000fea0003800000 */
.L_x_434:
        /* <DEDUP_REMOVED lines=11> */
.L_x_437:
[----:B------:R-:W-:Y:S05]  /*29200*/  BSYNC B1 ;  /* 0x0000000000017941 */ /* 0x000fea0003800000 */
.L_x_436:
        /* <DEDUP_REMOVED lines=8> */
.L_x_439:
[----:B------:R-:W-:Y:S05]  /*29290*/  BSYNC B1 ;  /* 0x0000000000017941 */ /* 0x000fea0003800000 */
.L_x_438:
        /* <DEDUP_REMOVED lines=11> */
.L_x_441:
[----:B------:R-:W-:Y:S05]  /*29350*/  BSYNC B1 ;  /* 0x0000000000017941 */ /* 0x000fea0003800000 */
.L_x_440:
        /* <DEDUP_REMOVED lines=11> */
.L_x_443:
[----:B------:R-:W-:Y:S05]  /*29410*/  BSYNC B1 ;  /* 0x0000000000017941 */ /* 0x000fea0003800000 */
.L_x_442:
        /* <DEDUP_REMOVED lines=8> */
.L_x_445:
[----:B------:R-:W-:Y:S05]  /*294a0*/  BSYNC B1 ;  /* 0x0000000000017941 */ /* 0x000fea0003800000 */
.L_x_444:
        /* <DEDUP_REMOVED lines=11> */
.L_x_447:
[----:B------:R-:W-:Y:S05]  /*29560*/  BSYNC B1 ;  /* 0x0000000000017941 */ /* 0x000fea0003800000 */
.L_x_446:
        /* <DEDUP_REMOVED lines=11> */
.L_x_449:
[----:B------:R-:W-:Y:S05]  /*29620*/  BSYNC B1 ;  /* 0x0000000000017941 */ /* 0x000fea0003800000 */
.L_x_448:
        /* <DEDUP_REMOVED lines=9> */
.L_x_451:
[----:B------:R-:W-:Y:S05]  /*296c0*/  BSYNC B1 ;  /* 0x0000000000017941 */ /* 0x000fea0003800000 */
.L_x_450:
        /* <DEDUP_REMOVED lines=11> */
.L_x_453:
[----:B------:R-:W-:Y:S05]  /*29780*/  BSYNC B1 ;  /* 0x0000000000017941 */ /* 0x000fea0003800000 */
.L_x_452:
        /* <DEDUP_REMOVED lines=8> */
.L_x_455:
[----:B------:R-:W-:Y:S05]  /*29810*/  BSYNC B1 ;  /* 0x0000000000017941 */ /* 0x000fea0003800000 */
.L_x_454:
        /* <DEDUP_REMOVED lines=11> */
.L_x_457:
[----:B------:R-:W-:Y:S05]  /*298d0*/  BSYNC B1 ;  /* 0x0000000000017941 */ /* 0x000fea0003800000 */
.L_x_456:
        /* <DEDUP_REMOVED lines=11> */
.L_x_459:
[----:B------:R-:W-:Y:S05]  /*29990*/  BSYNC B1 ;  /* 0x0000000000017941 */ /* 0x000fea0003800000 */
.L_x_458:
        /* <DEDUP_REMOVED lines=8> */
.L_x_461:
[----:B------:R-:W-:Y:S05]  /*29a20*/  BSYNC B1 ;  /* 0x0000000000017941 */ /* 0x000fea0003800000 */
.L_x_460:
        /* <DEDUP_REMOVED lines=11> */
.L_x_463:
[----:B------:R-:W-:Y:S05]  /*29ae0*/  BSYNC B1 ;  /* 0x0000000000017941 */ /* 0x000fea0003800000 */
.L_x_462:
        /* <DEDUP_REMOVED lines=11> */
.L_x_465:
[----:B------:R-:W-:Y:S05]  /*29ba0*/  BSYNC B1 ;  /* 0x0000000000017941 */ /* 0x000fea0003800000 */
.L_x_464:
        /* <DEDUP_REMOVED lines=9> */
.L_x_467:
[----:B------:R-:W-:Y:S05]  /*29c40*/  BSYNC B1 ;  /* 0x0000000000017941 */ /* 0x000fea0003800000 */
.L_x_466:
        /* <DEDUP_REMOVED lines=11> */
.L_x_469:
[----:B------:R-:W-:Y:S05]  /*29d00*/  BSYNC B1 ;  /* 0x0000000000017941 */ /* 0x000fea0003800000 */
.L_x_468:
        /* <DEDUP_REMOVED lines=8> */
.L_x_471:
[----:B------:R-:W-:Y:S05]  /*29d90*/  BSYNC B1 ;  /* 0x0000000000017941 */ /* 0x000fea0003800000 */
.L_x_470:
        /* <DEDUP_REMOVED lines=11> */
.L_x_473:
[----:B------:R-:W-:Y:S05]  /*29e50*/  BSYNC B1 ;  /* 0x0000000000017941 */ /* 0x000fea0003800000 */
.L_x_472:
        /* <DEDUP_REMOVED lines=11> */
.L_x_475:
[----:B------:R-:W-:Y:S05]  /*29f10*/  BSYNC B1 ;  /* 0x0000000000017941 */ /* 0x000fea0003800000 */
.L_x_474:
        /* <DEDUP_REMOVED lines=8> */
.L_x_477:
[----:B------:R-:W-:Y:S05]  /*29fa0*/  BSYNC B1 ;  /* 0x0000000000017941 */ /* 0x000fea0003800000 */
.L_x_476:
        /* <DEDUP_REMOVED lines=11> */
.L_x_479:
[----:B------:R-:W-:Y:S05]  /*2a060*/  BSYNC B1 ;  /* 0x0000000000017941 */ /* 0x000fea0003800000 */
.L_x_478:
        /* <DEDUP_REMOVED lines=11> */
.L_x_481:
[----:B------:R-:W-:Y:S05]  /*2a120*/  BSYNC B1 ;  /* 0x0000000000017941 */ /* 0x000fea0003800000 */
.L_x_480:
        /* <DEDUP_REMOVED lines=9> */
.L_x_483:
[----:B------:R-:W-:Y:S05]  /*2a1c0*/  BSYNC B1 ;  /* 0x0000000000017941 */ /* 0x000fea0003800000 */
.L_x_482:
        /* <DEDUP_REMOVED lines=11> */
.L_x_485:
[----:B------:R-:W-:Y:S05]  /*2a280*/  BSYNC B1 ;  /* 0x0000000000017941 */ /* 0x000fea0003800000 */
.L_x_484:
        /* <DEDUP_REMOVED lines=8> */
.L_x_487:
[----:B------:R-:W-:Y:S05]  /*2a310*/  BSYNC B1 ;  /* 0x0000000000017941 */ /* 0x000fea0003800000 */
.L_x_486:
        /* <DEDUP_REMOVED lines=11> */
.L_x_489:
[----:B------:R-:W-:Y:S05]  /*2a3d0*/  BSYNC B1 ;  /* 0x0000000000017941 */ /* 0x000fea0003800000 */
.L_x_488:
        /* <DEDUP_REMOVED lines=11> */
.L_x_491:
[----:B------:R-:W-:Y:S05]  /*2a490*/  BSYNC B1 ;  /* 0x0000000000017941 */ /* 0x000fea0003800000 */
.L_x_490:
        /* <DEDUP_REMOVED lines=8> */
.L_x_493:
[----:B------:R-:W-:Y:S05]  /*2a520*/  BSYNC B1 ;  /* 0x0000000000017941 */ /* 0x000fea0003800000 */
.L_x_492:
        /* <DEDUP_REMOVED lines=11> */
.L_x_495:
[----:B------:R-:W-:Y:S05]  /*2a5e0*/  BSYNC B1 ;  /* 0x0000000000017941 */ /* 0x000fea0003800000 */
.L_x_494:
        /* <DEDUP_REMOVED lines=11> */
.L_x_497:
[----:B------:R-:W-:Y:S05]  /*2a6a0*/  BSYNC B1 ;  /* 0x0000000000017941 */ /* 0x000fea0003800000 */
.L_x_496:
        /* <DEDUP_REMOVED lines=9> */
.L_x_499:
[----:B------:R-:W-:Y:S05]  /*2a740*/  BSYNC B1 ;  /* 0x0000000000017941 */ /* 0x000fea0003800000 */
.L_x_498:
        /* <DEDUP_REMOVED lines=11> */
.L_x_501:
[----:B------:R-:W-:Y:S05]  /*2a800*/  BSYNC B1 ;  /* 0x0000000000017941 */ /* 0x000fea0003800000 */
.L_x_500:
        /* <DEDUP_REMOVED lines=8> */
.L_x_503:
[----:B------:R-:W-:Y:S05]  /*2a890*/  BSYNC B1 ;  /* 0x0000000000017941 */ /* 0x000fea0003800000 */
.L_x_502:
        /* <DEDUP_REMOVED lines=11> */
.L_x_505:
[----:B------:R-:W-:Y:S05]  /*2a950*/  BSYNC B1 ;  /* 0x0000000000017941 */ /* 0x000fea0003800000 */
.L_x_504:
        /* <DEDUP_REMOVED lines=11> */
.L_x_507:
[----:B------:R-:W-:Y:S05]  /*2aa10*/  BSYNC B1 ;  /* 0x0000000000017941 */ /* 0x000fea0003800000 */
.L_x_506:
        /* <DEDUP_REMOVED lines=8> */
.L_x_509:
[----:B------:R-:W-:Y:S05]  /*2aaa0*/  BSYNC B1 ;  /* 0x0000000000017941 */ /* 0x000fea0003800000 */
.L_x_508:
        /* <DEDUP_REMOVED lines=11> */
.L_x_511:
[----:B------:R-:W-:Y:S05]  /*2ab60*/  BSYNC B1 ;  /* 0x0000000000017941 */ /* 0x000fea0003800000 */
.L_x_510:
        /* <DEDUP_REMOVED lines=11> */
.L_x_513:
[----:B------:R-:W-:Y:S05]  /*2ac20*/  BSYNC B1 ;  /* 0x0000000000017941 */ /* 0x000fea0003800000 */
.L_x_512:
        /* <DEDUP_REMOVED lines=9> */
.L_x_515:
[----:B------:R-:W-:Y:S05]  /*2acc0*/  BSYNC B1 ;  /* 0x0000000000017941 */ /* 0x000fea0003800000 */
.L_x_514:
        /* <DEDUP_REMOVED lines=11> */
.L_x_517:
[----:B------:R-:W-:Y:S05]  /*2ad80*/  BSYNC B1 ;  /* 0x0000000000017941 */ /* 0x000fea0003800000 */
.L_x_516:
        /* <DEDUP_REMOVED lines=8> */
.L_x_519:
[----:B------:R-:W-:Y:S05]  /*2ae10*/  BSYNC B1 ;  /* 0x0000000000017941 */ /* 0x000fea0003800000 */
.L_x_518:
[----:B-1----:R-:W2:Y:S01]  /*2ae20*/  LDL.LU R21, [R1+0xbd4] ;  /* 0x000bd40001157983 */ /* 0x002ea20000300800 */
[----:B------:R-:W-:Y:S01]  /*2ae30*/  @!P0 IADD3 R152, P2, R8, UR44, RZ ;  /* 0x0000002c08988c10 */ /* 0x000fe2000ff5e0ff */
[----:B------:R-:W-:Y:S03]  /*2ae40*/  BSSY B1, `(.L_x_520) ;  /* 0x000000b000017945 */ /* 0x000fe60003800000 */
[----:B------:R-:W-:Y:S02]  /*2ae50*/  @!P0 IADD3.X R153, R9, UR43, RZ, P2, !PT ;  /* 0x0000002b09998c10 */ /* 0x000fe400097fe4ff */
[----:B------:R-:W-:-:S05]  /*2ae60*/  IADD3 R166, P2, R20, 0x100, RZ ;  /* 0x0000010014a67810 */ /* 0x000fca0007f5e0ff */
[----:B------:R-:W-:Y:S02]  /*2ae70*/  IMAD.X R168, RZ, RZ, UR9, P2 ;  /* 0x00000009ffa87e24 */ /* 0x000fe400090e06ff */
[----:B--2---:R-:W-:-:S05]  /*2ae80*/  @!P1 IMAD R21, R21, R16, R3 ;  /* 0x0000001015159224 */ /* 0x004fca00078e0203 */
[----:B------:R1:W-:Y:S01]  /*2ae90*/  @!P1 STG.E.U8 desc[UR46][R8.64+0xe9], R21 ;  /* 0x0000e91508009986 */ /* 0x0003e2000c10112e */
[----:B------:R-:W-:Y:S01]  /*2aea0*/  ISETP.LT.OR P1, PT, R0, 0xea, !P4 ;  /* 0x000000ea0000780c */ /* 0x000fe20006721670 */
[----:B------:R-:W-:-:S12]  /*2aeb0*/  @P0 BRA `(.L_x_521) ;  /* 0x00000000000c0947 */ /* 0x000fd80003800000 */
[----:B------:R-:W2:Y:S02]  /*2aec0*/  LDG.E.U8 R2, desc[UR46][R154.64+0xe8] ;  /* 0x0000e82e9a027981 */ /* 0x000ea4000c1e1100 */
[----:B--2---:R-:W-:-:S05]  /*2aed0*/  PRMT R3, R2, 0x8880, RZ ;  /* 0x0000888002037816 */ /* 0x004fca00000000ff */
[----:B------:R-:W-:-:S07]  /*2aee0*/  IMAD R3, R3, R17, RZ ;  /* 0x0000001103037224 */ /* 0x000fce00078e02ff */
.L_x_521:
[----:B------:R-:W-:Y:S05]  /*2aef0*/  BSYNC B1 ;  /* 0x0000000000017941 */ /* 0x000fea0003800000 */
.L_x_520:
[----:B-1----:R-:W2:Y:S01]  /*2af00*/  LDL.LU R21, [R1+0xbd8] ;  /* 0x000bd80001157983 */ /* 0x002ea20000300800 */
[-C--:B------:R-:W-:Y:S01]  /*2af10*/  IMAD R168, R168, R6.reuse, RZ ;  /* 0x00000006a8a87224 */ /* 0x080fe200078e02ff */
[----:B------:R-:W-:Y:S01]  /*2af20*/  @!P1 IADD3 R164, P2, R8, UR44, RZ ;  /* 0x0000002c08a49c10 */ /* 0x000fe2000ff5e0ff */
[C---:B------:R-:W-:Y:S01]  /*2af30*/  IMAD.WIDE.U32 R162, R166.reuse, R6, R4 ;  /* 0x00000006a6a27225 */ /* 0x040fe200078e0004 */
[----:B------:R-:W-:Y:S02]  /*2af40*/  BSSY B1, `(.L_x_522) ;  /* 0x000000b000017945 */ /* 0x000fe40003800000 */
[----:B------:R-:W-:Y:S01]  /*2af50*/  @!P1 IADD3.X R165, R9, UR43, RZ, P2, !PT ;  /* 0x0000002b09a59c10 */ /* 0x000fe200097fe4ff */
[----:B------:R-:W-:Y:S02]  /*2af60*/  IMAD R168, R166, R7, R168 ;  /* 0x00000007a6a87224 */ /* 0x000fe400078e02a8 */
[----:B--2---:R-:W-:-:S05]  /*2af70*/  @!P0 IMAD R21, R21, R16, R3 ;  /* 0x0000001015158224 */ /* 0x004fca00078e0203 */
[----:B------:R1:W-:Y:S02]  /*2af80*/  @!P0 STG.E.U8 desc[UR46][R152.64+0xe8], R21 ;  /* 0x0000e81598008986 */ /* 0x0003e4000c10112e */
[----:B-1----:R-:W-:Y:S01]  /*2af90*/  IADD3 R152, P0, P2, R22, R14, R162 ;  /* 0x0000000e16987210 */ /* 0x002fe20007a1e0a2 */
[----:B------:R-:W-:Y:S01]  /*2afa0*/  IMAD.IADD R162, R168, 0x1, R163 ;  /* 0x00000001a8a27824 */ /* 0x000fe200078e02a3 */
[----:B------:R-:W-:Y:S11]  /*2afb0*/  @P1 BRA `(.L_x_523) ;  /* 0x00000000000c1947 */ /* 0x000ff60003800000 */
[----:B------:R-:W2:Y:S02]  /*2afc0*/  LDG.E.U8 R2, desc[UR46][R154.64+0xe9] ;  /* 0x0000e92e9a027981 */ /* 0x000ea4000c1e1100 */
[----:B--2---:R-:W-:-:S05]  /*2afd0*/  PRMT R3, R2, 0x8880, RZ ;  /* 0x0000888002037816 */ /* 0x004fca00000000ff */
[----:B------:R-:W-:-:S07]  /*2afe0*/  IMAD R3, R3, R17, RZ ;  /* 0x0000001103037224 */ /* 0x000fce00078e02ff */
.L_x_523:
[----:B------:R-:W-:Y:S05]  /*2aff0*/  BSYNC B1 ;  /* 0x0000000000017941 */ /* 0x000fea0003800000 */
.L_x_522:
[----:B------:R-:W2:Y:S01]  /*2b000*/  LDL.LU R21, [R1+0xbdc] ;  /* 0x000bdc0001157983 */ /* 0x000ea20000300800 */
[----:B------:R-:W-:Y:S01]  /*2b010*/  IADD3.X R153, R13, R15, R162, P0, P2 ;  /* 0x0000000f0d997210 */ /* 0x000fe200007e44a2 */
[----:B------:R-:W-:Y:S01]  /*2b020*/  BSSY B1, `(.L_x_524) ;  /* 0x000000a000017945 */ /* 0x000fe20003800000 */
[C---:B------:R-:W-:Y:S02]  /*2b030*/  ISETP.LT.OR P0, PT, R0.reuse, 0xf1, !P5 ;  /* 0x000000f10000780c */ /* 0x040fe40006f01670 */
        /* <DEDUP_REMOVED lines=8> */
.L_x_525:
[----:B------:R-:W-:Y:S05]  /*2b0c0*/  BSYNC B1 ;  /* 0x0000000000017941 */ /* 0x000fea0003800000 */
.L_x_524:
        /* <DEDUP_REMOVED lines=8> */
.L_x_527:
[----:B------:R-:W-:Y:S05]  /*2b150*/  BSYNC B1 ;  /* 0x0000000000017941 */ /* 0x000fea0003800000 */
.L_x_526:
        /* <DEDUP_REMOVED lines=13> */
.L_x_529:
[----:B------:R-:W-:Y:S05]  /*2b230*/  BSYNC B1 ;  /* 0x0000000000017941 */ /* 0x000fea0003800000 */
.L_x_528:
[----:B------:R-:W1:Y:S01]  /*2b240*/  LDL.LU R20, [R1+0xbe8] ;  /* 0x000be80001147983 */ /* 0x000e620000300800 */
[-C--:B------:R-:W-:Y:S01]  /*2b250*/  IMAD R23, R164, R6.reuse, RZ ;  /* 0x00000006a4177224 */ /* 0x080fe200078e02ff */
[----:B------:R-:W-:Y:S01]  /*2b260*/  BSSY B1, `(.L_x_530) ;  /* 0x000000d000017945 */ /* 0x000fe20003800000 */
[----:B------:R-:W-:-:S04]  /*2b270*/  IMAD.WIDE.U32 R4, R167, R6, R4 ;  /* 0x00000006a7047225 */ /* 0x000fc800078e0004 */
[----:B------:R-:W-:-:S04]  /*2b280*/  IMAD R169, R167, R7, R23 ;  /* 0x00000007a7a97224 */ /* 0x000fc800078e0217 */
[----:B------:R-:W-:Y:S02]  /*2b290*/  IMAD.IADD R5, R169, 0x1, R5 ;  /* 0x00000001a9057824 */ /* 0x000fe400078e0205 */
[----:B-1----:R-:W-:Y:S01]  /*2b2a0*/  @!P1 IMAD R21, R20, R16, R3 ;  /* 0x0000001014159224 */ /* 0x002fe200078e0203 */
[----:B------:R-:W-:-:S04]  /*2b2b0*/  @!P2 IADD3 R20, P0, R8, UR44, RZ ;  /* 0x0000002c0814ac10 */ /* 0x000fc8000ff1e0ff */
[----:B------:R1:W-:Y:S02]  /*2b2c0*/  @!P1 STG.E.U8 desc[UR46][R162.64+0xf0], R21 ;  /* 0x0000f015a2009986 */ /* 0x0003e4000c10112e */
[----:B-1----:R-:W-:Y:S02]  /*2b2d0*/  @!P2 IADD3.X R21, R9, UR43, RZ, P0, !PT ;  /* 0x0000002b0915ac10 */ /* 0x002fe400087fe4ff */
[----:B------:R-:W-:Y:S01]  /*2b2e0*/  IADD3 R22, P0, P1, R22, R14, R4 ;  /* 0x0000000e16167210 */ /* 0x000fe2000791e004 */
[----:B------:R-:W-:-:S12]  /*2b2f0*/  @P2 BRA `(.L_x_531) ;  /* 0x00000000000c2947 */ /* 0x000fd80003800000 */
[----:B------:R-:W2:Y:S02]  /*2b300*/  LDG.E.U8 R2, desc[UR46][R154.64+0xf1] ;  /* 0x0000f12e9a027981 */ /* 0x000ea4000c1e1100 */
[----:B--2---:R-:W-:-:S05]  /*2b310*/  PRMT R3, R2, 0x8880, RZ ;  /* 0x0000888002037816 */ /* 0x004fca00000000ff */
[----:B------:R-:W-:-:S07]  /*2b320*/  IMAD R3, R3, R17, RZ ;  /* 0x0000001103037224 */ /* 0x000fce00078e02ff */
.L_x_531:
[----:B------:R-:W-:Y:S05]  /*2b330*/  BSYNC B1 ;  /* 0x0000000000017941 */ /* 0x000fea0003800000 */
.L_x_530:
        /* <DEDUP_REMOVED lines=12> */
.L_x_533:
[----:B------:R-:W-:Y:S05]  /*2b400*/  BSYNC B1 ;  /* 0x0000000000017941 */ /* 0x000fea0003800000 */
.L_x_532:
        /* <DEDUP_REMOVED lines=10> */
.L_x_535:
[----:B------:R-:W-:Y:S05]  /*2b4b0*/  BSYNC B1 ;  /* 0x0000000000017941 */ /* 0x000fea0003800000 */
.L_x_534:
[----:B-1----:R-:W2:Y:S01]  /*2b4c0*/  LDL.LU R4, [R1+0xbf4] ;  /* 0x000bf40001047983 */ /* 0x002ea20000300800 */
[----:B------:R-:W-:Y:S01]  /*2b4d0*/  @!P2 IMAD.MOV.U32 R5, RZ, RZ, R9 ;  /* 0x000000ffff05a224 */ /* 0x000fe200078e0009 */
[----:B------:R-:W-:Y:S01]  /*2b4e0*/  BSSY B1, `(.L_x_536) ;  /* 0x000000b000017945 */ /* 0x000fe20003800000 */
[----:B------:R-:W-:Y:S01]  /*2b4f0*/  ISETP.LT.OR P0, PT, R0, 0xfa, !P4 ;  /* 0x000000fa0000780c */ /* 0x000fe20006701670 */
[----:B--2---:R-:W-:Y:S02]  /*2b500*/  @!P2 IMAD R7, R4, R16, R3 ;  /* 0x000000100407a224 */ /* 0x004fe400078e0203 */
[----:B------:R-:W-:-:S05]  /*2b510*/  @!P2 IMAD.MOV.U32 R4, RZ, RZ, R8 ;  /* 0x000000ffff04a224 */ /* 0x000fca00078e0008 */
[----:B------:R1:W-:Y:S02]  /*2b520*/  @!P2 STG.E.U8 desc[UR46][R4.64+0xf9], R7 ;  /* 0x0000f9070400a986 */ /* 0x0003e4000c10112e */
[----:B-1----:R-:W-:-:S04]  /*2b530*/  @!P1 IADD3 R4, P2, R8, UR44, RZ ;  /* 0x0000002c08049c10 */ /* 0x002fc8000ff5e0ff */
[----:B------:R-:W-:Y:S01]  /*2b540*/  @!P1 IADD3.X R5, R9, UR43, RZ, P2, !PT ;  /* 0x0000002b09059c10 */ /* 0x000fe200097fe4ff */
[----:B------:R-:W-:Y:S08]  /*2b550*/  @P1 BRA `(.L_x_537) ;  /* 0x00000000000c1947 */ /* 0x000ff00003800000 */
[----:B------:R-:W2:Y:S02]  /*2b560*/  LDG.E.U8 R2, desc[UR46][R154.64+0xf8] ;  /* 0x0000f82e9a027981 */ /* 0x000ea4000c1e1100 */
[----:B--2---:R-:W-:-:S05]  /*2b570*/  PRMT R3, R2, 0x8880, RZ ;  /* 0x0000888002037816 */ /* 0x004fca00000000ff */
[----:B------:R-:W-:-:S07]  /*2b580*/  IMAD R3, R3, R17, RZ ;  /* 0x0000001103037224 */ /* 0x000fce00078e02ff */
.L_x_537:
[----:B------:R-:W-:Y:S05]  /*2b590*/  BSYNC B1 ;  /* 0x0000000000017941 */ /* 0x000fea0003800000 */
.L_x_536:
[----:B------:R-:W2:Y:S01]  /*2b5a0*/  LDL.LU R7, [R1+0xbf8] ;  /* 0x000bf80001077983 */ /* 0x000ea20000300800 */
[----:B------:R-:W-:Y:S01]  /*2b5b0*/  BSSY B1, `(.L_x_538) ;  /* 0x000000a000017945 */ /* 0x000fe20003800000 */
[----:B------:R-:W-:Y:S01]  /*2b5c0*/  ISETP.GE.AND P3, PT, R19, 0x101, PT ;  /* 0x000001011300780c */ /* 0x000fe20003f66270 */
        /* <DEDUP_REMOVED lines=8> */
.L_x_539:
[----:B------:R-:W-:Y:S05]  /*2b650*/  BSYNC B1 ;  /* 0x0000000000017941 */ /* 0x000fea0003800000 */
.L_x_538:
[----:B-1----:R-:W2:Y:S01]  /*2b660*/  LDL.LU R4, [R1+0xbfc] ;  /* 0x000bfc0001047983 */ /* 0x002ea20000300800 */
[----:B------:R-:W-:-:S03]  /*2b670*/  ISETP.LT.OR P1, PT, R0, 0x1, !P3 ;  /* 0x000000010000780c */ /* 0x000fc60005f21670 */
[----:B------:R-:W3:Y:S01]  /*2b680*/  LDL.LU R162, [R1+0x800] ;  /* 0x0008000001a27983 */ /* 0x000ee20000300800 */
[----:B--2---:R-:W-:Y:S02]  /*2b690*/  @!P0 IMAD R7, R4, R16, R3 ;  /* 0x0000001004078224 */ /* 0x004fe400078e0203 */
[----:B------:R-:W-:-:S03]  /*2b6a0*/  IMAD.WIDE.U32 R4, R166, R6, R12 ;  /* 0x00000006a6047225 */ /* 0x000fc600078e000c */
[----:B------:R1:W-:Y:S02]  /*2b6b0*/  @!P0 STG.E.U8 desc[UR46][R20.64+0xf9], R7 ;  /* 0x0000f90714008986 */ /* 0x0003e4000c10112e */
[----:B-1----:R-:W-:-:S04]  /*2b6c0*/  IADD3 R20, P0, R4, R14, RZ ;  /* 0x0000000e04147210 */ /* 0x002fc80007f1e0ff */
[----:B------:R-:W-:-:S05]  /*2b6d0*/  IADD3.X R21, R15, R5, R168, P0, !PT ;  /* 0x000000050f157210 */ /* 0x000fca00007fe4a8 */
[----:B------:R-:W2:Y:S01]  /*2b6e0*/  @!P1 LDG.E.U8 R2, desc[UR46][R20.64] ;  /* 0x0000002e14029981 */ /* 0x000ea2000c1e1100 */
[----:B------:R-:W-:Y:S01]  /*2b6f0*/  IMAD.U32 R7, RZ, RZ, UR10 ;  /* 0x0000000aff077e24 */ /* 0x000fe2000f8e00ff */
[----:B------:R-:W-:Y:S01]  /*2b700*/  USHF.L.U64.HI UR4, UR10, 0x8, UR11 ;  /* 0x000000080a047899 */ /* 0x000fe2000801020b */
[----:B------:R-:W-:Y:S01]  /*2b710*/  BSSY B1, `(.L_x_540) ;  /* 0x000000d000017945 */ /* 0x000fe20003800000 */
[----:B--2---:R-:W-:-:S05]  /*2b720*/  @!P1 PRMT R4, R2, 0x8880, RZ ;  /* 0x0000888002049816 */ /* 0x004fca00000000ff */
[----:B------:R-:W-:Y:S01]  /*2b730*/  @!P1 IMAD.MOV.U32 R5, RZ, RZ, R4 ;  /* 0x000000ffff059224 */ /* 0x000fe200078e0004 */
[----:B------:R-:W-:-:S03]  /*2b740*/  LEA R4, P0, R7, R10, 0x8 ;  /* 0x0000000a07047211 */ /* 0x000fc600078040ff */
[----:B------:R-:W-:Y:S01]  /*2b750*/  @!P1 IMAD R3, R5, R17, RZ ;  /* 0x0000001105039224 */ /* 0x000fe200078e02ff */
[----:B------:R-:W-:Y:S02]  /*2b760*/  IADD3.X R5, R11, UR4, RZ, P0, !PT ;  /* 0x000000040b057c10 */ /* 0x000fe400087fe4ff */
[----:B------:R-:W-:Y:S01]  /*2b770*/  ISETP.LT.OR P0, PT, R0, 0x2, !P3 ;  /* 0x000000020000780c */ /* 0x000fe20005f01670 */
[----:B---3--:R-:W-:-:S05]  /*2b780*/  @!P1 IMAD R7, R162, R16, R3 ;  /* 0x00000010a2079224 */ /* 0x008fca00078e0203 */
[----:B------:R1:W-:Y:S07]  /*2b790*/  @!P1 STG.E.U8 desc[UR46][R4.64], R7 ;  /* 0x0000000704009986 */ /* 0x0003ee000c10112e */
[----:B------:R-:W-:Y:S05]  /*2b7a0*/  @P0 BRA `(.L_x_541) ;  /* 0x00000000000c0947 */ /* 0x000fea0003800000 */
[----:B------:R-:W2:Y:S02]  /*2b7b0*/  LDG.E.U8 R2, desc[UR46][R20.64+0x1] ;  /* 0x0000012e14027981 */ /* 0x000ea4000c1e1100 */
[----:B--2---:R-:W-:-:S05]  /*2b7c0*/  PRMT R3, R2, 0x8880, RZ ;  /* 0x0000888002037816 */ /* 0x004fca00000000ff */
[----:B------:R-:W-:-:S07]  /*2b7d0*/  IMAD R3, R3, R17, RZ ;  /* 0x0000001103037224 */ /* 0x000fce00078e02ff */
.L_x_541:
[----:B------:R-:W-:Y:S05]  /*2b7e0*/  BSYNC B1 ;  /* 0x0000000000017941 */ /* 0x000fea0003800000 */
.L_x_540:
[----:B-1----:R-:W2:Y:S01]  /*2b7f0*/  LDL.LU R7, [R1+0x804] ;  /* 0x0008040001077983 */ /* 0x002ea20000300800 */
[----:B------:R-:W-:Y:S01]  /*2b800*/  ISETP.GE.AND P2, PT, R19, 0x109, PT ;  /* 0x000001091300780c */ /* 0x000fe20003f46270 */
[----:B------:R-:W-:Y:S01]  /*2b810*/  BSSY B1, `(.L_x_542) ;  /* 0x000000a000017945 */ /* 0x000fe20003800000 */
[----:B--2---:R-:W-:-:S05]  /*2b820*/  @!P0 IMAD R7, R7, R16, R3 ;  /* 0x0000001007078224 */ /* 0x004fca00078e0203 */
[----:B------:R1:W-:Y:S01]  /*2b830*/  @!P0 STG.E.U8 desc[UR46][R4.64+0x1], R7 ;  /* 0x0000010704008986 */ /* 0x0003e2000c10112e */
[----:B------:R-:W-:-:S13]  /*2b840*/  ISETP.LT.OR P0, PT, R0, 0x1, !P2 ;  /* 0x000000010000780c */ /* 0x000fda0005701670 */
[----:B------:R-:W-:-:S04]  /*2b850*/  @!P0 IADD3 R164, P1, R4, UR44, RZ ;  /* 0x0000002c04a48c10 */ /* 0x000fc8000ff3e0ff */
[----:B------:R-:W-:Y:S01]  /*2b860*/  @!P0 IADD3.X R165, R5, UR43, RZ, P1, !PT ;  /* 0x0000002b05a58c10 */ /* 0x000fe20008ffe4ff */
[----:B-1----:R-:W-:Y:S08]  /*2b870*/  @P0 BRA `(.L_x_543) ;  /* 0x00000000000c0947 */ /* 0x002ff00003800000 */
[----:B------:R-:W2:Y:S02]  /*2b880*/  LDG.E.U8 R2, desc[UR46][R152.64] ;  /* 0x0000002e98027981 */ /* 0x000ea4000c1e1100 */
[----:B--2---:R-:W-:-:S05]  /*2b890*/  PRMT R3, R2, 0x8880, RZ ;  /* 0x0000888002037816 */ /* 0x004fca00000000ff */
[----:B------:R-:W-:-:S07]  /*2b8a0*/  IMAD R3, R3, R17, RZ ;  /* 0x0000001103037224 */ /* 0x000fce00078e02ff */
.L_x_543:
[----:B------:R-:W-:Y:S05]  /*2b8b0*/  BSYNC B1 ;  /* 0x0000000000017941 */ /* 0x000fea0003800000 */
.L_x_542:
[----:B------:R-:W2:Y:S01]  /*2b8c0*/  LDL.LU R7, [R1+0x808] ;  /* 0x0008080001077983 */ /* 0x000ea20000300800 */
[----:B------:R-:W-:Y:S01]  /*2b8d0*/  ISETP.LT.OR P1, PT, R0, 0x2, !P2 ;  /* 0x000000020000780c */ /* 0x000fe20005721670 */
[----:B------:R-:W-:-:S12]  /*2b8e0*/  BSSY B1, `(.L_x_544) ;  /* 0x0000009000017945 */ /* 0x000fd80003800000 */
[----:B------:R-:W-:-:S04]  /*2b8f0*/  @!P1 IADD3 R162, P5, R4, UR44, RZ ;  /* 0x0000002c04a29c10 */ /* 0x000fc8000ffbe0ff */
[----:B------:R-:W-:Y:S01]  /*2b900*/  @!P1 IADD3.X R163, R5, UR43, RZ, P5, !PT ;  /* 0x0000002b05a39c10 */ /* 0x000fe2000affe4ff */
[----:B--2---:R-:W-:-:S05]  /*2b910*/  @!P0 IMAD R7, R7, R16, R3 ;  /* 0x0000001007078224 */ /* 0x004fca00078e0203 */
[----:B------:R1:W-:Y:S01]  /*2b920*/  @!P0 STG.E.U8 desc[UR46][R164.64], R7 ;  /* 0x00000007a4008986 */ /* 0x0003e2000c10112e */
[----:B------:R-:W-:Y:S05]  /*2b930*/  @P1 BRA `(.L_x_545) ;  /* 0x00000000000c1947 */ /* 0x000fea0003800000 */
[----:B------:R-:W2:Y:S02]  /*2b940*/  LDG.E.U8 R2, desc[UR46][R152.64+0x1] ;  /* 0x0000012e98027981 */ /* 0x000ea4000c1e1100 */
[----:B--2---:R-:W-:-:S05]  /*2b950*/  PRMT R3, R2, 0x8880, RZ ;  /* 0x0000888002037816 */ /* 0x004fca00000000ff */
[----:B------:R-:W-:-:S07]  /*2b960*/  IMAD R3, R3, R17, RZ ;  /* 0x0000001103037224 */ /* 0x000fce00078e02ff */
.L_x_545:
[----:B------:R-:W-:Y:S05]  /*2b970*/  BSYNC B1 ;  /* 0x0000000000017941 */ /* 0x000fea0003800000 */
.L_x_544:
[----:B-1----:R-:W2:Y:S01]  /*2b980*/  LDL.LU R7, [R1+0x80c] ;  /* 0x00080c0001077983 */ /* 0x002ea20000300800 */
[----:B------:R-:W-:Y:S01]  /*2b990*/  ISETP.LT.OR P0, PT, R0, 0x9, !P3 ;  /* 0x000000090000780c */ /* 0x000fe20005f01670 */
[----:B------:R-:W-:Y:S01]  /*2b9a0*/  BSSY B1, `(.L_x_546) ;  /* 0x0000007000017945 */ /* 0x000fe20003800000 */
[----:B--2---:R-:W-:-:S05]  /*2b9b0*/  @!P1 IMAD R7, R7, R16, R3 ;  /* 0x0000001007079224 */ /* 0x004fca00078e0203 */
[----:B------:R1:W-:Y:S06]  /*2b9c0*/  @!P1 STG.E.U8 desc[UR46][R162.64+0x1], R7 ;  /* 0x00000107a2009986 */ /* 0x0003ec000c10112e */
[----:B------:R-:W-:Y:S05]  /*2b9d0*/  @P0 BRA `(.L_x_547) ;  /* 0x00000000000c0947 */ /* 0x000fea0003800000 */
[----:B------:R-:W2:Y:S02]  /*2b9e0*/  LDG.E.U8 R2, desc[UR46][R20.64+0x8] ;  /* 0x0000082e14027981 */ /* 0x000ea4000c1e1100 */
[----:B--2---:R-:W-:-:S05]  /*2b9f0*/  PRMT R3, R2, 0x8880, RZ ;  /* 0x0000888002037816 */ /* 0x004fca00000000ff */
[----:B------:R-:W-:-:S07]  /*2ba00*/  IMAD R3, R3, R17, RZ ;  /* 0x0000001103037224 */ /* 0x000fce00078e02ff */
.L_x_547:
[----:B------:R-:W-:Y:S05]  /*2ba10*/  BSYNC B1 ;  /* 0x0000000000017941 */ /* 0x000fea0003800000 */
.L_x_546:
        /* <DEDUP_REMOVED lines=9> */
.L_x_549:
[----:B------:R-:W-:Y:S05]  /*2bab0*/  BSYNC B1 ;  /* 0x0000000000017941 */ /* 0x000fea0003800000 */
.L_x_548:
[----:B-1----:R-:W2:Y:S01]  /*2bac0*/  LDL.LU R7, [R1+0x814] ;  /* 0x0008140001077983 */ /* 0x002ea20000300800 */
        /* <DEDUP_REMOVED lines=10> */
.L_x_551:
[----:B------:R-:W-:Y:S05]  /*2bb70*/  BSYNC B1 ;  /* 0x0000000000017941 */ /* 0x000fea0003800000 */
.L_x_550:
        /* <DEDUP_REMOVED lines=11> */
.L_x_553:
[----:B------:R-:W-:Y:S05]  /*2bc30*/  BSYNC B1 ;  /* 0x0000000000017941 */ /* 0x000fea0003800000 */
.L_x_552:
        /* <DEDUP_REMOVED lines=9> */
.L_x_555:
[----:B------:R-:W-:Y:S05]  /*2bcd0*/  BSYNC B1 ;  /* 0x0000000000017941 */ /* 0x000fea0003800000 */
.L_x_554:
        /* <DEDUP_REMOVED lines=9> */
.L_x_557:
[----:B------:R-:W-:Y:S05]  /*2bd70*/  BSYNC B1 ;  /* 0x0000000000017941 */ /* 0x000fea0003800000 */
.L_x_556:
        /* <DEDUP_REMOVED lines=11> */
.L_x_559:
[----:B------:R-:W-:Y:S05]  /*2be30*/  BSYNC B1 ;  /* 0x0000000000017941 */ /* 0x000fea0003800000 */
.L_x_558:
        /* <DEDUP_REMOVED lines=11> */
.L_x_561:
[----:B------:R-:W-:Y:S05]  /*2bef0*/  BSYNC B1 ;  /* 0x0000000000017941 */ /* 0x000fea0003800000 */
.L_x_560:
        /* <DEDUP_REMOVED lines=9> */
.L_x_563:
[----:B------:R-:W-:Y:S05]  /*2bf90*/  BSYNC B1 ;  /* 0x0000000000017941 */ /* 0x000fea0003800000 */
.L_x_562:
        /* <DEDUP_REMOVED lines=9> */
.L_x_565:
[----:B------:R-:W-:Y:S05]  /*2c030*/  BSYNC B1 ;  /* 0x0000000000017941 */ /* 0x000fea0003800000 */
.L_x_564:
        /* <DEDUP_REMOVED lines=11> */
.L_x_567:
[----:B------:R-:W-:Y:S05]  /*2c0f0*/  BSYNC B1 ;  /* 0x0000000000017941 */ /* 0x000fea0003800000 */
.L_x_566:
        /* <DEDUP_REMOVED lines=11> */
.L_x_569:
[----:B------:R-:W-:Y:S05]  /*2c1b0*/  BSYNC B1 ;  /* 0x0000000000017941 */ /* 0x000fea0003800000 */
.L_x_568:
        /* <DEDUP_REMOVED lines=9> */
.L_x_571:
[----:B------:R-:W-:Y:S05]  /*2c250*/  BSYNC B1 ;  /* 0x0000000000017941 */ /* 0x000fea0003800000 */
.L_x_570:
        /* <DEDUP_REMOVED lines=9> */
.L_x_573:
[----:B------:R-:W-:Y:S05]  /*2c2f0*/  BSYNC B1 ;  /* 0x0000000000017941 */ /* 0x000fea0003800000 */
.L_x_572:
        /* <DEDUP_REMOVED lines=11> */
.L_x_575:
[----:B------:R-:W-:Y:S05]  /*2c3b0*/  BSYNC B1 ;  /* 0x0000000000017941 */ /* 0x000fea0003800000 */
.L_x_574:
        /* <DEDUP_REMOVED lines=11> */
.L_x_577:
[----:B------:R-:W-:Y:S05]  /*2c470*/  BSYNC B1 ;  /* 0x0000000000017941 */ /* 0x000fea0003800000 */
.L_x_576:
        /* <DEDUP_REMOVED lines=9> */
.L_x_579:
[----:B------:R-:W-:Y:S05]  /*2c510*/  BSYNC B1 ;  /* 0x0000000000017941 */ /* 0x000fea0003800000 */
.L_x_578:
        /* <DEDUP_REMOVED lines=9> */
.L_x_581:
[----:B------:R-:W-:Y:S05]  /*2c5b0*/  BSYNC B1 ;  /* 0x0000000000017941 */ /* 0x000fea0003800000 */
.L_x_580:
        /* <DEDUP_REMOVED lines=11> */
.L_x_583:
[----:B------:R-:W-:Y:S05]  /*2c670*/  BSYNC B1 ;  /* 0x0000000000017941 */ /* 0x000fea0003800000 */
.L_x_582:
        /* <DEDUP_REMOVED lines=11> */
.L_x_585:
[----:B------:R-:W-:Y:S05]  /*2c730*/  BSYNC B1 ;  /* 0x0000000000017941 */ /* 0x000fea0003800000 */
.L_x_584:
        /* <DEDUP_REMOVED lines=9> */
.L_x_587:
[----:B------:R-:W-:Y:S05]  /*2c7d0*/  BSYNC B1 ;  /* 0x0000000000017941 */ /* 0x000fea0003800000 */
.L_x_586:
        /* <DEDUP_REMOVED lines=9> */
.L_x_589:
[----:B------:R-:W-:Y:S05]  /*2c870*/  BSYNC B1 ;  /* 0x0000000000017941 */ /* 0x000fea0003800000 */
.L_x_588:
        /* <DEDUP_REMOVED lines=11> */
.L_x_591:
[----:B------:R-:W-:Y:S05]  /*2c930*/  BSYNC B1 ;  /* 0x0000000000017941 */ /* 0x000fea0003800000 */
.L_x_590:
        /* <DEDUP_REMOVED lines=11> */
.L_x_593:
[----:B------:R-:W-:Y:S05]  /*2c9f0*/  BSYNC B1 ;  /* 0x0000000000017941 */ /* 0x000fea0003800000 */
.L_x_592:
        /* <DEDUP_REMOVED lines=9> */
.L_x_595:
[----:B------:R-:W-:Y:S05]  /*2ca90*/  BSYNC B1 ;  /* 0x0000000000017941 */ /* 0x000fea0003800000 */
.L_x_594:
        /* <DEDUP_REMOVED lines=9> */
.L_x_597:
[----:B------:R-:W-:Y:S05]  /*2cb30*/  BSYNC B1 ;  /* 0x0000000000017941 */ /* 0x000fea0003800000 */
.L_x_596:
        /* <DEDUP_REMOVED lines=11> */
.L_x_599:
[----:B------:R-:W-:Y:S05]  /*2cbf0*/  BSYNC B1 ;  /* 0x0000000000017941 */ /* 0x000fea0003800000 */
.L_x_598:
        /* <DEDUP_REMOVED lines=11> */
.L_x_601:
[----:B------:R-:W-:Y:S05]  /*2ccb0*/  BSYNC B1 ;  /* 0x0000000000017941 */ /* 0x000fea0003800000 */
.L_x_600:
        /* <DEDUP_REMOVED lines=9> */
.L_x_603:
[----:B------:R-:W-:Y:S05]  /*2cd50*/  BSYNC B1 ;  /* 0x0000000000017941 */ /* 0x000fea0003800000 */
.L_x_602:
        /* <DEDUP_REMOVED lines=9> */
.L_x_605:
[----:B------:R-:W-:Y:S05]  /*2cdf0*/  BSYNC B1 ;  /* 0x0000000000017941 */ /* 0x000fea0003800000 */
.L_x_604:
        /* <DEDUP_REMOVED lines=11> */
.L_x_607:
[----:B------:R-:W-:Y:S05]  /*2ceb0*/  BSYNC B1 ;  /* 0x0000000000017941 */ /* 0x000fea0003800000 */
.L_x_606:
        /* <DEDUP_REMOVED lines=11> */
.L_x_609:
[----:B------:R-:W-:Y:S05]  /*2cf70*/  BSYNC B1 ;  /* 0x0000000000017941 */ /* 0x000fea0003800000 */
.L_x_608:
        /* <DEDUP_REMOVED lines=9> */
.L_x_611:
[----:B------:R-:W-:Y:S05]  /*2d010*/  BSYNC B1 ;  /* 0x0000000000017941 */ /* 0x000fea0003800000 */
.L_x_610:
        /* <DEDUP_REMOVED lines=9> */
.L_x_613:
[----:B------:R-:W-:Y:S05]  /*2d0b0*/  BSYNC B1 ;  /* 0x0000000000017941 */ /* 0x000fea0003800000 */
.L_x_612:
        /* <DEDUP_REMOVED lines=11> */
.L_x_615:
[----:B------:R-:W-:Y:S05]  /*2d170*/  BSYNC B1 ;  /* 0x0000000000017941 */ /* 0x000fea0003800000 */
.L_x_614:
        /* <DEDUP_REMOVED lines=11> */
.L_x_617:
[----:B------:R-:W-:Y:S05]  /*2d230*/  BSYNC B1 ;  /* 0x0000000000017941 */ /* 0x000fea0003800000 */
.L_x_616:
        /* <DEDUP_REMOVED lines=9> */
.L_x_619:
[----:B------:R-:W-:Y:S05]  /*2d2d0*/  BSYNC B1 ;  /* 0x0000000000017941 */ /* 0x000fea0003800000 */
.L_x_618:
        /* <DEDUP_REMOVED lines=9> */
.L_x_621:
[----:B------:R-:W-:Y:S05]  /*2d370*/  BSYNC B1 ;  /* 0x0000000000017941 */ /* 0x000fea0003800000 */
.L_x_620:
        /* <DEDUP_REMOVED lines=11> */
.L_x_623:
[----:B------:R-:W-:Y:S05]  /*2d430*/  BSYNC B1 ;  /* 0x0000000000017941 */ /* 0x000fea0003800000 */
.L_x_622:
        /* <DEDUP_REMOVED lines=11> */
.L_x_625:
[----:B------:R-:W-:Y:S05]  /*2d4f0*/  BSYNC B1 ;  /* 0x0000000000017941 */ /* 0x000fea0003800000 */
.L_x_624:
        /* <DEDUP_REMOVED lines=9> */
.L_x_627:
[----:B------:R-:W-:Y:S05]  /*2d590*/  BSYNC B1 ;  /* 0x0000000000017941 */ /* 0x000fea0003800000 */
.L_x_626:
        /* <DEDUP_REMOVED lines=9> */
.L_x_629:
[----:B------:R-:W-:Y:S05]  /*2d630*/  BSYNC B1 ;  /* 0x0000000000017941 */ /* 0x000fea0003800000 */
.L_x_628:
        /* <DEDUP_REMOVED lines=11> */
.L_x_631:
[----:B------:R-:W-:Y:S05]  /*2d6f0*/  BSYNC B1 ;  /* 0x0000000000017941 */ /* 0x000fea0003800000 */
.L_x_630:
        /* <DEDUP_REMOVED lines=11> */
.L_x_633:
[----:B------:R-:W-:Y:S05]  /*2d7b0*/  BSYNC B1 ;  /* 0x0000000000017941 */ /* 0x000fea0003800000 */
.L_x_632:
        /* <DEDUP_REMOVED lines=9> */
.L_x_635:
[----:B------:R-:W-:Y:S05]  /*2d850*/  BSYNC B1 ;  /* 0x0000000000017941 */ /* 0x000fea0003800000 */
.L_x_634:
        /* <DEDUP_REMOVED lines=9> */
.L_x_637:
[----:B------:R-:W-:Y:S05]  /*2d8f0*/  BSYNC B1 ;  /* 0x0000000000017941 */ /* 0x000fea0003800000 */
.L_x_636:
        /* <DEDUP_REMOVED lines=11> */
.L_x_639:
[----:B------:R-:W-:Y:S05]  /*2d9b0*/  BSYNC B1 ;  /* 0x0000000000017941 */ /* 0x000fea0003800000 */
.L_x_638:
        /* <DEDUP_REMOVED lines=11> */
.L_x_641:
[----:B------:R-:W-:Y:S05]  /*2da70*/  BSYNC B1 ;  /* 0x0000000000017941 */ /* 0x000fea0003800000 */
.L_x_640:
        /* <DEDUP_REMOVED lines=9> */
.L_x_643:
[----:B------:R-:W-:Y:S05]  /*2db10*/  BSYNC B1 ;  /* 0x0000000000017941 */ /* 0x000fea0003800000 */
.L_x_642:
        /* <DEDUP_REMOVED lines=9> */
.L_x_645:
[----:B------:R-:W-:Y:S05]  /*2dbb0*/  BSYNC B1 ;  /* 0x0000000000017941 */ /* 0x000fea0003800000 */
.L_x_644:
        /* <DEDUP_REMOVED lines=11> */
.L_x_647:
[----:B------:R-:W-:Y:S05]  /*2dc70*/  BSYNC B1 ;  /* 0x0000000000017941 */ /* 0x000fea0003800000 */
.L_x_646:
        /* <DEDUP_REMOVED lines=11> */
.L_x_649:
[----:B------:R-:W-:Y:S05]  /*2dd30*/  BSYNC B1 ;  /* 0x0000000000017941 */ /* 0x000fea0003800000 */
.L_x_648:
        /* <DEDUP_REMOVED lines=9> */
.L_x_651:
[----:B------:R-:W-:Y:S05]  /*2ddd0*/  BSYNC B1 ;  /* 0x0000000000017941 */ /* 0x000fea0003800000 */
.L_x_650:
        /* <DEDUP_REMOVED lines=9> */
.L_x_653:
[----:B------:R-:W-:Y:S05]  /*2de70*/  BSYNC B1 ;  /* 0x0000000000017941 */ /* 0x000fea0003800000 */
.L_x_652:
        /* <DEDUP_REMOVED lines=11> */
.L_x_655:
[----:B------:R-:W-:Y:S05]  /*2df30*/  BSYNC B1 ;  /* 0x0000000000017941 */ /* 0x000fea0003800000 */
.L_x_654:
        /* <DEDUP_REMOVED lines=11> */
.L_x_657:
[----:B------:R-:W-:Y:S05]  /*2dff0*/  BSYNC B1 ;  /* 0x0000000000017941 */ /* 0x000fea0003800000 */
.L_x_656:
        /* <DEDUP_REMOVED lines=9> */
.L_x_659:
[----:B------:R-:W-:Y:S05]  /*2e090*/  BSYNC B1 ;  /* 0x0000000000017941 */ /* 0x000fea0003800000 */
.L_x_658:
        /* <DEDUP_REMOVED lines=9> */
.L_x_661:
[----:B------:R-:W-:Y:S05]  /*2e130*/  BSYNC B1 ;  /* 0x0000000000017941 */ /* 0x000fea0003800000 */
.L_x_660:
        /* <DEDUP_REMOVED lines=11> */
.L_x_663:
[----:B------:R-:W-:Y:S05]  /*2e1f0*/  BSYNC B1 ;  /* 0x0000000000017941 */ /* 0x000fea0003800000 */
.L_x_662:
        /* <DEDUP_REMOVED lines=11> */
.L_x_665:
[----:B------:R-:W-:Y:S05]  /*2e2b0*/  BSYNC B1 ;  /* 0x0000000000017941 */ /* 0x000fea0003800000 */
.L_x_664:
        /* <DEDUP_REMOVED lines=9> */
.L_x_667:
[----:B------:R-:W-:Y:S05]  /*2e350*/  BSYNC B1 ;  /* 0x0000000000017941 */ /* 0x000fea0003800000 */
.L_x_666:
        /* <DEDUP_REMOVED lines=9> */
.L_x_669:
[----:B------:R-:W-:Y:S05]  /*2e3f0*/  BSYNC B1 ;  /* 0x0000000000017941 */ /* 0x000fea0003800000 */
.L_x_668:
        /* <DEDUP_REMOVED lines=11> */
.L_x_671:
[----:B------:R-:W-:Y:S05]  /*2e4b0*/  BSYNC B1 ;  /* 0x0000000000017941 */ /* 0x000fea0003800000 */
.L_x_670:
        /* <DEDUP_REMOVED lines=11> */
.L_x_673:
[----:B------:R-:W-:Y:S05]  /*2e570*/  BSYNC B1 ;  /* 0x0000000000017941 */ /* 0x000fea0003800000 */
.L_x_672:
        /* <DEDUP_REMOVED lines=9> */
.L_x_675:
[----:B------:R-:W-:Y:S05]  /*2e610*/  BSYNC B1 ;  /* 0x0000000000017941 */ /* 0x000fea0003800000 */
.L_x_674:
        /* <DEDUP_REMOVED lines=9> */
.L_x_677:
[----:B------:R-:W-:Y:S05]  /*2e6b0*/  BSYNC B1 ;  /* 0x0000000000017941 */ /* 0x000fea0003800000 */
.L_x_676:
        /* <DEDUP_REMOVED lines=11> */
.L_x_679:
[----:B------:R-:W-:Y:S05]  /*2e770*/  BSYNC B1 ;  /* 0x0000000000017941 */ /* 0x000fea0003800000 */
.L_x_678:
        /* <DEDUP_REMOVED lines=11> */
.L_x_681:
[----:B------:R-:W-:Y:S05]  /*2e830*/  BSYNC B1 ;  /* 0x0000000000017941 */ /* 0x000fea0003800000 */
.L_x_680:
        /* <DEDUP_REMOVED lines=9> */
.L_x_683:
[----:B------:R-:W-:Y:S05]  /*2e8d0*/  BSYNC B1 ;  /* 0x0000000000017941 */ /* 0x000fea0003800000 */
.L_x_682:
        /* <DEDUP_REMOVED lines=9> */
.L_x_685:
[----:B------:R-:W-:Y:S05]  /*2e970*/  BSYNC B1 ;  /* 0x0000000000017941 */ /* 0x000fea0003800000 */
.L_x_684:
        /* <DEDUP_REMOVED lines=11> */
.L_x_687:
[----:B------:R-:W-:Y:S05]  /*2ea30*/  BSYNC B1 ;  /* 0x0000000000017941 */ /* 0x000fea0003800000 */
.L_x_686:
        /* <DEDUP_REMOVED lines=11> */
.L_x_689:
[----:B------:R-:W-:Y:S05]  /*2eaf0*/  BSYNC B1 ;  /* 0x0000000000017941 */ /* 0x000fea0003800000 */
.L_x_688:
        /* <DEDUP_REMOVED lines=9> */
.L_x_691:
[----:B------:R-:W-:Y:S05]  /*2eb90*/  BSYNC B1 ;  /* 0x0000000000017941 */ /* 0x000fea0003800000 */
.L_x_690:
        /* <DEDUP_REMOVED lines=9> */
.L_x_693:
[----:B------:R-:W-:Y:S05]  /*2ec30*/  BSYNC B1 ;  /* 0x0000000000017941 */ /* 0x000fea0003800000 */
.L_x_692:
        /* <DEDUP_REMOVED lines=11> */
.L_x_695:
[----:B------:R-:W-:Y:S05]  /*2ecf0*/  BSYNC B1 ;  /* 0x0000000000017941 */ /* 0x000fea0003800000 */
.L_x_694:
        /* <DEDUP_REMOVED lines=11> */
.L_x_697:
[----:B------:R-:W-:Y:S05]  /*2edb0*/  BSYNC B1 ;  /* 0x0000000000017941 */ /* 0x000fea0003800000 */
.L_x_696:
        /* <DEDUP_REMOVED lines=9> */
.L_x_699:
[----:B------:R-:W-:Y:S05]  /*2ee50*/  BSYNC B1 ;  /* 0x0000000000017941 */ /* 0x000fea0003800000 */
.L_x_698:
        /* <DEDUP_REMOVED lines=9> */
.L_x_701:
[----:B------:R-:W-:Y:S05]  /*2eef0*/  BSYNC B1 ;  /* 0x0000000000017941 */ /* 0x000fea0003800000 */
.L_x_700:
        /* <DEDUP_REMOVED lines=11> */
.L_x_703:
[----:B------:R-:W-:Y:S05]  /*2efb0*/  BSYNC B1 ;  /* 0x0000000000017941 */ /* 0x000fea0003800000 */
.L_x_702:
        /* <DEDUP_REMOVED lines=11> */
.L_x_705:
[----:B------:R-:W-:Y:S05]  /*2f070*/  BSYNC B1 ;  /* 0x0000000000017941 */ /* 0x000fea0003800000 */
.L_x_704:
        /* <DEDUP_REMOVED lines=9> */
.L_x_707:
[----:B------:R-:W-:Y:S05]  /*2f110*/  BSYNC B1 ;  /* 0x0000000000017941 */ /* 0x000fea0003800000 */
.L_x_706:
        /* <DEDUP_REMOVED lines=9> */
.L_x_709:
[----:B------:R-:W-:Y:S05]  /*2f1b0*/  BSYNC B1 ;  /* 0x0000000000017941 */ /* 0x000fea0003800000 */
.L_x_708:
        /* <DEDUP_REMOVED lines=11> */
.L_x_711:
[----:B------:R-:W-:Y:S05]  /*2f270*/  BSYNC B1 ;  /* 0x0000000000017941 */ /* 0x000fea0003800000 */
.L_x_710:
        /* <DEDUP_REMOVED lines=11> */
.L_x_713:
[----:B------:R-:W-:Y:S05]  /*2f330*/  BSYNC B1 ;  /* 0x0000000000017941 */ /* 0x000fea0003800000 */
.L_x_712:
        /* <DEDUP_REMOVED lines=9> */
.L_x_715:
[----:B------:R-:W-:Y:S05]  /*2f3d0*/  BSYNC B1 ;  /* 0x0000000000017941 */ /* 0x000fea0003800000 */
.L_x_714:
        /* <DEDUP_REMOVED lines=9> */
.L_x_717:
[----:B------:R-:W-:Y:S05]  /*2f470*/  BSYNC B1 ;  /* 0x0000000000017941 */ /* 0x000fea0003800000 */
.L_x_716:
        /* <DEDUP_REMOVED lines=11> */
.L_x_719:
[----:B------:R-:W-:Y:S05]  /*2f530*/  BSYNC B1 ;  /* 0x0000000000017941 */ /* 0x000fea0003800000 */
.L_x_718:
        /* <DEDUP_REMOVED lines=11> */
.L_x_721:
[----:B------:R-:W-:Y:S05]  /*2f5f0*/  BSYNC B1 ;  /* 0x0000000000017941 */ /* 0x000fea0003800000 */
.L_x_720:
        /* <DEDUP_REMOVED lines=9> */
.L_x_723:
[----:B------:R-:W-:Y:S05]  /*2f690*/  BSYNC B1 ;  /* 0x0000000000017941 */ /* 0x000fea0003800000 */
.L_x_722:
        /* <DEDUP_REMOVED lines=9> */
.L_x_725:
[----:B------:R-:W-:Y:S05]  /*2f730*/  BSYNC B1 ;  /* 0x0000000000017941 */ /* 0x000fea0003800000 */
.L_x_724:
        /* <DEDUP_REMOVED lines=11> */
.L_x_727:
[----:B------:R-:W-:Y:S05]  /*2f7f0*/  BSYNC B1 ;  /* 0x0000000000017941 */ /* 0x000fea0003800000 */
.L_x_726:
        /* <DEDUP_REMOVED lines=11> */
.L_x_729:
[----:B------:R-:W-:Y:S05]  /*2f8b0*/  BSYNC B1 ;  /* 0x0000000000017941 */ /* 0x000fea0003800000 */
.L_x_728:
        /* <DEDUP_REMOVED lines=9> */
.L_x_731:
[----:B------:R-:W-:Y:S05]  /*2f950*/  BSYNC B1 ;  /* 0x0000000000017941 */ /* 0x000fea0003800000 */
.L_x_730:
        /* <DEDUP_REMOVED lines=9> */
.L_x_733:
[----:B------:R-:W-:Y:S05]  /*2f9f0*/  BSYNC B1 ;  /* 0x0000000000017941 */ /* 0x000fea0003800000 */
.L_x_732:
        /* <DEDUP_REMOVED lines=11> */
.L_x_735:
[----:B------:R-:W-:Y:S05]  /*2fab0*/  BSYNC B1 ;  /* 0x0000000000017941 */ /* 0x000fea0003800000 */
.L_x_734:
        /* <DEDUP_REMOVED lines=11> */
.L_x_737:
[----:B------:R-:W-:Y:S05]  /*2fb70*/  BSYNC B1 ;  /* 0x0000000000017941 */ /* 0x000fea0003800000 */
.L_x_736:
        /* <DEDUP_REMOVED lines=9> */
.L_x_739:
[----:B------:R-:W-:Y:S05]  /*2fc10*/  BSYNC B1 ;  /* 0x0000000000017941 */ /* 0x000fea0003800000 */
.L_x_738:
        /* <DEDUP_REMOVED lines=9> */
.L_x_741:
[----:B------:R-:W-:Y:S05]  /*2fcb0*/  BSYNC B1 ;  /* 0x0000000000017941 */ /* 0x000fea0003800000 */
.L_x_740:
        /* <DEDUP_REMOVED lines=11> */
.L_x_743:
[----:B------:R-:W-:Y:S05]  /*2fd70*/  BSYNC B1 ;  /* 0x0000000000017941 */ /* 0x000fea0003800000 */
.L_x_742:
        /* <DEDUP_REMOVED lines=11> */
.L_x_745:
[----:B------:R-:W-:Y:S05]  /*2fe30*/  BSYNC B1 ;  /* 0x0000000000017941 */ /* 0x000fea0003800000 */
.L_x_744:
        /* <DEDUP_REMOVED lines=9> */
.L_x_747:
[----:B------:R-:W-:Y:S05]  /*2fed0*/  BSYNC B1 ;  /* 0x0000000000017941 */ /* 0x000fea0003800000 */
.L_x_746:
        /* <DEDUP_REMOVED lines=9> */
.L_x_749:
[----:B------:R-:W-:Y:S05]  /*2ff70*/  BSYNC B1 ;  /* 0x0000000000017941 */ /* 0x000fea0003800000 */
.L_x_748:
        /* <DEDUP_REMOVED lines=11> */
.L_x_751:
[----:B------:R-:W-:Y:S05]  /*30030*/  BSYNC B1 ;  /* 0x0000000000017941 */ /* 0x000fea0003800000 */
.L_x_750:
        /* <DEDUP_REMOVED lines=11> */
.L_x_753:
[----:B------:R-:W-:Y:S05]  /*300f0*/  BSYNC B1 ;  /* 0x0000000000017941 */ /* 0x000fea0003800000 */
.L_x_752:
        /* <DEDUP_REMOVED lines=9> */
.L_x_755:
[----:B------:R-:W-:Y:S05]  /*30190*/  BSYNC B1 ;  /* 0x0000000000017941 */ /* 0x000fea0003800000 */
.L_x_754:
        /* <DEDUP_REMOVED lines=9> */
.L_x_757:
[----:B------:R-:W-:Y:S05]  /*30230*/  BSYNC B1 ;  /* 0x0000000000017941 */ /* 0x000fea0003800000 */
.L_x_756:
        /* <DEDUP_REMOVED lines=11> */
.L_x_759:
[----:B------:R-:W-:Y:S05]  /*302f0*/  BSYNC B1 ;  /* 0x0000000000017941 */ /* 0x000fea0003800000 */
.L_x_758:
        /* <DEDUP_REMOVED lines=11> */
.L_x_761:
[----:B------:R-:W-:Y:S05]  /*303b0*/  BSYNC B1 ;  /* 0x0000000000017941 */ /* 0x000fea0003800000 */
.L_x_760:
        /* <DEDUP_REMOVED lines=9> */
.L_x_763:
[----:B------:R-:W-:Y:S05]  /*30450*/  BSYNC B1 ;  /* 0x0000000000017941 */ /* 0x000fea0003800000 */
.L_x_762:
        /* <DEDUP_REMOVED lines=9> */
.L_x_765:
[----:B------:R-:W-:Y:S05]  /*304f0*/  BSYNC B1 ;  /* 0x0000000000017941 */ /* 0x000fea0003800000 */
.L_x_764:
        /* <DEDUP_REMOVED lines=11> */
.L_x_767:
[----:B------:R-:W-:Y:S05]  /*305b0*/  BSYNC B1 ;  /* 0x0000000000017941 */ /* 0x000fea0003800000 */
.L_x_766:
        /* <DEDUP_REMOVED lines=11> */
.L_x_769:
[----:B------:R-:W-:Y:S05]  /*30670*/  BSYNC B1 ;  /* 0x0000000000017941 */ /* 0x000fea0003800000 */
.L_x_768:
        /* <DEDUP_REMOVED lines=9> */
.L_x_771:
[----:B------:R-:W-:Y:S05]  /*30710*/  BSYNC B1 ;  /* 0x0000000000017941 */ /* 0x000fea0003800000 */
.L_x_770:
        /* <DEDUP_REMOVED lines=9> */
.L_x_773:
[----:B------:R-:W-:Y:S05]  /*307b0*/  BSYNC B1 ;  /* 0x0000000000017941 */ /* 0x000fea0003800000 */
.L_x_772:
        /* <DEDUP_REMOVED lines=11> */
.L_x_775:
[----:B------:R-:W-:Y:S05]  /*30870*/  BSYNC B1 ;  /* 0x0000000000017941 */ /* 0x000fea0003800000 */
.L_x_774:
        /* <DEDUP_REMOVED lines=11> */
.L_x_777:
[----:B------:R-:W-:Y:S05]  /*30930*/  BSYNC B1 ;  /* 0x0000000000017941 */ /* 0x000fea0003800000 */
.L_x_776:
        /* <DEDUP_REMOVED lines=9> */
.L_x_779:
[----:B------:R-:W-:Y:S05]  /*309d0*/  BSYNC B1 ;  /* 0x0000000000017941 */ /* 0x000fea0003800000 */
.L_x_778:
        /* <DEDUP_REMOVED lines=9> */
.L_x_781:
[----:B------:R-:W-:Y:S05]  /*30a70*/  BSYNC B1 ;  /* 0x0000000000017941 */ /* 0x000fea0003800000 */
.L_x_780:
        /* <DEDUP_REMOVED lines=11> */
.L_x_783:
[----:B------:R-:W-:Y:S05]  /*30b30*/  BSYNC B1 ;  /* 0x0000000000017941 */ /* 0x000fea0003800000 */
.L_x_782:
        /* <DEDUP_REMOVED lines=11> */
.L_x_785:
[----:B------:R-:W-:Y:S05]  /*30bf0*/  BSYNC B1 ;  /* 0x0000000000017941 */ /* 0x000fea0003800000 */
.L_x_784:
        /* <DEDUP_REMOVED lines=9> */
.L_x_787:
[----:B------:R-:W-:Y:S05]  /*30c90*/  BSYNC B1 ;  /* 0x0000000000017941 */ /* 0x000fea0003800000 */
.L_x_786:
        /* <DEDUP_REMOVED lines=9> */
.L_x_789:
[----:B------:R-:W-:Y:S05]  /*30d30*/  BSYNC B1 ;  /* 0x0000000000017941 */ /* 0x000fea0003800000 */
.L_x_788:
        /* <DEDUP_REMOVED lines=11> */
.L_x_791:
[----:B------:R-:W-:Y:S05]  /*30df0*/  BSYNC B1 ;  /* 0x0000000000017941 */ /* 0x000fea0003800000 */
.L_x_790:
        /* <DEDUP_REMOVED lines=11> */
.L_x_793:
[----:B------:R-:W-:Y:S05]  /*30eb0*/  BSYNC B1 ;  /* 0x0000000000017941 */ /* 0x000fea0003800000 */
.L_x_792:
[----:B-1----:R-:W2:Y:S04]  /*30ec0*/  LDL.LU R7, [R1+0x9fc] ;  /* 0x0009fc0001077983 */ /* 0x002ea80000300800 */
[----:B------:R-:W3:Y:S01]  /*30ed0*/  LDL.LU R165, [R1+0x600] ;  /* 0x0006000001a57983 */ /* 0x000ee20000300800 */
[----:B--2---:R-:W-:Y:S02]  /*30ee0*/  @!P1 IMAD R164, R7, R16, R3 ;  /* 0x0000001007a49224 */ /* 0x004fe400078e0203 */
[----:B------:R-:W-:-:S03]  /*30ef0*/  IMAD.WIDE.U32 R6, R167, R6, R12 ;  /* 0x00000006a7067225 */ /* 0x000fc600078e000c */
[----:B------:R3:W-:Y:S01]  /*30f00*/  @!P1 STG.E.U8 desc[UR46][R162.64+0xf9], R164 ;  /* 0x0000f9a4a2009986 */ /* 0x0007e2000c10112e */
[----:B------:R-:W-:Y:S02]  /*30f10*/  ISETP.GE.AND P1, PT, R19, 0x181, PT ;  /* 0x000001811300780c */ /* 0x000fe40003f26270 */
[----:B------:R-:W-:-:S04]  /*30f20*/  IADD3 R14, P0, R6, R14, RZ ;  /* 0x0000000e060e7210 */ /* 0x000fc80007f1e0ff */
[----:B------:R-:W-:Y:S02]  /*30f30*/  IADD3.X R15, R15, R7, R169, P0, !PT ;  /* 0x000000070f0f7210 */ /* 0x000fe400007fe4a9 */
[----:B------:R-:W-:-:S13]  /*30f40*/  ISETP.LT.OR P0, PT, R0, 0x1, !P1 ;  /* 0x000000010000780c */ /* 0x000fda0004f01670 */
[----:B------:R-:W2:Y:S01]  /*30f50*/  @!P0 LDG.E.U8 R2, desc[UR46][R14.64] ;  /* 0x0000002e0e028981 */ /* 0x000ea2000c1e1100 */
[----:B------:R-:W-:Y:S01]  /*30f60*/  IMAD.U32 R7, RZ, RZ, UR11 ;  /* 0x0000000bff077e24 */ /* 0x000fe2000f8e00ff */
[----:B------:R-:W-:Y:S01]  /*30f70*/  ISETP.LT.OR P6, PT, R0, 0x2, !P1 ;  /* 0x000000020000780c */ /* 0x000fe20004fc1670 */
[----:B------:R-:W-:Y:S01]  /*30f80*/  IMAD.U32 R13, RZ, RZ, UR10 ;  /* 0x0000000aff0d7e24 */ /* 0x000fe2000f8e00ff */
[----:B------:R-:W-:Y:S01]  /*30f90*/  BSSY B1, `(.L_x_794) ;  /* 0x000000e000017945 */ /* 0x000fe20003800000 */
[----:B------:R-:W-:Y:S01]  /*30fa0*/  IMAD R166, R7, 0x180, RZ ;  /* 0x0000018007a67824 */ /* 0x000fe200078e02ff */
[----:B--2---:R-:W-:-:S05]  /*30fb0*/  @!P0 PRMT R6, R2, 0x8880, RZ ;  /* 0x0000888002068816 */ /* 0x004fca00000000ff */
[----:B------:R-:W-:Y:S02]  /*30fc0*/  @!P0 IMAD.MOV.U32 R12, RZ, RZ, R6 ;  /* 0x000000ffff0c8224 */ /* 0x000fe400078e0006 */
[----:B------:R-:W-:-:S04]  /*30fd0*/  IMAD.WIDE.U32 R6, R13, 0x180, R10 ;  /* 0x000001800d067825 */ /* 0x000fc800078e000a */
[----:B------:R-:W-:Y:S02]  /*30fe0*/  @!P0 IMAD R3, R12, R17, RZ ;  /* 0x000000110c038224 */ /* 0x000fe400078e02ff */
[----:B------:R-:W-:Y:S02]  /*30ff0*/  IMAD.IADD R13, R7, 0x1, R166 ;  /* 0x00000001070d7824 */ /* 0x000fe400078e02a6 */
[----:B---3--:R-:W-:Y:S02]  /*31000*/  @!P0 IMAD R162, R165, R16, R3 ;  /* 0x00000010a5a28224 */ /* 0x008fe400078e0203 */
[----:B------:R-:W-:-:S05]  /*31010*/  @!P0 IMAD.MOV.U32 R12, RZ, RZ, R6 ;  /* 0x000000ffff0c8224 */ /* 0x000fca00078e0006 */
[----:B------:R1:W-:Y:S01]  /*31020*/  @!P0 STG.E.U8 desc[UR46][R12.64], R162 ;  /* 0x000000a20c008986 */ /* 0x0003e2000c10112e */
[----:B------:R-:W-:Y:S05]  /*31030*/  @P6 BRA `(.L_x_795) ;  /* 0x00000000000c6947 */ /* 0x000fea0003800000 */
[----:B------:R-:W2:Y:S02]  /*31040*/  LDG.E.U8 R2, desc[UR46][R14.64+0x1] ;  /* 0x0000012e0e027981 */ /* 0x000ea4000c1e1100 */
[----:B--2---:R-:W-:-:S05]  /*31050*/  PRMT R3, R2, 0x8880, RZ ;  /* 0x0000888002037816 */ /* 0x004fca00000000ff */
[----:B------:R-:W-:-:S07]  /*31060*/  IMAD R3, R3, R17, RZ ;  /* 0x0000001103037224 */ /* 0x000fce00078e02ff */
.L_x_795:
[----:B------:R-:W-:Y:S05]  /*31070*/  BSYNC B1 ;  /* 0x0000000000017941 */ /* 0x000fea0003800000 */
.L_x_794:
[----:B-1----:R-:W2:Y:S01]  /*31080*/  LDL.LU R162, [R1+0x604] ;  /* 0x0006040001a27983 */ /* 0x002ea20000300800 */
[----:B------:R-:W-:Y:S01]  /*31090*/  ISETP.GE.AND P0, PT, R19, 0x189, PT ;  /* 0x000001891300780c */ /* 0x000fe20003f06270 */
[----:B------:R-:W-:Y:S01]  /*310a0*/  @!P6 IMAD.MOV.U32 R163, RZ, RZ, R13 ;  /* 0x000000ffffa3e224 */ /* 0x000fe200078e000d */
[----:B------:R-:W-:Y:S01]  /*310b0*/  LOP3.LUT R18, R18, 0xffffffdf, RZ, 0xc0, !PT ;  /* 0xffffffdf12127812 */ /* 0x000fe200078ec0ff */
[----:B------:R-:W-:Y:S01]  /*310c0*/  BSSY B1, `(.L_x_796) ;  /* 0x000000d000017945 */ /* 0x000fe20003800000 */
[----:B------:R-:W-:Y:S02]  /*310d0*/  ISETP.LT.OR P5, PT, R0, 0x1, !P0 ;  /* 0x000000010000780c */ /* 0x000fe400047a1670 */
[----:B------:R-:W-:-:S11]  /*310e0*/  @P1 LOP3.LUT R18, R18, 0x20, RZ, 0xfc, !PT ;  /* 0x0000002012121812 */ /* 0x000fd600078efcff */
[----:B------:R-:W-:-:S04]  /*310f0*/  @!P5 IADD3 R164, P1, R6, UR44, RZ ;  /* 0x0000002c06a4dc10 */ /* 0x000fc8000ff3e0ff */
[----:B------:R-:W-:Y:S02]  /*31100*/  @!P5 IADD3.X R165, R13, UR43, RZ, P1, !PT ;  /* 0x0000002b0da5dc10 */ /* 0x000fe40008ffe4ff */
[----:B------:R-:W-:Y:S01]  /*31110*/  LOP3.LUT P1, RZ, R18, 0x20, RZ, 0xc0, !PT ;  /* 0x0000002012ff7812 */ /* 0x000fe2000782c0ff */
[----:B--2---:R-:W-:Y:S02]  /*31120*/  @!P6 IMAD R19, R162, R16, R3 ;  /* 0x00000010a213e224 */ /* 0x004fe400078e0203 */
[----:B------:R-:W-:-:S05]  /*31130*/  @!P6 IMAD.MOV.U32 R162, RZ, RZ, R6 ;  /* 0x000000ffffa2e224 */ /* 0x000fca00078e0006 */
[----:B------:R1:W-:Y:S01]  /*31140*/  @!P6 STG.E.U8 desc[UR46][R162.64+0x1], R19 ;  /* 0x00000113a200e986 */ /* 0x0003e2000c10112e */
[----:B------:R-:W-:Y:S05]  /*31150*/  @P5 BRA `(.L_x_797) ;  /* 0x00000000000c5947 */ /* 0x000fea0003800000 */
[----:B------:R-:W2:Y:S02]  /*31160*/  LDG.E.U8 R2, desc[UR46][R22.64] ;  /* 0x0000002e16027981 */ /* 0x000ea4000c1e1100 */
[----:B--2---:R-:W-:-:S05]  /*31170*/  PRMT R3, R2, 0x8880, RZ ;  /* 0x0000888002037816 */ /* 0x004fca00000000ff */
[----:B------:R-:W-:-:S07]  /*31180*/  IMAD R3, R3, R17, RZ ;  /* 0x0000001103037224 */ /* 0x000fce00078e02ff */
.L_x_797:
[----:B------:R-:W-:Y:S05]  /*31190*/  BSYNC B1 ;  /* 0x0000000000017941 */ /* 0x000fea0003800000 */
.L_x_796:
[----:B-1----:R-:W2:Y:S01]  /*311a0*/  LDL.LU R19, [R1+0x608] ;  /* 0x0006080001137983 */ /* 0x002ea20000300800 */
[----:B------:R-:W-:Y:S01]  /*311b0*/  ISETP.LT.OR P6, PT, R0, 0x2, !P0 ;  /* 0x000000020000780c */ /* 0x000fe200047c1670 */
[----:B------:R-:W-:Y:S01]  /*311c0*/  BSSY B1, `(.L_x_798) ;  /* 0x000000c000017945 */ /* 0x000fe20003800000 */
[----:B------:R-:W-:-:S04]  /*311d0*/  LOP3.LUT R18, R18, 0xffffffdf, RZ, 0xc0, !PT ;  /* 0xffffffdf12127812 */ /* 0x000fc800078ec0ff */
[----:B------:R-:W-:-:S07]  /*311e0*/  @P1 LOP3.LUT R18, R18, 0x20, RZ, 0xfc, !PT ;  /* 0x0000002012121812 */ /* 0x000fce00078efcff */
[----:B------:R-:W-:-:S04]  /*311f0*/  @!P6 IADD3 R162, P1, R6, UR44, RZ ;  /* 0x0000002c06a2ec10 */ /* 0x000fc8000ff3e0ff */
[----:B------:R-:W-:Y:S02]  /*31200*/  @!P6 IADD3.X R163, R13, UR43, RZ, P1, !PT ;  /* 0x0000002b0da3ec10 */ /* 0x000fe40008ffe4ff */
[----:B------:R-:W-:Y:S01]  /*31210*/  LOP3.LUT P1, RZ, R18, 0x20, RZ, 0xc0, !PT ;  /* 0x0000002012ff7812 */ /* 0x000fe2000782c0ff */
[----:B--2---:R-:W-:-:S05]  /*31220*/  @!P5 IMAD R19, R19, R16, R3 ;  /* 0x000000101313d224 */ /* 0x004fca00078e0203 */
[----:B------:R1:W-:Y:S01]  /*31230*/  @!P5 STG.E.U8 desc[UR46][R164.64], R19 ;  /* 0x00000013a400d986 */ /* 0x0003e2000c10112e */
[----:B------:R-:W-:Y:S06]  /*31240*/  @P6 BRA `(.L_x_799) ;  /* 0x00000000000c6947 */ /* 0x000fec0003800000 */
[----:B------:R-:W2:Y:S02]  /*31250*/  LDG.E.U8 R2, desc[UR46][R22.64+0x1] ;  /* 0x0000012e16027981 */ /* 0x000ea4000c1e1100 */
[----:B--2---:R-:W-:-:S05]  /*31260*/  PRMT R3, R2, 0x8880, RZ ;  /* 0x0000888002037816 */ /* 0x004fca00000000ff */
[----:B------:R-:W-:-:S07]  /*31270*/  IMAD R3, R3, R17, RZ ;  /* 0x0000001103037224 */ /* 0x000fce00078e02ff */
.L_x_799:
[----:B------:R-:W-:Y:S05]  /*31280*/  BSYNC B1 ;  /* 0x0000000000017941 */ /* 0x000fea0003800000 */
.L_x_798:
        /* <DEDUP_REMOVED lines=9> */
.L_x_801:
[----:B------:R-:W-:Y:S05]  /*31320*/  BSYNC B1 ;  /* 0x0000000000017941 */ /* 0x000fea0003800000 */
.L_x_800:
[----:B-1----:R-:W2:Y:S01]  /*31330*/  LDL.LU R19, [R1+0x610] ;  /* 0x0006100001137983 */ /* 0x002ea20000300800 */
[----:B------:R-:W-:Y:S01]  /*31340*/  @!P5 IMAD.MOV.U32 R162, RZ, RZ, R6 ;  /* 0x000000ffffa2d224 */ /* 0x000fe200078e0006 */
[----:B------:R-:W-:Y:S01]  /*31350*/  ISETP.LT.OR P6, PT, R0, 0xa, !P1 ;  /* 0x0000000a0000780c */ /* 0x000fe20004fc1670 */
[----:B------:R-:W-:Y:S01]  /*31360*/  @!P5 IMAD.MOV.U32 R163, RZ, RZ, R13 ;  /* 0x000000ffffa3d224 */ /* 0x000fe200078e000d */
[----:B------:R-:W-:Y:S01]  /*31370*/  BSSY B1, `(.L_x_802) ;  /* 0x0000007000017945 */ /* 0x000fe20003800000 */
[----:B--2---:R-:W-:-:S05]  /*31380*/  @!P5 IMAD R19, R19, R16, R3 ;  /* 0x000000101313d224 */ /* 0x004fca00078e0203 */
[----:B------:R1:W-:Y:S05]  /*31390*/  @!P5 STG.E.U8 desc[UR46][R162.64+0x8], R19 ;  /* 0x00000813a200d986 */ /* 0x0003ea000c10112e */
[----:B------:R-:W-:Y:S05]  /*313a0*/  @P6 BRA `(.L_x_803) ;  /* 0x00000000000c6947 */ /* 0x000fea0003800000 */
[----:B------:R-:W2:Y:S02]  /*313b0*/  LDG.E.U8 R2, desc[UR46][R14.64+0x9] ;  /* 0x0000092e0e027981 */ /* 0x000ea4000c1e1100 */
[----:B--2---:R-:W-:-:S05]  /*313c0*/  PRMT R3, R2, 0x8880, RZ ;  /* 0x0000888002037816 */ /* 0x004fca00000000ff */
[----:B------:R-:W-:-:S07]  /*313d0*/  IMAD R3, R3, R17, RZ ;  /* 0x0000001103037224 */ /* 0x000fce00078e02ff */
.L_x_803:
[----:B------:R-:W-:Y:S05]  /*313e0*/  BSYNC B1 ;  /* 0x0000000000017941 */ /* 0x000fea0003800000 */
.L_x_802:
[----:B-1----:R-:W2:Y:S01]  /*313f0*/  LDL.LU R19, [R1+0x614] ;  /* 0x0006140001137983 */ /* 0x002ea20000300800 */
[----:B------:R-:W-:Y:S01]  /*31400*/  @!P6 IMAD.MOV.U32 R162, RZ, RZ, R6 ;  /* 0x000000ffffa2e224 */ /* 0x000fe200078e0006 */
[----:B------:R-:W-:Y:S01]  /*31410*/  ISETP.LT.OR P5, PT, R0, 0x9, !P0 ;  /* 0x000000090000780c */ /* 0x000fe200047a1670 */
[----:B------:R-:W-:Y:S01]  /*31420*/  @!P6 IMAD.MOV.U32 R163, RZ, RZ, R13 ;  /* 0x000000ffffa3e224 */ /* 0x000fe200078e000d */
[----:B------:R-:W-:Y:S01]  /*31430*/  LOP3.LUT R18, R18, 0xffffffdf, RZ, 0xc0, !PT ;  /* 0xffffffdf12127812 */ /* 0x000fe200078ec0ff */
[----:B------:R-:W-:Y:S03]  /*31440*/  BSSY B1, `(.L_x_804) ;  /* 0x000000b000017945 */ /* 0x000fe60003800000 */
        /* <DEDUP_REMOVED lines=10> */
.L_x_805:
[----:B------:R-:W-:Y:S05]  /*314f0*/  BSYNC B1 ;  /* 0x0000000000017941 */ /* 0x000fea0003800000 */
.L_x_804:
        /* <DEDUP_REMOVED lines=14> */
.L_x_807:
[----:B------:R-:W-:Y:S05]  /*315e0*/  BSYNC B1 ;  /* 0x0000000000017941 */ /* 0x000fea0003800000 */
.L_x_806:
        /* <DEDUP_REMOVED lines=9> */
.L_x_809:
[----:B------:R-:W-:Y:S05]  /*31680*/  BSYNC B1 ;  /* 0x0000000000017941 */ /* 0x000fea0003800000 */
.L_x_808:
        /* <DEDUP_REMOVED lines=11> */
.L_x_811:
[----:B------:R-:W-:Y:S05]  /*31740*/  BSYNC B1 ;  /* 0x0000000000017941 */ /* 0x000fea0003800000 */
.L_x_810:
        /* <DEDUP_REMOVED lines=16> */
.L_x_813:
[----:B------:R-:W-:Y:S05]  /*31850*/  BSYNC B1 ;  /* 0x0000000000017941 */ /* 0x000fea0003800000 */
.L_x_812:
        /* <DEDUP_REMOVED lines=14> */
.L_x_815:
[----:B------:R-:W-:Y:S05]  /*31940*/  BSYNC B1 ;  /* 0x0000000000017941 */ /* 0x000fea0003800000 */
.L_x_814:
        /* <DEDUP_REMOVED lines=9> */
.L_x_817:
[----:B------:R-:W-:Y:S05]  /*319e0*/  BSYNC B1 ;  /* 0x0000000000017941 */ /* 0x000fea0003800000 */
.L_x_816:
        /* <DEDUP_REMOVED lines=11> */
.L_x_819:
[----:B------:R-:W-:Y:S05]  /*31aa0*/  BSYNC B1 ;  /* 0x0000000000017941 */ /* 0x000fea0003800000 */
.L_x_818:
        /* <DEDUP_REMOVED lines=16> */
.L_x_821:
[----:B------:R-:W-:Y:S05]  /*31bb0*/  BSYNC B1 ;  /* 0x0000000000017941 */ /* 0x000fea0003800000 */
.L_x_820:
        /* <DEDUP_REMOVED lines=14> */
.L_x_823:
[----:B------:R-:W-:Y:S05]  /*31ca0*/  BSYNC B1 ;  /* 0x0000000000017941 */ /* 0x000fea0003800000 */
.L_x_822:
        /* <DEDUP_REMOVED lines=9> */
.L_x_825:
[----:B------:R-:W-:Y:S05]  /*31d40*/  BSYNC B1 ;  /* 0x0000000000017941 */ /* 0x000fea0003800000 */
.L_x_824:
        /* <DEDUP_REMOVED lines=11> */
.L_x_827:
[----:B------:R-:W-:Y:S05]  /*31e00*/  BSYNC B1 ;  /* 0x0000000000017941 */ /* 0x000fea0003800000 */
.L_x_826:
        /* <DEDUP_REMOVED lines=16> */
.L_x_829:
[----:B------:R-:W-:Y:S05]  /*31f10*/  BSYNC B1 ;  /* 0x0000000000017941 */ /* 0x000fea0003800000 */
.L_x_828:
        /* <DEDUP_REMOVED lines=14> */
.L_x_831:
[----:B------:R-:W-:Y:S05]  /*32000*/  BSYNC B1 ;  /* 0x0000000000017941 */ /* 0x000fea0003800000 */
.L_x_830:
        /* <DEDUP_REMOVED lines=9> */
.L_x_833:
[----:B------:R-:W-:Y:S05]  /*320a0*/  BSYNC B1 ;  /* 0x0000000000017941 */ /* 0x000fea0003800000 */
.L_x_832:
        /* <DEDUP_REMOVED lines=11> */
.L_x_835:
[----:B------:R-:W-:Y:S05]  /*32160*/  BSYNC B1 ;  /* 0x0000000000017941 */ /* 0x000fea0003800000 */
.L_x_834:
        /* <DEDUP_REMOVED lines=16> */
.L_x_837:
[----:B------:R-:W-:Y:S05]  /*32270*/  BSYNC B1 ;  /* 0x0000000000017941 */ /* 0x000fea0003800000 */
.L_x_836:
        /* <DEDUP_REMOVED lines=14> */
.L_x_839:
[----:B------:R-:W-:Y:S05]  /*32360*/  BSYNC B1 ;  /* 0x0000000000017941 */ /* 0x000fea0003800000 */
.L_x_838:
        /* <DEDUP_REMOVED lines=9> */
.L_x_841:
[----:B------:R-:W-:Y:S05]  /*32400*/  BSYNC B1 ;  /* 0x0000000000017941 */ /* 0x000fea0003800000 */
.L_x_840:
        /* <DEDUP_REMOVED lines=11> */
.L_x_843:
[----:B------:R-:W-:Y:S05]  /*324c0*/  BSYNC B1 ;  /* 0x0000000000017941 */ /* 0x000fea0003800000 */
.L_x_842:
        /* <DEDUP_REMOVED lines=16> */
.L_x_845:
[----:B------:R-:W-:Y:S05]  /*325d0*/  BSYNC B1 ;  /* 0x0000000000017941 */ /* 0x000fea0003800000 */
.L_x_844:
        /* <DEDUP_REMOVED lines=14> */
.L_x_847:
[----:B------:R-:W-:Y:S05]  /*326c0*/  BSYNC B1 ;  /* 0x0000000000017941 */ /* 0x000fea0003800000 */
.L_x_846:
        /* <DEDUP_REMOVED lines=9> */
.L_x_849:
[----:B------:R-:W-:Y:S05]  /*32760*/  BSYNC B1 ;  /* 0x0000000000017941 */ /* 0x000fea0003800000 */
.L_x_848:
        /* <DEDUP_REMOVED lines=11> */
.L_x_851:
[----:B------:R-:W-:Y:S05]  /*32820*/  BSYNC B1 ;  /* 0x0000000000017941 */ /* 0x000fea0003800000 */
.L_x_850:
        /* <DEDUP_REMOVED lines=16> */
.L_x_853:
[----:B------:R-:W-:Y:S05]  /*32930*/  BSYNC B1 ;  /* 0x0000000000017941 */ /* 0x000fea0003800000 */
.L_x_852:
        /* <DEDUP_REMOVED lines=14> */
.L_x_855:
[----:B------:R-:W-:Y:S05]  /*32a20*/  BSYNC B1 ;  /* 0x0000000000017941 */ /* 0x000fea0003800000 */
.L_x_854:
        /* <DEDUP_REMOVED lines=9> */
.L_x_857:
[----:B------:R-:W-:Y:S05]  /*32ac0*/  BSYNC B1 ;  /* 0x0000000000017941 */ /* 0x000fea0003800000 */
.L_x_856:
        /* <DEDUP_REMOVED lines=11> */
.L_x_859:
[----:B------:R-:W-:Y:S05]  /*32b80*/  BSYNC B1 ;  /* 0x0000000000017941 */ /* 0x000fea0003800000 */
.L_x_858:
        /* <DEDUP_REMOVED lines=16> */
.L_x_861:
[----:B------:R-:W-:Y:S05]  /*32c90*/  BSYNC B1 ;  /* 0x0000000000017941 */ /* 0x000fea0003800000 */
.L_x_860:
        /* <DEDUP_REMOVED lines=14> */
.L_x_863:
[----:B------:R-:W-:Y:S05]  /*32d80*/  BSYNC B1 ;  /* 0x0000000000017941 */ /* 0x000fea0003800000 */
.L_x_862:
        /* <DEDUP_REMOVED lines=9> */
.L_x_865:
[----:B------:R-:W-:Y:S05]  /*32e20*/  BSYNC B1 ;  /* 0x0000000000017941 */ /* 0x000fea0003800000 */
.L_x_864:
        /* <DEDUP_REMOVED lines=11> */
.L_x_867:
[----:B------:R-:W-:Y:S05]  /*32ee0*/  BSYNC B1 ;  /* 0x0000000000017941 */ /* 0x000fea0003800000 */
.L_x_866:
        /* <DEDUP_REMOVED lines=16> */
.L_x_869:
[----:B------:R-:W-:Y:S05]  /*32ff0*/  BSYNC B1 ;  /* 0x0000000000017941 */ /* 0x000fea0003800000 */
.L_x_868:
        /* <DEDUP_REMOVED lines=14> */
.L_x_871:
[----:B------:R-:W-:Y:S05]  /*330e0*/  BSYNC B1 ;  /* 0x0000000000017941 */ /* 0x000fea0003800000 */
.L_x_870:
        /* <DEDUP_REMOVED lines=9> */
.L_x_873:
[----:B------:R-:W-:Y:S05]  /*33180*/  BSYNC B1 ;  /* 0x0000000000017941 */ /* 0x000fea0003800000 */
.L_x_872:
        /* <DEDUP_REMOVED lines=11> */
.L_x_875:
[----:B------:R-:W-:Y:S05]  /*33240*/  BSYNC B1 ;  /* 0x0000000000017941 */ /* 0x000fea0003800000 */
.L_x_874:
        /* <DEDUP_REMOVED lines=16> */
.L_x_877:
[----:B------:R-:W-:Y:S05]  /*33350*/  BSYNC B1 ;  /* 0x0000000000017941 */ /* 0x000fea0003800000 */
.L_x_876:
        /* <DEDUP_REMOVED lines=14> */
.L_x_879:
[----:B------:R-:W-:Y:S05]  /*33440*/  BSYNC B1 ;  /* 0x0000000000017941 */ /* 0x000fea0003800000 */
.L_x_878:
        /* <DEDUP_REMOVED lines=9> */
.L_x_881:
[----:B------:R-:W-:Y:S05]  /*334e0*/  BSYNC B1 ;  /* 0x0000000000017941 */ /* 0x000fea0003800000 */
.L_x_880:
        /* <DEDUP_REMOVED lines=11> */
.L_x_883:
[----:B------:R-:W-:Y:S05]  /*335a0*/  BSYNC B1 ;  /* 0x0000000000017941 */ /* 0x000fea0003800000 */
.L_x_882:
        /* <DEDUP_REMOVED lines=16> */
.L_x_885:
[----:B------:R-:W-:Y:S05]  /*336b0*/  BSYNC B1 ;  /* 0x0000000000017941 */ /* 0x000fea0003800000 */
.L_x_884:
        /* <DEDUP_REMOVED lines=14> */
.L_x_887:
[----:B------:R-:W-:Y:S05]  /*337a0*/  BSYNC B1 ;  /* 0x0000000000017941 */ /* 0x000fea0003800000 */
.L_x_886:
        /* <DEDUP_REMOVED lines=9> */
.L_x_889:
[----:B------:R-:W-:Y:S05]  /*33840*/  BSYNC B1 ;  /* 0x0000000000017941 */ /* 0x000fea0003800000 */
.L_x_888:
        /* <DEDUP_REMOVED lines=11> */
.L_x_891:
[----:B------:R-:W-:Y:S05]  /*33900*/  BSYNC B1 ;  /* 0x0000000000017941 */ /* 0x000fea0003800000 */
.L_x_890:
        /* <DEDUP_REMOVED lines=16> */
.L_x_893:
[----:B------:R-:W-:Y:S05]  /*33a10*/  BSYNC B1 ;  /* 0x0000000000017941 */ /* 0x000fea0003800000 */
.L_x_892:
        /* <DEDUP_REMOVED lines=14> */
.L_x_895:
[----:B------:R-:W-:Y:S05]  /*33b00*/  BSYNC B1 ;  /* 0x0000000000017941 */ /* 0x000fea0003800000 */
.L_x_894:
        /* <DEDUP_REMOVED lines=9> */
.L_x_897:
[----:B------:R-:W-:Y:S05]  /*33ba0*/  BSYNC B1 ;  /* 0x0000000000017941 */ /* 0x000fea0003800000 */
.L_x_896:
        /* <DEDUP_REMOVED lines=11> */
.L_x_899:
[----:B------:R-:W-:Y:S05]  /*33c60*/  BSYNC B1 ;  /* 0x0000000000017941 */ /* 0x000fea0003800000 */
.L_x_898:
        /* <DEDUP_REMOVED lines=16> */
.L_x_901:
[----:B------:R-:W-:Y:S05]  /*33d70*/  BSYNC B1 ;  /* 0x0000000000017941 */ /* 0x000fea0003800000 */
.L_x_900:
        /* <DEDUP_REMOVED lines=14> */
.L_x_903:
[----:B------:R-:W-:Y:S05]  /*33e60*/  BSYNC B1 ;  /* 0x0000000000017941 */ /* 0x000fea0003800000 */
.L_x_902:
        /* <DEDUP_REMOVED lines=9> */
.L_x_905:
[----:B------:R-:W-:Y:S05]  /*33f00*/  BSYNC B1 ;  /* 0x0000000000017941 */ /* 0x000fea0003800000 */
.L_x_904:
        /* <DEDUP_REMOVED lines=11> */
.L_x_907:
[----:B------:R-:W-:Y:S05]  /*33fc0*/  BSYNC B1 ;  /* 0x0000000000017941 */ /* 0x000fea0003800000 */
.L_x_906:
        /* <DEDUP_REMOVED lines=16> */
.L_x_909:
[----:B------:R-:W-:Y:S05]  /*340d0*/  BSYNC B1 ;  /* 0x0000000000017941 */ /* 0x000fea0003800000 */
.L_x_908:
        /* <DEDUP_REMOVED lines=14> */
.L_x_911:
[----:B------:R-:W-:Y:S05]  /*341c0*/  BSYNC B1 ;  /* 0x0000000000017941 */ /* 0x000fea0003800000 */
.L_x_910:
        /* <DEDUP_REMOVED lines=9> */
.L_x_913:
[----:B------:R-:W-:Y:S05]  /*34260*/  BSYNC B1 ;  /* 0x0000000000017941 */ /* 0x000fea0003800000 */
.L_x_912:
        /* <DEDUP_REMOVED lines=11> */
.L_x_915:
[----:B------:R-:W-:Y:S05]  /*34320*/  BSYNC B1 ;  /* 0x0000000000017941 */ /* 0x000fea0003800000 */
.L_x_914:
        /* <DEDUP_REMOVED lines=16> */
.L_x_917:
[----:B------:R-:W-:Y:S05]  /*34430*/  BSYNC B1 ;  /* 0x0000000000017941 */ /* 0x000fea0003800000 */
.L_x_916:
        /* <DEDUP_REMOVED lines=14> */
.L_x_919:
[----:B------:R-:W-:Y:S05]  /*34520*/  BSYNC B1 ;  /* 0x0000000000017941 */ /* 0x000fea0003800000 */
.L_x_918:
        /* <DEDUP_REMOVED lines=9> */
.L_x_921:
[----:B------:R-:W-:Y:S05]  /*345c0*/  BSYNC B1 ;  /* 0x0000000000017941 */ /* 0x000fea0003800000 */
.L_x_920:
        /* <DEDUP_REMOVED lines=11> */
.L_x_923:
[----:B------:R-:W-:Y:S05]  /*34680*/  BSYNC B1 ;  /* 0x0000000000017941 */ /* 0x000fea0003800000 */
.L_x_922:
        /* <DEDUP_REMOVED lines=16> */
.L_x_925:
[----:B------:R-:W-:Y:S05]  /*34790*/  BSYNC B1 ;  /* 0x0000000000017941 */ /* 0x000fea0003800000 */
.L_x_924:
        /* <DEDUP_REMOVED lines=14> */
.L_x_927:
[----:B------:R-:W-:Y:S05]  /*34880*/  BSYNC B1 ;  /* 0x0000000000017941 */ /* 0x000fea0003800000 */
.L_x_926:
        /* <DEDUP_REMOVED lines=9> */
.L_x_929:
[----:B------:R-:W-:Y:S05]  /*34920*/  BSYNC B1 ;  /* 0x0000000000017941 */ /* 0x000fea0003800000 */
.L_x_928:
        /* <DEDUP_REMOVED lines=11> */
.L_x_931:
[----:B------:R-:W-:Y:S05]  /*349e0*/  BSYNC B1 ;  /* 0x0000000000017941 */ /* 0x000fea0003800000 */
.L_x_930:
        /* <DEDUP_REMOVED lines=16> */
.L_x_933:
[----:B------:R-:W-:Y:S05]  /*34af0*/  BSYNC B1 ;  /* 0x0000000000017941 */ /* 0x000fea0003800000 */
.L_x_932:
        /* <DEDUP_REMOVED lines=14> */
.L_x_935:
[----:B------:R-:W-:Y:S05]  /*34be0*/  BSYNC B1 ;  /* 0x0000000000017941 */ /* 0x000fea0003800000 */
.L_x_934:
        /* <DEDUP_REMOVED lines=9> */
.L_x_937:
[----:B------:R-:W-:Y:S05]  /*34c80*/  BSYNC B1 ;  /* 0x0000000000017941 */ /* 0x000fea0003800000 */
.L_x_936:
        /* <DEDUP_REMOVED lines=11> */
.L_x_939:
[----:B------:R-:W-:Y:S05]  /*34d40*/  BSYNC B1 ;  /* 0x0000000000017941 */ /* 0x000fea0003800000 */
.L_x_938:
        /* <DEDUP_REMOVED lines=16> */
.L_x_941:
[----:B------:R-:W-:Y:S05]  /*34e50*/  BSYNC B1 ;  /* 0x0000000000017941 */ /* 0x000fea0003800000 */
.L_x_940:
        /* <DEDUP_REMOVED lines=14> */
.L_x_943:
[----:B------:R-:W-:Y:S05]  /*34f40*/  BSYNC B1 ;  /* 0x0000000000017941 */ /* 0x000fea0003800000 */
.L_x_942:
        /* <DEDUP_REMOVED lines=9> */
.L_x_945:
[----:B------:R-:W-:Y:S05]  /*34fe0*/  BSYNC B1 ;  /* 0x0000000000017941 */ /* 0x000fea0003800000 */
.L_x_944:
        /* <DEDUP_REMOVED lines=11> */
.L_x_947:
[----:B------:R-:W-:Y:S05]  /*350a0*/  BSYNC B1 ;  /* 0x0000000000017941 */ /* 0x000fea0003800000 */
.L_x_946:
        /* <DEDUP_REMOVED lines=16> */
.L_x_949:
[----:B------:R-:W-:Y:S05]  /*351b0*/  BSYNC B1 ;  /* 0x0000000000017941 */ /* 0x000fea0003800000 */
.L_x_948:
        /* <DEDUP_REMOVED lines=14> */
.L_x_951:
[----:B------:R-:W-:Y:S05]  /*352a0*/  BSYNC B1 ;  /* 0x0000000000017941 */ /* 0x000fea0003800000 */
.L_x_950:
        /* <DEDUP_REMOVED lines=9> */
.L_x_953:
[----:B------:R-:W-:Y:S05]  /*35340*/  BSYNC B1 ;  /* 0x0000000000017941 */ /* 0x000fea0003800000 */
.L_x_952:
        /* <DEDUP_REMOVED lines=11> */
.L_x_955:
[----:B------:R-:W-:Y:S05]  /*35400*/  BSYNC B1 ;  /* 0x0000000000017941 */ /* 0x000fea0003800000 */
.L_x_954:
        /* <DEDUP_REMOVED lines=16> */
.L_x_957:
[----:B------:R-:W-:Y:S05]  /*35510*/  BSYNC B1 ;  /* 0x0000000000017941 */ /* 0x000fea0003800000 */
.L_x_956:
        /* <DEDUP_REMOVED lines=14> */
.L_x_959:
[----:B------:R-:W-:Y:S05]  /*35600*/  BSYNC B1 ;  /* 0x0000000000017941 */ /* 0x000fea0003800000 */
.L_x_958:
        /* <DEDUP_REMOVED lines=9> */
.L_x_961:
[----:B------:R-:W-:Y:S05]  /*356a0*/  BSYNC B1 ;  /* 0x0000000000017941 */ /* 0x000fea0003800000 */
.L_x_960:
        /* <DEDUP_REMOVED lines=11> */
.L_x_963:
[----:B------:R-:W-:Y:S05]  /*35760*/  BSYNC B1 ;  /* 0x0000000000017941 */ /* 0x000fea0003800000 */
.L_x_962:
        /* <DEDUP_REMOVED lines=16> */
.L_x_965:
[----:B------:R-:W-:Y:S05]  /*35870*/  BSYNC B1 ;  /* 0x0000000000017941 */ /* 0x000fea0003800000 */
.L_x_964:
        /* <DEDUP_REMOVED lines=14> */
.L_x_967:
[----:B------:R-:W-:Y:S05]  /*35960*/  BSYNC B1 ;  /* 0x0000000000017941 */ /* 0x000fea0003800000 */
.L_x_966:
        /* <DEDUP_REMOVED lines=9> */
.L_x_969:
[----:B------:R-:W-:Y:S05]  /*35a00*/  BSYNC B1 ;  /* 0x0000000000017941 */ /* 0x000fea0003800000 */
.L_x_968:
        /* <DEDUP_REMOVED lines=11> */
.L_x_971:
[----:B------:R-:W-:Y:S05]  /*35ac0*/  BSYNC B1 ;  /* 0x0000000000017941 */ /* 0x000fea0003800000 */
.L_x_970:
        /* <DEDUP_REMOVED lines=16> */
.L_x_973:
[----:B------:R-:W-:Y:S05]  /*35bd0*/  BSYNC B1 ;  /* 0x0000000000017941 */ /* 0x000fea0003800000 */
.L_x_972:
        /* <DEDUP_REMOVED lines=14> */
.L_x_975:
[----:B------:R-:W-:Y:S05]  /*35cc0*/  BSYNC B1 ;  /* 0x0000000000017941 */ /* 0x000fea0003800000 */
.L_x_974:
        /* <DEDUP_REMOVED lines=9> */
.L_x_977:
[----:B------:R-:W-:Y:S05]  /*35d60*/  BSYNC B1 ;  /* 0x0000000000017941 */ /* 0x000fea0003800000 */
.L_x_976:
        /* <DEDUP_REMOVED lines=11> */
.L_x_979:
[----:B------:R-:W-:Y:S05]  /*35e20*/  BSYNC B1 ;  /* 0x0000000000017941 */ /* 0x000fea0003800000 */
.L_x_978:
        /* <DEDUP_REMOVED lines=16> */
.L_x_981:
[----:B------:R-:W-:Y:S05]  /*35f30*/  BSYNC B1 ;  /* 0x0000000000017941 */ /* 0x000fea0003800000 */
.L_x_980:
        /* <DEDUP_REMOVED lines=14> */
.L_x_983:
[----:B------:R-:W-:Y:S05]  /*36020*/  BSYNC B1 ;  /* 0x0000000000017941 */ /* 0x000fea0003800000 */
.L_x_982:
        /* <DEDUP_REMOVED lines=9> */
.L_x_985:
[----:B------:R-:W-:Y:S05]  /*360c0*/  BSYNC B1 ;  /* 0x0000000000017941 */ /* 0x000fea0003800000 */
.L_x_984:
        /* <DEDUP_REMOVED lines=11> */
.L_x_987:
[----:B------:R-:W-:Y:S05]  /*36180*/  BSYNC B1 ;  /* 0x0000000000017941 */ /* 0x000fea0003800000 */
.L_x_986:
        /* <DEDUP_REMOVED lines=16> */
.L_x_989:
[----:B------:R-:W-:Y:S05]  /*36290*/  BSYNC B1 ;  /* 0x0000000000017941 */ /* 0x000fea0003800000 */
.L_x_988:
        /* <DEDUP_REMOVED lines=14> */
.L_x_991:
[----:B------:R-:W-:Y:S05]  /*36380*/  BSYNC B1 ;  /* 0x0000000000017941 */ /* 0x000fea0003800000 */
.L_x_990:
        /* <DEDUP_REMOVED lines=9> */
.L_x_993:
[----:B------:R-:W-:Y:S05]  /*36420*/  BSYNC B1 ;  /* 0x0000000000017941 */ /* 0x000fea0003800000 */
.L_x_992:
        /* <DEDUP_REMOVED lines=11> */
.L_x_995:
[----:B------:R-:W-:Y:S05]  /*364e0*/  BSYNC B1 ;  /* 0x0000000000017941 */ /* 0x000fea0003800000 */
.L_x_994:
        /* <DEDUP_REMOVED lines=16> */
.L_x_997:
[----:B------:R-:W-:Y:S05]  /*365f0*/  BSYNC B1 ;  /* 0x0000000000017941 */ /* 0x000fea0003800000 */
.L_x_996:
        /* <DEDUP_REMOVED lines=14> */
.L_x_999:
[----:B------:R-:W-:Y:S05]  /*366e0*/  BSYNC B1 ;  /* 0x0000000000017941 */ /* 0x000fea0003800000 */
.L_x_998:
        /* <DEDUP_REMOVED lines=9> */
.L_x_1001:
[----:B------:R-:W-:Y:S05]  /*36780*/  BSYNC B1 ;  /* 0x0000000000017941 */ /* 0x000fea0003800000 */
.L_x_1000:
        /* <DEDUP_REMOVED lines=11> */
.L_x_1003:
[----:B------:R-:W-:Y:S05]  /*36840*/  BSYNC B1 ;  /* 0x0000000000017941 */ /* 0x000fea0003800000 */
.L_x_1002:
        /* <DEDUP_REMOVED lines=16> */
.L_x_1005:
[----:B------:R-:W-:Y:S05]  /*36950*/  BSYNC B1 ;  /* 0x0000000000017941 */ /* 0x000fea0003800000 */
.L_x_1004:
        /* <DEDUP_REMOVED lines=14> */
.L_x_1007:
[----:B------:R-:W-:Y:S05]  /*36a40*/  BSYNC B1 ;  /* 0x0000000000017941 */ /* 0x000fea0003800000 */
.L_x_1006:
        /* <DEDUP_REMOVED lines=9> */
.L_x_1009:
[----:B------:R-:W-:Y:S05]  /*36ae0*/  BSYNC B1 ;  /* 0x0000000000017941 */ /* 0x000fea0003800000 */
.L_x_1008:
        /* <DEDUP_REMOVED lines=11> */
.L_x_1011:
[----:B------:R-:W-:Y:S05]  /*36ba0*/  BSYNC B1 ;  /* 0x0000000000017941 */ /* 0x000fea0003800000 */
.L_x_1010:
        /* <DEDUP_REMOVED lines=16> */
.L_x_1013:
[----:B------:R-:W-:Y:S05]  /*36cb0*/  BSYNC B1 ;  /* 0x0000000000017941 */ /* 0x000fea0003800000 */
.L_x_1012:
        /* <DEDUP_REMOVED lines=14> */
.L_x_1015:
[----:B------:R-:W-:Y:S05]  /*36da0*/  BSYNC B1 ;  /* 0x0000000000017941 */ /* 0x000fea0003800000 */
.L_x_1014:
        /* <DEDUP_REMOVED lines=9> */
.L_x_1017:
[----:B------:R-:W-:Y:S05]  /*36e40*/  BSYNC B1 ;  /* 0x0000000000017941 */ /* 0x000fea0003800000 */
.L_x_1016:
        /* <DEDUP_REMOVED lines=11> */
.L_x_1019:
[----:B------:R-:W-:Y:S05]  /*36f00*/  BSYNC B1 ;  /* 0x0000000000017941 */ /* 0x000fea0003800000 */
.L_x_1018:
        /* <DEDUP_REMOVED lines=16> */
.L_x_1021:
[----:B------:R-:W-:Y:S05]  /*37010*/  BSYNC B1 ;  /* 0x0000000000017941 */ /* 0x000fea0003800000 */
.L_x_1020:
        /* <DEDUP_REMOVED lines=14> */
.L_x_1023:
[----:B------:R-:W-:Y:S05]  /*37100*/  BSYNC B1 ;  /* 0x0000000000017941 */ /* 0x000fea0003800000 */
.L_x_1022:
        /* <DEDUP_REMOVED lines=9> */
.L_x_1025:
[----:B------:R-:W-:Y:S05]  /*371a0*/  BSYNC B1 ;  /* 0x0000000000017941 */ /* 0x000fea0003800000 */
.L_x_1024:
        /* <DEDUP_REMOVED lines=11> */
.L_x_1027:
[----:B------:R-:W-:Y:S05]  /*37260*/  BSYNC B1 ;  /* 0x0000000000017941 */ /* 0x000fea0003800000 */
.L_x_1026:
        /* <DEDUP_REMOVED lines=16> */
.L_x_1029:
[----:B------:R-:W-:Y:S05]  /*37370*/  BSYNC B1 ;  /* 0x0000000000017941 */ /* 0x000fea0003800000 */
.L_x_1028:
        /* <DEDUP_REMOVED lines=14> */
.L_x_1031:
[----:B------:R-:W-:Y:S05]  /*37460*/  BSYNC B1 ;  /* 0x0000000000017941 */ /* 0x000fea0003800000 */
.L_x_1030:
        /* <DEDUP_REMOVED lines=9> */
.L_x_1033:
[----:B------:R-:W-:Y:S05]  /*37500*/  BSYNC B1 ;  /* 0x0000000000017941 */ /* 0x000fea0003800000 */
.L_x_1032:
        /* <DEDUP_REMOVED lines=11> */
.L_x_1035:
[----:B------:R-:W-:Y:S05]  /*375c0*/  BSYNC B1 ;  /* 0x0000000000017941 */ /* 0x000fea0003800000 */
.L_x_1034:
        /* <DEDUP_REMOVED lines=16> */
.L_x_1037:
[----:B------:R-:W-:Y:S05]  /*376d0*/  BSYNC B1 ;  /* 0x0000000000017941 */ /* 0x000fea0003800000 */
.L_x_1036:
        /* <DEDUP_REMOVED lines=14> */
.L_x_1039:
[----:B------:R-:W-:Y:S05]  /*377c0*/  BSYNC B1 ;  /* 0x0000000000017941 */ /* 0x000fea0003800000 */
.L_x_1038:
        /* <DEDUP_REMOVED lines=9> */
.L_x_1041:
[----:B------:R-:W-:Y:S05]  /*37860*/  BSYNC B1 ;  /* 0x0000000000017941 */ /* 0x000fea0003800000 */
.L_x_1040:
        /* <DEDUP_REMOVED lines=11> */
.L_x_1043:
[----:B------:R-:W-:Y:S05]  /*37920*/  BSYNC B1 ;  /* 0x0000000000017941 */ /* 0x000fea0003800000 */
.L_x_1042:
        /* <DEDUP_REMOVED lines=16> */
.L_x_1045:
[----:B------:R-:W-:Y:S05]  /*37a30*/  BSYNC B1 ;  /* 0x0000000000017941 */ /* 0x000fea0003800000 */
.L_x_1044:
        /* <DEDUP_REMOVED lines=14> */
.L_x_1047:
[----:B------:R-:W-:Y:S05]  /*37b20*/  BSYNC B1 ;  /* 0x0000000000017941 */ /* 0x000fea0003800000 */
.L_x_1046:
[----:B-1----:R-:W2:Y:S01]  /*37b30*/  LDL.LU R19, [R1+0x7fc] ;  /* 0x0007fc0001137983 */ /* 0x002ea20000300800 */
[----:B------:R-:W-:Y:S01]  /*37b40*/  BSSY B1, `(.L_x_1048) ;  /* 0x0000009000017945 */ /* 0x000fe20003800000 */
[----:B--2---:R-:W-:-:S05]  /*37b50*/  @!P6 IMAD R19, R19, R16, R3 ;  /* 0x000000101313e224 */ /* 0x004fca00078e0203 */
[----:B------:R1:W-:Y:S01]  /*37b60*/  @!P6 STG.E.U8 desc[UR46][R12.64+0xf9], R19 ;  /* 0x0000f9130c00e986 */ /* 0x0003e2000c10112e */
[----:B------:R-:W-:-:S04]  /*37b70*/  LOP3.LUT P6, RZ, R18, 0x2, RZ, 0xc0, !PT ;  /* 0x0000000212ff7812 */ /* 0x000fc800078cc0ff */
[----:B------:R-:W-:-:S13]  /*37b80*/  ISETP.LT.OR P5, PT, R0, 0x101, !P6 ;  /* 0x000001010000780c */ /* 0x000fda00077a1670 */
[----:B-1----:R-:W-:Y:S05]  /*37b90*/  @P5 BRA `(.L_x_1049) ;  /* 0x00000000000c5947 */ /* 0x002fea0003800000 */
[----:B------:R-:W2:Y:S02]  /*37ba0*/  LDG.E.U8 R2, desc[UR46][R160.64+0x100] ;  /* 0x0001002ea0027981 */ /* 0x000ea4000c1e1100 */
[----:B--2---:R-:W-:-:S05]  /*37bb0*/  PRMT R3, R2, 0x8880, RZ ;  /* 0x0000888002037816 */ /* 0x004fca00000000ff */
[----:B------:R-:W-:-:S07]  /*37bc0*/  IMAD R3, R3, R17, RZ ;  /* 0x0000001103037224 */ /* 0x000fce00078e02ff */
.L_x_1049:
[----:B------:R-:W-:Y:S05]  /*37bd0*/  BSYNC B1 ;  /* 0x0000000000017941 */ /* 0x000fea0003800000 */
.L_x_1048:
[----:B------:R-:W2:Y:S01]  /*37be0*/  LDL.LU R12, [R1+0x400] ;  /* 0x00040000010c7983 */ /* 0x000ea20000300800 */
        /* <DEDUP_REMOVED lines=8> */
.L_x_1051:
[----:B------:R-:W-:Y:S05]  /*37c70*/  BSYNC B1 ;  /* 0x0000000000017941 */ /* 0x000fea0003800000 */
.L_x_1050:
[----:B-1----:R-:W2:Y:S01]  /*37c80*/  LDL.LU R12, [R1+0x404] ;  /* 0x00040400010c7983 */ /* 0x002ea20000300800 */
[C---:B------:R-:W-:Y:S01]  /*37c90*/  LOP3.LUT P5, RZ, R18.reuse, 0x8, RZ, 0xc0, !PT ;  /* 0x0000000812ff7812 */ /* 0x040fe200078ac0ff */
[----:B------:R-:W-:Y:S01]  /*37ca0*/  BSSY B1, `(.L_x_1052) ;  /* 0x000000d000017945 */ /* 0x000fe20003800000 */
[----:B------:R-:W-:Y:S02]  /*37cb0*/  LOP3.LUT R18, R18, 0xffffffdf, RZ, 0xc0, !PT ;  /* 0xffffffdf12127812 */ /* 0x000fe400078ec0ff */
[----:B------:R-:W-:Y:S02]  /*37cc0*/  ISETP.LT.OR P5, PT, R0, 0x101, !P5 ;  /* 0x000001010000780c */ /* 0x000fe40006fa1670 */
[----:B------:R-:W-:-:S11]  /*37cd0*/  @P0 LOP3.LUT R18, R18, 0x20, RZ, 0xfc, !PT ;  /* 0x0000002012120812 */ /* 0x000fd600078efcff */
        /* <DEDUP_REMOVED lines=9> */
.L_x_1053:
[----:B------:R-:W-:Y:S05]  /*37d70*/  BSYNC B1 ;  /* 0x0000000000017941 */ /* 0x000fea0003800000 */
.L_x_1052:
[----:B------:R-:W2:Y:S01]  /*37d80*/  LDL.LU R19, [R1+0x408] ;  /* 0x0004080001137983 */ /* 0x000ea20000300800 */
[C---:B------:R-:W-:Y:S01]  /*37d90*/  LOP3.LUT P6, RZ, R18.reuse, 0x8, RZ, 0xc0, !PT ;  /* 0x0000000812ff7812 */ /* 0x040fe200078cc0ff */
[----:B------:R-:W-:Y:S01]  /*37da0*/  BSSY B1, `(.L_x_1054) ;  /* 0x000000d000017945 */ /* 0x000fe20003800000 */
[----:B------:R-:W-:Y:S02]  /*37db0*/  LOP3.LUT R18, R18, 0xffffffdf, RZ, 0xc0, !PT ;  /* 0xffffffdf12127812 */ /* 0x000fe400078ec0ff */
[----:B------:R-:W-:Y:S02]  /*37dc0*/  ISETP.LT.OR P6, PT, R0, 0x102, !P6 ;  /* 0x000001020000780c */ /* 0x000fe400077c1670 */
[----:B------:R-:W-:-:S11]  /*37dd0*/  @P0 LOP3.LUT R18, R18, 0x20, RZ, 0xfc, !PT ;  /* 0x0000002012120812 */ /* 0x000fd600078efcff */
[----:B-1----:R-:W-:-:S04]  /*37de0*/  @!P6 IADD3 R12, P0, R10, UR44, RZ ;  /* 0x0000002c0a0cec10 */ /* 0x002fc8000ff1e0ff */
        /* <DEDUP_REMOVED lines=8> */
.L_x_1055:
[----:B------:R-:W-:Y:S05]  /*37e70*/  BSYNC B1 ;  /* 0x0000000000017941 */ /* 0x000fea0003800000 */
.L_x_1054:
        /* <DEDUP_REMOVED lines=10> */
.L_x_1057:
[----:B------:R-:W-:Y:S05]  /*37f20*/  BSYNC B1 ;  /* 0x0000000000017941 */ /* 0x000fea0003800000 */
.L_x_1056:
        /* <DEDUP_REMOVED lines=9> */
.L_x_1059:
[----:B------:R-:W-:Y:S05]  /*37fc0*/  BSYNC B1 ;  /* 0x0000000000017941 */ /* 0x000fea0003800000 */
.L_x_1058:
        /* <DEDUP_REMOVED lines=15> */
.L_x_1061:
[----:B------:R-:W-:Y:S05]  /*380c0*/  BSYNC B1 ;  /* 0x0000000000017941 */ /* 0x000fea0003800000 */
.L_x_1060:
        /* <DEDUP_REMOVED lines=15> */
.L_x_1063:
[----:B------:R-:W-:Y:S05]  /*381c0*/  BSYNC B1 ;  /* 0x0000000000017941 */ /* 0x000fea0003800000 */
.L_x_1062:
        /* <DEDUP_REMOVED lines=10> */
.L_x_1065:
[----:B------:R-:W-:Y:S05]  /*38270*/  BSYNC B1 ;  /* 0x0000000000017941 */ /* 0x000fea0003800000 */
.L_x_1064:
        /* <DEDUP_REMOVED lines=9> */
.L_x_1067:
[----:B------:R-:W-:Y:S05]  /*38310*/  BSYNC B1 ;  /* 0x0000000000017941 */ /* 0x000fea0003800000 */
.L_x_1066:
        /* <DEDUP_REMOVED lines=15> */
.L_x_1069:
[----:B------:R-:W-:Y:S05]  /*38410*/  BSYNC B1 ;  /* 0x0000000000017941 */ /* 0x000fea0003800000 */
.L_x_1068:
        /* <DEDUP_REMOVED lines=15> */
.L_x_1071:
[----:B------:R-:W-:Y:S05]  /*38510*/  BSYNC B1 ;  /* 0x0000000000017941 */ /* 0x000fea0003800000 */
.L_x_1070:
        /* <DEDUP_REMOVED lines=10> */
.L_x_1073:
[----:B------:R-:W-:Y:S05]  /*385c0*/  BSYNC B1 ;  /* 0x0000000000017941 */ /* 0x000fea0003800000 */
.L_x_1072:
        /* <DEDUP_REMOVED lines=9> */
.L_x_1075:
[----:B------:R-:W-:Y:S05]  /*38660*/  BSYNC B1 ;  /* 0x0000000000017941 */ /* 0x000fea0003800000 */
.L_x_1074:
        /* <DEDUP_REMOVED lines=15> */
.L_x_1077:
[----:B------:R-:W-:Y:S05]  /*38760*/  BSYNC B1 ;  /* 0x0000000000017941 */ /* 0x000fea0003800000 */
.L_x_1076:
        /* <DEDUP_REMOVED lines=15> */
.L_x_1079:
[----:B------:R-:W-:Y:S05]  /*38860*/  BSYNC B1 ;  /* 0x0000000000017941 */ /* 0x000fea0003800000 */
.L_x_1078:
        /* <DEDUP_REMOVED lines=10> */
.L_x_1081:
[----:B------:R-:W-:Y:S05]  /*38910*/  BSYNC B1 ;  /* 0x0000000000017941 */ /* 0x000fea0003800000 */
.L_x_1080:
        /* <DEDUP_REMOVED lines=9> */
.L_x_1083:
[----:B------:R-:W-:Y:S05]  /*389b0*/  BSYNC B1 ;  /* 0x0000000000017941 */ /* 0x000fea0003800000 */
.L_x_1082:
        /* <DEDUP_REMOVED lines=15> */
.L_x_1085:
[----:B------:R-:W-:Y:S05]  /*38ab0*/  BSYNC B1 ;  /* 0x0000000000017941 */ /* 0x000fea0003800000 */
.L_x_1084:
        /* <DEDUP_REMOVED lines=15> */
.L_x_1087:
[----:B------:R-:W-:Y:S05]  /*38bb0*/  BSYNC B1 ;  /* 0x0000000000017941 */ /* 0x000fea0003800000 */
.L_x_1086:
        /* <DEDUP_REMOVED lines=10> */
.L_x_1089:
[----:B------:R-:W-:Y:S05]  /*38c60*/  BSYNC B1 ;  /* 0x0000000000017941 */ /* 0x000fea0003800000 */
.L_x_1088:
        /* <DEDUP_REMOVED lines=9> */
.L_x_1091:
[----:B------:R-:W-:Y:S05]  /*38d00*/  BSYNC B1 ;  /* 0x0000000000017941 */ /* 0x000fea0003800000 */
.L_x_1090:
        /* <DEDUP_REMOVED lines=15> */
.L_x_1093:
[----:B------:R-:W-:Y:S05]  /*38e00*/  BSYNC B1 ;  /* 0x0000000000017941 */ /* 0x000fea0003800000 */
.L_x_1092:
        /* <DEDUP_REMOVED lines=15> */
.L_x_1095:
[----:B------:R-:W-:Y:S05]  /*38f00*/  BSYNC B1 ;  /* 0x0000000000017941 */ /* 0x000fea0003800000 */
.L_x_1094:
        /* <DEDUP_REMOVED lines=10> */
.L_x_1097:
[----:B------:R-:W-:Y:S05]  /*38fb0*/  BSYNC B1 ;  /* 0x0000000000017941 */ /* 0x000fea0003800000 */
.L_x_1096:
        /* <DEDUP_REMOVED lines=9> */
.L_x_1099:
[----:B------:R-:W-:Y:S05]  /*39050*/  BSYNC B1 ;  /* 0x0000000000017941 */ /* 0x000fea0003800000 */
.L_x_1098:
        /* <DEDUP_REMOVED lines=15> */
.L_x_1101:
[----:B------:R-:W-:Y:S05]  /*39150*/  BSYNC B1 ;  /* 0x0000000000017941 */ /* 0x000fea0003800000 */
.L_x_1100:
        /* <DEDUP_REMOVED lines=15> */
.L_x_1103:
[----:B------:R-:W-:Y:S05]  /*39250*/  BSYNC B1 ;  /* 0x0000000000017941 */ /* 0x000fea0003800000 */
.L_x_1102:
        /* <DEDUP_REMOVED lines=10> */
.L_x_1105:
[----:B------:R-:W-:Y:S05]  /*39300*/  BSYNC B1 ;  /* 0x0000000000017941 */ /* 0x000fea0003800000 */
.L_x_1104:
        /* <DEDUP_REMOVED lines=9> */
.L_x_1107:
[----:B------:R-:W-:Y:S05]  /*393a0*/  BSYNC B1 ;  /* 0x0000000000017941 */ /* 0x000fea0003800000 */
.L_x_1106:
        /* <DEDUP_REMOVED lines=15> */
.L_x_1109:
[----:B------:R-:W-:Y:S05]  /*394a0*/  BSYNC B1 ;  /* 0x0000000000017941 */ /* 0x000fea0003800000 */
.L_x_1108:
        /* <DEDUP_REMOVED lines=15> */
.L_x_1111:
[----:B------:R-:W-:Y:S05]  /*395a0*/  BSYNC B1 ;  /* 0x0000000000017941 */ /* 0x000fea0003800000 */
.L_x_1110:
        /* <DEDUP_REMOVED lines=10> */
.L_x_1113:
[----:B------:R-:W-:Y:S05]  /*39650*/  BSYNC B1 ;  /* 0x0000000000017941 */ /* 0x000fea0003800000 */
.L_x_1112:
        /* <DEDUP_REMOVED lines=9> */
.L_x_1115:
[----:B------:R-:W-:Y:S05]  /*396f0*/  BSYNC B1 ;  /* 0x0000000000017941 */ /* 0x000fea0003800000 */
.L_x_1114:
        /* <DEDUP_REMOVED lines=15> */
.L_x_1117:
[----:B------:R-:W-:Y:S05]  /*397f0*/  BSYNC B1 ;  /* 0x0000000000017941 */ /* 0x000fea0003800000 */
.L_x_1116:
        /* <DEDUP_REMOVED lines=15> */
.L_x_1119:
[----:B------:R-:W-:Y:S05]  /*398f0*/  BSYNC B1 ;  /* 0x0000000000017941 */ /* 0x000fea0003800000 */
.L_x_1118:
        /* <DEDUP_REMOVED lines=10> */
.L_x_1121:
[----:B------:R-:W-:Y:S05]  /*399a0*/  BSYNC B1 ;  /* 0x0000000000017941 */ /* 0x000fea0003800000 */
.L_x_1120:
        /* <DEDUP_REMOVED lines=9> */
.L_x_1123:
[----:B------:R-:W-:Y:S05]  /*39a40*/  BSYNC B1 ;  /* 0x0000000000017941 */ /* 0x000fea0003800000 */
.L_x_1122:
        /* <DEDUP_REMOVED lines=15> */
.L_x_1125:
[----:B------:R-:W-:Y:S05]  /*39b40*/  BSYNC B1 ;  /* 0x0000000000017941 */ /* 0x000fea0003800000 */
.L_x_1124:
        /* <DEDUP_REMOVED lines=15> */
.L_x_1127:
[----:B------:R-:W-:Y:S05]  /*39c40*/  BSYNC B1 ;  /* 0x0000000000017941 */ /* 0x000fea0003800000 */
.L_x_1126:
        /* <DEDUP_REMOVED lines=10> */
.L_x_1129:
[----:B------:R-:W-:Y:S05]  /*39cf0*/  BSYNC B1 ;  /* 0x0000000000017941 */ /* 0x000fea0003800000 */
.L_x_1128:
        /* <DEDUP_REMOVED lines=9> */
.L_x_1131:
[----:B------:R-:W-:Y:S05]  /*39d90*/  BSYNC B1 ;  /* 0x0000000000017941 */ /* 0x000fea0003800000 */
.L_x_1130:
        /* <DEDUP_REMOVED lines=15> */
.L_x_1133:
[----:B------:R-:W-:Y:S05]  /*39e90*/  BSYNC B1 ;  /* 0x0000000000017941 */ /* 0x000fea0003800000 */
.L_x_1132:
        /* <DEDUP_REMOVED lines=15> */
.L_x_1135:
[----:B------:R-:W-:Y:S05]  /*39f90*/  BSYNC B1 ;  /* 0x0000000000017941 */ /* 0x000fea0003800000 */
.L_x_1134:
        /* <DEDUP_REMOVED lines=10> */
.L_x_1137:
[----:B------:R-:W-:Y:S05]  /*3a040*/  BSYNC B1 ;  /* 0x0000000000017941 */ /* 0x000fea0003800000 */
.L_x_1136:
        /* <DEDUP_REMOVED lines=9> */
.L_x_1139:
[----:B------:R-:W-:Y:S05]  /*3a0e0*/  BSYNC B1 ;  /* 0x0000000000017941 */ /* 0x000fea0003800000 */
.L_x_1138:
        /* <DEDUP_REMOVED lines=15> */
.L_x_1141:
[----:B------:R-:W-:Y:S05]  /*3a1e0*/  BSYNC B1 ;  /* 0x0000000000017941 */ /* 0x000fea0003800000 */
.L_x_1140:
        /* <DEDUP_REMOVED lines=15> */
.L_x_1143:
[----:B------:R-:W-:Y:S05]  /*3a2e0*/  BSYNC B1 ;  /* 0x0000000000017941 */ /* 0x000fea0003800000 */
.L_x_1142:
        /* <DEDUP_REMOVED lines=10> */
.L_x_1145:
[----:B------:R-:W-:Y:S05]  /*3a390*/  BSYNC B1 ;  /* 0x0000000000017941 */ /* 0x000fea0003800000 */
.L_x_1144:
        /* <DEDUP_REMOVED lines=9> */
.L_x_1147:
[----:B------:R-:W-:Y:S05]  /*3a430*/  BSYNC B1 ;  /* 0x0000000000017941 */ /* 0x000fea0003800000 */
.L_x_1146:
        /* <DEDUP_REMOVED lines=15> */
.L_x_1149:
[----:B------:R-:W-:Y:S05]  /*3a530*/  BSYNC B1 ;  /* 0x0000000000017941 */ /* 0x000fea0003800000 */
.L_x_1148:
        /* <DEDUP_REMOVED lines=15> */
.L_x_1151:
[----:B------:R-:W-:Y:S05]  /*3a630*/  BSYNC B1 ;  /* 0x0000000000017941 */ /* 0x000fea0003800000 */
.L_x_1150:
        /* <DEDUP_REMOVED lines=10> */
.L_x_1153:
[----:B------:R-:W-:Y:S05]  /*3a6e0*/  BSYNC B1 ;  /* 0x0000000000017941 */ /* 0x000fea0003800000 */
.L_x_1152:
        /* <DEDUP_REMOVED lines=9> */
.L_x_1155:
[----:B------:R-:W-:Y:S05]  /*3a780*/  BSYNC B1 ;  /* 0x0000000000017941 */ /* 0x000fea0003800000 */
.L_x_1154:
        /* <DEDUP_REMOVED lines=15> */
.L_x_1157:
[----:B------:R-:W-:Y:S05]  /*3a880*/  BSYNC B1 ;  /* 0x0000000000017941 */ /* 0x000fea0003800000 */
.L_x_1156:
        /* <DEDUP_REMOVED lines=15> */
.L_x_1159:
[----:B------:R-:W-:Y:S05]  /*3a980*/  BSYNC B1 ;  /* 0x0000000000017941 */ /* 0x000fea0003800000 */
.L_x_1158:
        /* <DEDUP_REMOVED lines=10> */
.L_x_1161:
[----:B------:R-:W-:Y:S05]  /*3aa30*/  BSYNC B1 ;  /* 0x0000000000017941 */ /* 0x000fea0003800000 */
.L_x_1160:
        /* <DEDUP_REMOVED lines=9> */
.L_x_1163:
[----:B------:R-:W-:Y:S05]  /*3aad0*/  BSYNC B1 ;  /* 0x0000000000017941 */ /* 0x000fea0003800000 */
.L_x_1162:
        /* <DEDUP_REMOVED lines=15> */
.L_x_1165:
[----:B------:R-:W-:Y:S05]  /*3abd0*/  BSYNC B1 ;  /* 0x0000000000017941 */ /* 0x000fea0003800000 */
.L_x_1164:
        /* <DEDUP_REMOVED lines=15> */
.L_x_1167:
[----:B------:R-:W-:Y:S05]  /*3acd0*/  BSYNC B1 ;  /* 0x0000000000017941 */ /* 0x000fea0003800000 */
.L_x_1166:
        /* <DEDUP_REMOVED lines=10> */
.L_x_1169:
[----:B------:R-:W-:Y:S05]  /*3ad80*/  BSYNC B1 ;  /* 0x0000000000017941 */ /* 0x000fea0003800000 */
.L_x_1168:
        /* <DEDUP_REMOVED lines=9> */
.L_x_1171:
[----:B------:R-:W-:Y:S05]  /*3ae20*/  BSYNC B1 ;  /* 0x0000000000017941 */ /* 0x000fea0003800000 */
.L_x_1170:
        /* <DEDUP_REMOVED lines=15> */
.L_x_1173:
[----:B------:R-:W-:Y:S05]  /*3af20*/  BSYNC B1 ;  /* 0x0000000000017941 */ /* 0x000fea0003800000 */
.L_x_1172:
        /* <DEDUP_REMOVED lines=15> */
.L_x_1175:
[----:B------:R-:W-:Y:S05]  /*3b020*/  BSYNC B1 ;  /* 0x0000000000017941 */ /* 0x000fea0003800000 */
.L_x_1174:
        /* <DEDUP_REMOVED lines=10> */
.L_x_1177:
[----:B------:R-:W-:Y:S05]  /*3b0d0*/  BSYNC B1 ;  /* 0x0000000000017941 */ /* 0x000fea0003800000 */
.L_x_1176:
        /* <DEDUP_REMOVED lines=9> */
.L_x_1179:
[----:B------:R-:W-:Y:S05]  /*3b170*/  BSYNC B1 ;  /* 0x0000000000017941 */ /* 0x000fea0003800000 */
.L_x_1178:
        /* <DEDUP_REMOVED lines=15> */
.L_x_1181:
[----:B------:R-:W-:Y:S05]  /*3b270*/  BSYNC B1 ;  /* 0x0000000000017941 */ /* 0x000fea0003800000 */
.L_x_1180:
        /* <DEDUP_REMOVED lines=15> */
.L_x_1183:
[----:B------:R-:W-:Y:S05]  /*3b370*/  BSYNC B1 ;  /* 0x0000000000017941 */ /* 0x000fea0003800000 */
.L_x_1182:
        /* <DEDUP_REMOVED lines=10> */
.L_x_1185:
[----:B------:R-:W-:Y:S05]  /*3b420*/  BSYNC B1 ;  /* 0x0000000000017941 */ /* 0x000fea0003800000 */
.L_x_1184:
        /* <DEDUP_REMOVED lines=9> */
.L_x_1187:
[----:B------:R-:W-:Y:S05]  /*3b4c0*/  BSYNC B1 ;  /* 0x0000000000017941 */ /* 0x000fea0003800000 */
.L_x_1186:
        /* <DEDUP_REMOVED lines=15> */
.L_x_1189:
[----:B------:R-:W-:Y:S05]  /*3b5c0*/  BSYNC B1 ;  /* 0x0000000000017941 */ /* 0x000fea0003800000 */
.L_x_1188:
        /* <DEDUP_REMOVED lines=15> */
.L_x_1191:
[----:B------:R-:W-:Y:S05]  /*3b6c0*/  BSYNC B1 ;  /* 0x0000000000017941 */ /* 0x000fea0003800000 */
.L_x_1190:
        /* <DEDUP_REMOVED lines=10> */
.L_x_1193:
[----:B------:R-:W-:Y:S05]  /*3b770*/  BSYNC B1 ;  /* 0x0000000000017941 */ /* 0x000fea0003800000 */
.L_x_1192:
        /* <DEDUP_REMOVED lines=9> */
.L_x_1195:
[----:B------:R-:W-:Y:S05]  /*3b810*/  BSYNC B1 ;  /* 0x0000000000017941 */ /* 0x000fea0003800000 */
.L_x_1194:
        /* <DEDUP_REMOVED lines=15> */
.L_x_1197:
[----:B------:R-:W-:Y:S05]  /*3b910*/  BSYNC B1 ;  /* 0x0000000000017941 */ /* 0x000fea0003800000 */
.L_x_1196:
        /* <DEDUP_REMOVED lines=15> */
.L_x_1199:
[----:B------:R-:W-:Y:S05]  /*3ba10*/  BSYNC B1 ;  /* 0x0000000000017941 */ /* 0x000fea0003800000 */
.L_x_1198:
        /* <DEDUP_REMOVED lines=10> */
.L_x_1201:
[----:B------:R-:W-:Y:S05]  /*3bac0*/  BSYNC B1 ;  /* 0x0000000000017941 */ /* 0x000fea0003800000 */
.L_x_1200:
        /* <DEDUP_REMOVED lines=9> */
.L_x_1203:
[----:B------:R-:W-:Y:S05]  /*3bb60*/  BSYNC B1 ;  /* 0x0000000000017941 */ /* 0x000fea0003800000 */
.L_x_1202:
        /* <DEDUP_REMOVED lines=15> */
.L_x_1205:
[----:B------:R-:W-:Y:S05]  /*3bc60*/  BSYNC B1 ;  /* 0x0000000000017941 */ /* 0x000fea0003800000 */
.L_x_1204:
        /* <DEDUP_REMOVED lines=15> */
.L_x_1207:
[----:B------:R-:W-:Y:S05]  /*3bd60*/  BSYNC B1 ;  /* 0x0000000000017941 */ /* 0x000fea0003800000 */
.L_x_1206:
        /* <DEDUP_REMOVED lines=10> */
.L_x_1209:
[----:B------:R-:W-:Y:S05]  /*3be10*/  BSYNC B1 ;  /* 0x0000000000017941 */ /* 0x000fea0003800000 */
.L_x_1208:
        /* <DEDUP_REMOVED lines=9> */
.L_x_1211:
[----:B------:R-:W-:Y:S05]  /*3beb0*/  BSYNC B1 ;  /* 0x0000000000017941 */ /* 0x000fea0003800000 */
.L_x_1210:
        /* <DEDUP_REMOVED lines=15> */
.L_x_1213:
[----:B------:R-:W-:Y:S05]  /*3bfb0*/  BSYNC B1 ;  /* 0x0000000000017941 */ /* 0x000fea0003800000 */
.L_x_1212:
        /* <DEDUP_REMOVED lines=15> */
.L_x_1215:
[----:B------:R-:W-:Y:S05]  /*3c0b0*/  BSYNC B1 ;  /* 0x0000000000017941 */ /* 0x000fea0003800000 */
.L_x_1214:
        /* <DEDUP_REMOVED lines=10> */
.L_x_1217:
[----:B------:R-:W-:Y:S05]  /*3c160*/  BSYNC B1 ;  /* 0x0000000000017941 */ /* 0x000fea0003800000 */
.L_x_1216:
        /* <DEDUP_REMOVED lines=9> */
.L_x_1219:
[----:B------:R-:W-:Y:S05]  /*3c200*/  BSYNC B1 ;  /* 0x0000000000017941 */ /* 0x000fea0003800000 */
.L_x_1218:
        /* <DEDUP_REMOVED lines=15> */
.L_x_1221:
[----:B------:R-:W-:Y:S05]  /*3c300*/  BSYNC B1 ;  /* 0x0000000000017941 */ /* 0x000fea0003800000 */
.L_x_1220:
        /* <DEDUP_REMOVED lines=15> */
.L_x_1223:
[----:B------:R-:W-:Y:S05]  /*3c400*/  BSYNC B1 ;  /* 0x0000000000017941 */ /* 0x000fea0003800000 */
.L_x_1222:
        /* <DEDUP_REMOVED lines=10> */
.L_x_1225:
[----:B------:R-:W-:Y:S05]  /*3c4b0*/  BSYNC B1 ;  /* 0x0000000000017941 */ /* 0x000fea0003800000 */
.L_x_1224:
        /* <DEDUP_REMOVED lines=9> */
.L_x_1227:
[----:B------:R-:W-:Y:S05]  /*3c550*/  BSYNC B1 ;  /* 0x0000000000017941 */ /* 0x000fea0003800000 */
.L_x_1226:
        /* <DEDUP_REMOVED lines=15> */
.L_x_1229:
[----:B------:R-:W-:Y:S05]  /*3c650*/  BSYNC B1 ;  /* 0x0000000000017941 */ /* 0x000fea0003800000 */
.L_x_1228:
        /* <DEDUP_REMOVED lines=15> */
.L_x_1231:
[----:B------:R-:W-:Y:S05]  /*3c750*/  BSYNC B1 ;  /* 0x0000000000017941 */ /* 0x000fea0003800000 */
.L_x_1230:
        /* <DEDUP_REMOVED lines=10> */
.L_x_1233:
[----:B------:R-:W-:Y:S05]  /*3c800*/  BSYNC B1 ;  /* 0x0000000000017941 */ /* 0x000fea0003800000 */
.L_x_1232:
        /* <DEDUP_REMOVED lines=9> */
.L_x_1235:
[----:B------:R-:W-:Y:S05]  /*3c8a0*/  BSYNC B1 ;  /* 0x0000000000017941 */ /* 0x000fea0003800000 */
.L_x_1234:
        /* <DEDUP_REMOVED lines=15> */
.L_x_1237:
[----:B------:R-:W-:Y:S05]  /*3c9a0*/  BSYNC B1 ;  /* 0x0000000000017941 */ /* 0x000fea0003800000 */
.L_x_1236:
        /* <DEDUP_REMOVED lines=15> */
.L_x_1239:
[----:B------:R-:W-:Y:S05]  /*3caa0*/  BSYNC B1 ;  /* 0x0000000000017941 */ /* 0x000fea0003800000 */
.L_x_1238:
        /* <DEDUP_REMOVED lines=10> */
.L_x_1241:
[----:B------:R-:W-:Y:S05]  /*3cb50*/  BSYNC B1 ;  /* 0x0000000000017941 */ /* 0x000fea0003800000 */
.L_x_1240:
        /* <DEDUP_REMOVED lines=9> */
.L_x_1243:
[----:B------:R-:W-:Y:S05]  /*3cbf0*/  BSYNC B1 ;  /* 0x0000000000017941 */ /* 0x000fea0003800000 */
.L_x_1242:
        /* <DEDUP_REMOVED lines=15> */
.L_x_1245:
[----:B------:R-:W-:Y:S05]  /*3ccf0*/  BSYNC B1 ;  /* 0x0000000000017941 */ /* 0x000fea0003800000 */
.L_x_1244:
        /* <DEDUP_REMOVED lines=15> */
.L_x_1247:
[----:B------:R-:W-:Y:S05]  /*3cdf0*/  BSYNC B1 ;  /* 0x0000000000017941 */ /* 0x000fea0003800000 */
.L_x_1246:
        /* <DEDUP_REMOVED lines=10> */
.L_x_1249:
[----:B------:R-:W-:Y:S05]  /*3cea0*/  BSYNC B1 ;  /* 0x0000000000017941 */ /* 0x000fea0003800000 */
.L_x_1248:
        /* <DEDUP_REMOVED lines=9> */
.L_x_1251:
[----:B------:R-:W-:Y:S05]  /*3cf40*/  BSYNC B1 ;  /* 0x0000000000017941 */ /* 0x000fea0003800000 */
.L_x_1250:
        /* <DEDUP_REMOVED lines=15> */
.L_x_1253:
[----:B------:R-:W-:Y:S05]  /*3d040*/  BSYNC B1 ;  /* 0x0000000000017941 */ /* 0x000fea0003800000 */
.L_x_1252:
        /* <DEDUP_REMOVED lines=15> */
.L_x_1255:
[----:B------:R-:W-:Y:S05]  /*3d140*/  BSYNC B1 ;  /* 0x0000000000017941 */ /* 0x000fea0003800000 */
.L_x_1254:
        /* <DEDUP_REMOVED lines=10> */
.L_x_1257:
[----:B------:R-:W-:Y:S05]  /*3d1f0*/  BSYNC B1 ;  /* 0x0000000000017941 */ /* 0x000fea0003800000 */
.L_x_1256:
        /* <DEDUP_REMOVED lines=9> */
.L_x_1259:
[----:B------:R-:W-:Y:S05]  /*3d290*/  BSYNC B1 ;  /* 0x0000000000017941 */ /* 0x000fea0003800000 */
.L_x_1258:
        /* <DEDUP_REMOVED lines=15> */
.L_x_1261:
[----:B------:R-:W-:Y:S05]  /*3d390*/  BSYNC B1 ;  /* 0x0000000000017941 */ /* 0x000fea0003800000 */
.L_x_1260:
        /* <DEDUP_REMOVED lines=15> */
.L_x_1263:
[----:B------:R-:W-:Y:S05]  /*3d490*/  BSYNC B1 ;  /* 0x0000000000017941 */ /* 0x000fea0003800000 */
.L_x_1262:
        /* <DEDUP_REMOVED lines=10> */
.L_x_1265:
[----:B------:R-:W-:Y:S05]  /*3d540*/  BSYNC B1 ;  /* 0x0000000000017941 */ /* 0x000fea0003800000 */
.L_x_1264:
        /* <DEDUP_REMOVED lines=9> */
.L_x_1267:
[----:B------:R-:W-:Y:S05]  /*3d5e0*/  BSYNC B1 ;  /* 0x0000000000017941 */ /* 0x000fea0003800000 */
.L_x_1266:
        /* <DEDUP_REMOVED lines=15> */
.L_x_1269:
[----:B------:R-:W-:Y:S05]  /*3d6e0*/  BSYNC B1 ;  /* 0x0000000000017941 */ /* 0x000fea0003800000 */
.L_x_1268:
        /* <DEDUP_REMOVED lines=15> */
.L_x_1271:
[----:B------:R-:W-:Y:S05]  /*3d7e0*/  BSYNC B1 ;  /* 0x0000000000017941 */ /* 0x000fea0003800000 */
.L_x_1270:
        /* <DEDUP_REMOVED lines=10> */
.L_x_1273:
[----:B------:R-:W-:Y:S05]  /*3d890*/  BSYNC B1 ;  /* 0x0000000000017941 */ /* 0x000fea0003800000 */
.L_x_1272:
        /* <DEDUP_REMOVED lines=9> */
.L_x_1275:
[----:B------:R-:W-:Y:S05]  /*3d930*/  BSYNC B1 ;  /* 0x0000000000017941 */ /* 0x000fea0003800000 */
.L_x_1274:
        /* <DEDUP_REMOVED lines=15> */
.L_x_1277:
[----:B------:R-:W-:Y:S05]  /*3da30*/  BSYNC B1 ;  /* 0x0000000000017941 */ /* 0x000fea0003800000 */
.L_x_1276:
        /* <DEDUP_REMOVED lines=15> */
.L_x_1279:
[----:B------:R-:W-:Y:S05]  /*3db30*/  BSYNC B1 ;  /* 0x0000000000017941 */ /* 0x000fea0003800000 */
.L_x_1278:
        /* <DEDUP_REMOVED lines=10> */
.L_x_1281:
[----:B------:R-:W-:Y:S05]  /*3dbe0*/  BSYNC B1 ;  /* 0x0000000000017941 */ /* 0x000fea0003800000 */
.L_x_1280:
        /* <DEDUP_REMOVED lines=9> */
.L_x_1283:
[----:B------:R-:W-:Y:S05]  /*3dc80*/  BSYNC B1 ;  /* 0x0000000000017941 */ /* 0x000fea0003800000 */
.L_x_1282:
        /* <DEDUP_REMOVED lines=15> */
.L_x_1285:
[----:B------:R-:W-:Y:S05]  /*3dd80*/  BSYNC B1 ;  /* 0x0000000000017941 */ /* 0x000fea0003800000 */
.L_x_1284:
        /* <DEDUP_REMOVED lines=15> */
.L_x_1287:
[----:B------:R-:W-:Y:S05]  /*3de80*/  BSYNC B1 ;  /* 0x0000000000017941 */ /* 0x000fea0003800000 */
.L_x_1286:
        /* <DEDUP_REMOVED lines=10> */
.L_x_1289:
[----:B------:R-:W-:Y:S05]  /*3df30*/  BSYNC B1 ;  /* 0x0000000000017941 */ /* 0x000fea0003800000 */
.L_x_1288:
        /* <DEDUP_REMOVED lines=9> */
.L_x_1291:
[----:B------:R-:W-:Y:S05]  /*3dfd0*/  BSYNC B1 ;  /* 0x0000000000017941 */ /* 0x000fea0003800000 */
.L_x_1290:
        /* <DEDUP_REMOVED lines=15> */
.L_x_1293:
[----:B------:R-:W-:Y:S05]  /*3e0d0*/  BSYNC B1 ;  /* 0x0000000000017941 */ /* 0x000fea0003800000 */
.L_x_1292:
        /* <DEDUP_REMOVED lines=15> */
.L_x_1295:
[----:B------:R-:W-:Y:S05]  /*3e1d0*/  BSYNC B1 ;  /* 0x0000000000017941 */ /* 0x000fea0003800000 */
.L_x_1294:
        /* <DEDUP_REMOVED lines=10> */
.L_x_1297:
[----:B------:R-:W-:Y:S05]  /*3e280*/  BSYNC B1 ;  /* 0x0000000000017941 */ /* 0x000fea0003800000 */
.L_x_1296:
        /* <DEDUP_REMOVED lines=9> */
.L_x_1299:
[----:B------:R-:W-:Y:S05]  /*3e320*/  BSYNC B1 ;  /* 0x0000000000017941 */ /* 0x000fea0003800000 */
.L_x_1298:
[----:B------:R-:W2:Y:S01]  /*3e330*/  LDL.LU R19, [R1+0x5f4] ;  /* 0x0005f40001137983 */ /* 0x000ea20000300800 */
[----:B------:R-:W-:Y:S01]  /*3e340*/  LOP3.LUT R18, R18, 0xffffffbf, RZ, 0xc0, !PT ;  /* 0xffffffbf12127812 */ /* 0x000fe200078ec0ff */
[----:B------:R-:W-:Y:S03]  /*3e350*/  BSSY B1, `(.L_x_1300) ;  /* 0x0000016000017945 */ /* 0x000fe60003800000 */
[----:B------:R-:W-:-:S04]  /*3e360*/  @P1 LOP3.LUT R18, R18, 0x40, RZ, 0xfc, !PT ;  /* 0x0000004012121812 */ /* 0x000fc800078efcff */
[----:B------:R-:W-:-:S04]  /*3e370*/  LOP3.LUT R18, R18, 0xffffffdf, RZ, 0xc0, !PT ;  /* 0xffffffdf12127812 */ /* 0x000fc800078ec0ff */
[----:B------:R-:W-:-:S04]  /*3e380*/  @P0 LOP3.LUT R18, R18, 0x20, RZ, 0xfc, !PT ;  /* 0x0000002012120812 */ /* 0x000fc800078efcff */
[C---:B------:R-:W-:Y:S02]  /*3e390*/  LOP3.LUT P0, RZ, R18.reuse, 0x8, RZ, 0xc0, !PT ;  /* 0x0000000812ff7812 */ /* 0x040fe4000780c0ff */
[----:B------:R-:W-:Y:S02]  /*3e3a0*/  LOP3.LUT R18, R18, 0xfffffffe, RZ, 0xc0, !PT ;  /* 0xfffffffe12127812 */ /* 0x000fe400078ec0ff */
[----:B------:R-:W-:-:S13]  /*3e3b0*/  ISETP.LT.OR P1, PT, R0, 0x1f9, !P0 ;  /* 0x000001f90000780c */ /* 0x000fda0004721670 */
[----:B0-----:R-:W-:Y:S02]  /*3e3c0*/  @!P1 IADD3 R160, P5, R10, UR44, RZ ;  /* 0x0000002c0aa09c10 */ /* 0x001fe4000ffbe0ff */
[----:B------:R-:W-:Y:S02]  /*3e3d0*/  @P1 LOP3.LUT R18, R18, 0x1, RZ, 0xfc, !PT ;  /* 0x0000000112121812 */ /* 0x000fe400078efcff */
[----:B------:R-:W-:Y:S02]  /*3e3e0*/  @!P1 IADD3.X R161, R11, UR43, RZ, P5, !PT ;  /* 0x0000002b0ba19c10 */ /* 0x000fe4000affe4ff */
[----:B------:R-:W-:Y:S02]  /*3e3f0*/  ISETP.LT.OR P5, PT, R0, 0x1fa, !P0 ;  /* 0x000001fa0000780c */ /* 0x000fe400047a1670 */
[----:B------:R-:W-:-:S11]  /*3e400*/  LOP3.LUT P1, RZ, R18, 0x40, RZ, 0xc0, !PT ;  /* 0x0000004012ff7812 */ /* 0x000fd6000782c0ff */
[----:B-1----:R-:W-:-:S04]  /*3e410*/  @!P5 IADD3 R12, P0, R10, UR44, RZ ;  /* 0x0000002c0a0cdc10 */ /* 0x002fc8000ff1e0ff */
[----:B------:R-:W-:Y:S02]  /*3e420*/  @!P5 IADD3.X R13, R11, UR43, RZ, P0, !PT ;  /* 0x0000002b0b0ddc10 */ /* 0x000fe400087fe4ff */
[----:B------:R-:W-:Y:S01]  /*3e430*/  LOP3.LUT P0, RZ, R18, 0x20, RZ, 0xc0, !PT ;  /* 0x0000002012ff7812 */ /* 0x000fe2000780c0ff */
[----:B--2---:R-:W-:-:S05]  /*3e440*/  @!P6 IMAD R19, R19, R16, R3 ;  /* 0x000000101313e224 */ /* 0x004fca00078e0203 */
[----:B------:R0:W-:Y:S01]  /*3e450*/  @!P6 STG.E.U8 desc[UR46][R10.64+0x1f9], R19 ;  /* 0x0001f9130a00e986 */ /* 0x0001e2000c10112e */
[----:B------:R-:W-:-:S13]  /*3e460*/  LOP3.LUT P6, RZ, R18, 0x1, RZ, 0xc0, !PT ;  /* 0x0000000112ff7812 */ /* 0x000fda00078cc0ff */
[----:B0-----:R-:W-:Y:S05]  /*3e470*/  @P6 BRA `(.L_x_1301) ;  /* 0x00000000000c6947 */ /* 0x001fea0003800000 */
[----:B------:R-:W2:Y:S02]  /*3e480*/  LDG.E.U8 R2, desc[UR46][R158.64+0x1f8] ;  /* 0x0001f82e9e027981 */ /* 0x000ea4000c1e1100 */
[----:B--2---:R-:W-:-:S05]  /*3e490*/  PRMT R3, R2, 0x8880, RZ ;  /* 0x0000888002037816 */ /* 0x004fca00000000ff */
[----:B------:R-:W-:-:S07]  /*3e4a0*/  IMAD R3, R3, R17, RZ ;  /* 0x0000001103037224 */ /* 0x000fce00078e02ff */
.L_x_1301:
[----:B------:R-:W-:Y:S05]  /*3e4b0*/  BSYNC B1 ;  /* 0x0000000000017941 */ /* 0x000fea0003800000 */
.L_x_1300:
        /* <DEDUP_REMOVED lines=8> */
.L_x_1303:
[----:B------:R-:W-:Y:S05]  /*3e540*/  BSYNC B1 ;  /* 0x0000000000017941 */ /* 0x000fea0003800000 */
.L_x_1302:
[----:B0-----:R-:W2:Y:S01]  /*3e550*/  LDL.LU R10, [R1+0x5fc] ;  /* 0x0005fc00010a7983 */ /* 0x001ea20000300800 */
[----:B------:R-:W-:Y:S01]  /*3e560*/  LOP3.LUT P6, RZ, R18, 0x4, RZ, 0xc0, !PT ;  /* 0x0000000412ff7812 */ /* 0x000fe200078cc0ff */
[----:B------:R-:W-:Y:S01]  /*3e570*/  BSSY B1, `(.L_x_1304) ;  /* 0x0000008000017945 */ /* 0x000fe20003800000 */
[----:B--2---:R-:W-:-:S05]  /*3e580*/  @!P5 IMAD R10, R10, R16, R3 ;  /* 0x000000100a0ad224 */ /* 0x004fca00078e0203 */
[----:B------:R0:W-:Y:S01]  /*3e590*/  @!P5 STG.E.U8 desc[UR46][R12.64+0x1f9], R10 ;  /* 0x0001f90a0c00d986 */ /* 0x0001e2000c10112e */
[----:B------:R-:W-:-:S13]  /*3e5a0*/  ISETP.LT.OR P5, PT, R0, 0x101, !P6 ;  /* 0x000001010000780c */ /* 0x000fda00077a1670 */
[----:B0-----:R-:W-:Y:S05]  /*3e5b0*/  @P5 BRA `(.L_x_1305) ;  /* 0x00000000000c5947 */ /* 0x001fea0003800000 */
[----:B------:R-:W2:Y:S02]  /*3e5c0*/  LDG.E.U8 R2, desc[UR46][R156.64+0x100] ;  /* 0x0001002e9c027981 */ /* 0x000ea4000c1e1100 */
[----:B--2---:R-:W-:-:S05]  /*3e5d0*/  PRMT R3, R2, 0x8880, RZ ;  /* 0x0000888002037816 */ /* 0x004fca00000000ff */
[----:B------:R-:W-:-:S07]  /*3e5e0*/  IMAD R3, R3, R17, RZ ;  /* 0x0000001103037224 */ /* 0x000fce00078e02ff */
.L_x_1305:
[----:B------:R-:W-:Y:S05]  /*3e5f0*/  BSYNC B1 ;  /* 0x0000000000017941 */ /* 0x000fea0003800000 */
.L_x_1304:
[----:B------:R-:W2:Y:S01]  /*3e600*/  LDL.LU R10, [R1+0x200] ;  /* 0x00020000010a7983 */ /* 0x000ea20000300800 */
[----:B------:R-:W-:Y:S01]  /*3e610*/  ISETP.LT.OR P6, PT, R0, 0x102, !P6 ;  /* 0x000001020000780c */ /* 0x000fe200077c1670 */
[----:B------:R-:W-:Y:S01]  /*3e620*/  BSSY B1, `(.L_x_1306) ;  /* 0x0000009000017945 */ /* 0x000fe20003800000 */
[----:B------:R-:W-:-:S11]  /*3e630*/  LOP3.LUT R18, R18, 0xfffffffe, RZ, 0xc0, !PT ;  /* 0xfffffffe12127812 */ /* 0x000fd600078ec0ff */
[----:B------:R-:W-:Y:S01]  /*3e640*/  @P6 LOP3.LUT R18, R18, 0x1, RZ, 0xfc, !PT ;  /* 0x0000000112126812 */ /* 0x000fe200078efcff */
[----:B--2---:R-:W-:-:S05]  /*3e650*/  @!P5 IMAD R10, R10, R16, R3 ;  /* 0x000000100a0ad224 */ /* 0x004fca00078e0203 */
[----:B------:R0:W-:Y:S01]  /*3e660*/  @!P5 STG.E.U8 desc[UR46][R8.64+0x100], R10 ;  /* 0x0001000a0800d986 */ /* 0x0001e2000c10112e */
[----:B------:R-:W-:Y:S05]  /*3e670*/  @P6 BRA `(.L_x_1307) ;  /* 0x00000000000c6947 */ /* 0x000fea0003800000 */
[----:B------:R-:W2:Y:S02]  /*3e680*/  LDG.E.U8 R2, desc[UR46][R156.64+0x101] ;  /* 0x0001012e9c027981 */ /* 0x000ea4000c1e1100 */
[----:B--2---:R-:W-:-:S05]  /*3e690*/  PRMT R3, R2, 0x8880, RZ ;  /* 0x0000888002037816 */ /* 0x004fca00000000ff */
[----:B------:R-:W-:-:S07]  /*3e6a0*/  IMAD R3, R3, R17, RZ ;  /* 0x0000001103037224 */ /* 0x000fce00078e02ff */
.L_x_1307:
[----:B------:R-:W-:Y:S05]  /*3e6b0*/  BSYNC B1 ;  /* 0x0000000000017941 */ /* 0x000fea0003800000 */
.L_x_1306:
[----:B------:R-:W2:Y:S01]  /*3e6c0*/  LDL.LU R19, [R1+0x204] ;  /* 0x0002040001137983 */ /* 0x000ea20000300800 */
[----:B------:R-:W-:Y:S02]  /*3e6d0*/  LOP3.LUT R18, R18, 0xffffff7f, RZ, 0xc0, !PT ;  /* 0xffffff7f12127812 */ /* 0x000fe400078ec0ff */
[----:B------:R-:W-:Y:S01]  /*3e6e0*/  ISETP.LT.OR P5, PT, R0, 0x101, !P4 ;  /* 0x000001010000780c */ /* 0x000fe200067a1670 */
[----:B------:R-:W3:Y:S01]  /*3e6f0*/  LDL.LU R161, [R1+0x214] ;  /* 0x0002140001a17983 */ /* 0x000ee20000300800 */
[----:B------:R-:W-:-:S03]  /*3e700*/  @P2 LOP3.LUT R18, R18, 0x80, RZ, 0xfc, !PT ;  /* 0x0000008012122812 */ /* 0x000fc600078efcff */
[----:B------:R-:W4:Y:S01]  /*3e710*/  LDL.LU R160, [R1+0x218] ;  /* 0x0002180001a07983 */ /* 0x000f220000300800 */
[----:B------:R-:W-:-:S03]  /*3e720*/  LOP3.LUT P2, RZ, R18, 0x1, RZ, 0xc0, !PT ;  /* 0x0000000112ff7812 */ /* 0x000fc6000784c0ff */
[----:B------:R-:W5:Y:S04]  /*3e730*/  LDL.LU R235, [R1+0x2dc] ;  /* 0x0002dc0001eb7983 */ /* 0x000f680000300800 */
        /* <DEDUP_REMOVED lines=70> */
[----:B------:R-:W5:Y:S01]  /*3eba0*/  LDL.LU R163, [R1+0x3f8] ;  /* 0x0003f80001a37983 */ /* 0x000f620000300800 */
[----:B--2---:R-:W-:-:S03]  /*3ebb0*/  @!P2 IMAD R19, R19, R16, R3 ;  /* 0x000000101313a224 */ /* 0x004fc600078e0203 */
[----:B------:R-:W2:Y:S01]  /*3ebc0*/  LDL.LU R162, [R1+0x3fc] ;  /* 0x0003fc0001a27983 */ /* 0x000ea20000300800 */
[----:B0-----:R-:W-:Y:S02]  /*3ebd0*/  @!P5 IADD3 R10, P6, R8, UR44, RZ ;  /* 0x0000002c080adc10 */ /* 0x001fe4000ffde0ff */
[----:B------:R-:W-:Y:S01]  /*3ebe0*/  LOP3.LUT R18, R18, 0xffffffbf, RZ, 0xc0, !PT ;  /* 0xffffffbf12127812 */ /* 0x000fe200078ec0ff */
[----:B------:R0:W-:Y:S01]  /*3ebf0*/  @!P2 STG.E.U8 desc[UR46][R8.64+0x101], R19 ;  /* 0x000101130800a986 */ /* 0x0001e2000c10112e */
[----:B------:R-:W-:Y:S02]  /*3ec00*/  @!P5 IADD3.X R11, R9, UR43, RZ, P6, !PT ;  /* 0x0000002b090bdc10 */ /* 0x000fe4000b7fe4ff */
[----:B------:R-:W-:Y:S01]  /*3ec10*/  ISETP.LT.OR P6, PT, R0, 0x102, !P4 ;  /* 0x000001020000780c */ /* 0x000fe200067c1670 */
[----:B------:R-:W0:Y:S01]  /*3ec20*/  @!P5 LDG.E.U8 R2, desc[UR46][R154.64+0x100] ;  /* 0x0001002e9a02d981 */ /* 0x000e22000c1e1100 */
[----:B------:R-:W-:-:S04]  /*3ec30*/  @P1 LOP3.LUT R18, R18, 0x40, RZ, 0xfc, !PT ;  /* 0x0000004012121812 */ /* 0x000fc800078efcff */
[----:B------:R-:W-:-:S04]  /*3ec40*/  LOP3.LUT R18, R18, 0xffffffdf, RZ, 0xc0, !PT ;  /* 0xffffffdf12127812 */ /* 0x000fc800078ec0ff */
[----:B------:R-:W-:-:S03]  /*3ec50*/  @P0 LOP3.LUT R18, R18, 0x20, RZ, 0xfc, !PT ;  /* 0x0000002012120812 */ /* 0x000fc600078efcff */
[----:B------:R-:W-:Y:S02]  /*3ec60*/  @!P6 IADD3 R12, P1, R8, UR44, RZ ;  /* 0x0000002c080cec10 */ /* 0x000fe4000ff3e0ff */
[----:B------:R-:W-:Y:S02]  /*3ec70*/  LOP3.LUT P0, RZ, R18, 0x4, RZ, 0xc0, !PT ;  /* 0x0000000412ff7812 */ /* 0x000fe4000780c0ff */
[----:B------:R-:W-:Y:S02]  /*3ec80*/  @!P6 IADD3.X R13, R9, UR43, RZ, P1, !PT ;  /* 0x0000002b090dec10 */ /* 0x000fe40008ffe4ff */
[----:B------:R-:W-:-:S13]  /*3ec90*/  ISETP.LT.OR P1, PT, R0, 0x109, !P4 ;  /* 0x000001090000780c */ /* 0x000fda0006721670 */
[----:B------:R-:W-:-:S04]  /*3eca0*/  @!P1 IADD3 R158, P2, R8, UR44, RZ ;  /* 0x0000002c089e9c10 */ /* 0x000fc8000ff5e0ff */
[----:B------:R-:W-:Y:S02]  /*3ecb0*/  @!P1 IADD3.X R159, R9, UR43, RZ, P2, !PT ;  /* 0x0000002b099f9c10 */ /* 0x000fe400097fe4ff */
[----:B0-----:R-:W-:-:S05]  /*3ecc0*/  @!P5 PRMT R19, R2, 0x8880, RZ ;  /* 0x000088800213d816 */ /* 0x001fca00000000ff */
[----:B------:R-:W-:Y:S02]  /*3ecd0*/  @!P5 IMAD R3, R19, R17, RZ ;  /* 0x000000111303d224 */ /* 0x000fe400078e02ff */
[----:B------:R-:W3:Y:S02]  /*3ece0*/  LDL.LU R19, [R1+0x208] ;  /* 0x0002080001137983 */ /* 0x000ee40000300800 */
[----:B---3--:R-:W-:-:S05]  /*3ecf0*/  @!P5 IMAD R19, R19, R16, R3 ;  /* 0x000000101313d224 */ /* 0x008fca00078e0203 */
[----:B------:R0:W-:Y:S04]  /*3ed00*/  @!P5 STG.E.U8 desc[UR46][R10.64+0x100], R19 ;  /* 0x000100130a00d986 */ /* 0x0001e8000c10112e */
[----:B------:R-:W0:Y:S02]  /*3ed10*/  @!P6 LDG.E.U8 R2, desc[UR46][R154.64+0x101] ;  /* 0x0001012e9a02e981 */ /* 0x000e24000c1e1100 */
[----:B0-----:R-:W-:-:S05]  /*3ed20*/  @!P6 PRMT R19, R2, 0x8880, RZ ;  /* 0x000088800213e816 */ /* 0x001fca00000000ff */
[----:B------:R-:W-:Y:S02]  /*3ed30*/  @!P6 IMAD R3, R19, R17, RZ ;  /* 0x000000111303e224 */ /* 0x000fe400078e02ff */
[----:B------:R-:W3:Y:S02]  /*3ed40*/  LDL.LU R19, [R1+0x20c] ;  /* 0x00020c0001137983 */ /* 0x000ee40000300800 */
[----:B---3--:R-:W-:-:S05]  /*3ed50*/  @!P6 IMAD R19, R19, R16, R3 ;  /* 0x000000101313e224 */ /* 0x008fca00078e0203 */
[----:B------:R0:W-:Y:S01]  /*3ed60*/  @!P6 STG.E.U8 desc[UR46][R12.64+0x101], R19 ;  /* 0x000101130c00e986 */ /* 0x0001e2000c10112e */
[----:B------:R-:W-:-:S03]  /*3ed70*/  ISETP.LT.OR P6, PT, R0, 0x109, !P0 ;  /* 0x000001090000780c */ /* 0x000fc600047c1670 */
[----:B0-----:R-:W3:Y:S10]  /*3ed80*/  LDL.LU R13, [R1+0x210] ;  /* 0x00021000010d7983 */ /* 0x001ef40000300800 */
[----:B------:R-:W4:Y:S02]  /*3ed90*/  @!P6 LDG.E.U8 R2, desc[UR46][R156.64+0x108] ;  /* 0x0001082e9c02e981 */ /* 0x000f24000c1e1100 */
[----:B----4-:R-:W-:-:S05]  /*3eda0*/  @!P6 PRMT R12, R2, 0x8880, RZ ;  /* 0x00008880020ce816 */ /* 0x010fca00000000ff */
[----:B------:R-:W-:-:S04]  /*3edb0*/  @!P6 IMAD R3, R12, R17, RZ ;  /* 0x000000110c03e224 */ /* 0x000fc800078e02ff */
[----:B---3--:R-:W-:-:S05]  /*3edc0*/  @!P6 IMAD R12, R13, R16, R3 ;  /* 0x000000100d0ce224 */ /* 0x008fca00078e0203 */
[----:B------:R0:W-:Y:S01]  /*3edd0*/  @!P6 STG.E.U8 desc[UR46][R8.64+0x108], R12 ;  /* 0x0001080c0800e986 */ /* 0x0001e2000c10112e */
[----:B------:R-:W-:-:S13]  /*3ede0*/  ISETP.LT.OR P6, PT, R0, 0x10a, !P0 ;  /* 0x0000010a0000780c */ /* 0x000fda00047c1670 */
[----:B------:R-:W0:Y:S02]  /*3edf0*/  @!P6 LDG.E.U8 R2, desc[UR46][R156.64+0x109] ;  /* 0x0001092e9c02e981 */ /* 0x000e24000c1e1100 */
[----:B0-----:R-:W-:-:S05]  /*3ee00*/  @!P6 PRMT R12, R2, 0x8880, RZ ;  /* 0x00008880020ce816 */ /* 0x001fca00000000ff */
[----:B------:R-:W-:-:S04]  /*3ee10*/  @!P6 IMAD R3, R12, R17, RZ ;  /* 0x000000110c03e224 */ /* 0x000fc800078e02ff */
[----:B------:R-:W-:-:S05]  /*3ee20*/  @!P6 IMAD R12, R161, R16, R3 ;  /* 0x00000010a10ce224 */ /* 0x000fca00078e0203 */
[----:B------:R-:W-:Y:S04]  /*3ee30*/  @!P6 STG.E.U8 desc[UR46][R8.64+0x109], R12 ;  /* 0x0001090c0800e986 */ /* 0x000fe8000c10112e */
[----:B------:R-:W3:Y:S01]  /*3ee40*/  @!P1 LDG.E.U8 R2, desc[UR46][R154.64+0x108] ;  /* 0x0001082e9a029981 */ /* 0x000ee2000c1e1100 */
[----:B------:R-:W-:Y:S02]  /*3ee50*/  ISETP.LT.OR P5, PT, R0, 0x10a, !P4 ;  /* 0x0000010a0000780c */ /* 0x000fe400067a1670 */
[----:B---3--:R-:W-:-:S05]  /*3ee60*/  @!P1 PRMT R19, R2, 0x8880, RZ ;  /* 0x0000888002139816 */ /* 0x008fca00000000ff */
[----:B------:R-:W-:-:S04]  /*3ee70*/  @!P1 IMAD R3, R19, R17, RZ ;  /* 0x0000001113039224 */ /* 0x000fc800078e02ff */
[----:B------:R-:W-:-:S05]  /*3ee80*/  @!P1 IMAD R19, R160, R16, R3 ;  /* 0x00000010a0139224 */ /* 0x000fca00078e0203 */
[----:B------:R0:W-:Y:S04]  /*3ee90*/  @!P1 STG.E.U8 desc[UR46][R158.64+0x108], R19 ;  /* 0x000108139e009986 */ /* 0x0001e8000c10112e */
[----:B------:R-:W3:Y:S04]  /*3eea0*/  @!P5 LDG.E.U8 R2, desc[UR46][R154.64+0x109] ;  /* 0x0001092e9a02d981 */ /* 0x000ee8000c1e1100 */
[----:B0-----:R-:W4:Y:S04]  /*3eeb0*/  LDL.LU R158, [R1+0x224] ;  /* 0x00022400019e7983 */ /* 0x001f280000300800 */
[----:B------:R-:W5:Y:S01]  /*3eec0*/  LDL.LU R159, [R1+0x228] ;  /* 0x00022800019f7983 */ /* 0x000f620000300800 */
[----:B---3--:R-:W-:-:S05]  /*3eed0*/  @!P5 PRMT R19, R2, 0x8880, RZ ;  /* 0x000088800213d816 */ /* 0x008fca00000000ff */
[----:B------:R-:W-:Y:S02]  /*3eee0*/  @!P5 IMAD R3, R19, R17, RZ ;  /* 0x000000111303d224 */ /* 0x000fe400078e02ff */
[----:B------:R-:W3:Y:S01]  /*3eef0*/  LDL.LU R19, [R1+0x21c] ;  /* 0x00021c0001137983 */ /* 0x000ee20000300800 */
[----:B------:R-:W-:-:S04]  /*3ef00*/  @!P5 IADD3 R10, P2, R8, UR44, RZ ;  /* 0x0000002c080adc10 */ /* 0x000fc8000ff5e0ff */
[----:B------:R-:W-:Y:S01]  /*3ef10*/  @!P5 IADD3.X R11, R9, UR43, RZ, P2, !PT ;  /* 0x0000002b090bdc10 */ /* 0x000fe200097fe4ff */
[----:B---3--:R-:W-:-:S05]  /*3ef20*/  @!P5 IMAD R19, R19, R16, R3 ;  /* 0x000000101313d224 */ /* 0x008fca00078e0203 */
[----:B------:R0:W-:Y:S01]  /*3ef30*/  @!P5 STG.E.U8 desc[UR46][R10.64+0x109], R19 ;  /* 0x000109130a00d986 */ /* 0x0001e2000c10112e */
[----:B------:R-:W-:-:S03]  /*3ef40*/  ISETP.LT.OR P5, PT, R0, 0x111, !P0 ;  /* 0x000001110000780c */ /* 0x000fc600047a1670 */
[----:B0-----:R-:W3:Y:S10]  /*3ef50*/  LDL.LU R11, [R1+0x220] ;  /* 0x00022000010b7983 */ /* 0x001ef40000300800 */
[----:B------:R-:W2:Y:S02]  /*3ef60*/  @!P5 LDG.E.U8 R2, desc[UR46][R156.64+0x110] ;  /* 0x0001102e9c02d981 */ /* 0x000ea4000c1e1100 */
[----:B--2---:R-:W-:-:S05]  /*3ef70*/  @!P5 PRMT R10, R2, 0x8880, RZ ;  /* 0x00008880020ad816 */ /* 0x004fca00000000ff */
[----:B------:R-:W-:-:S04]  /*3ef80*/  @!P5 IMAD R3, R10, R17, RZ ;  /* 0x000000110a03d224 */ /* 0x000fc800078e02ff */
[----:B---3--:R-:W-:-:S05]  /*3ef90*/  @!P5 IMAD R10, R11, R16, R3 ;  /* 0x000000100b0ad224 */ /* 0x008fca00078e0203 */
[----:B------:R0:W-:Y:S01]  /*3efa0*/  @!P5 STG.E.U8 desc[UR46][R8.64+0x110], R10 ;  /* 0x0001100a0800d986 */ /* 0x0001e2000c10112e */
[----:B------:R-:W-:-:S13]  /*3efb0*/  ISETP.LT.OR P5, PT, R0, 0x112, !P0 ;  /* 0x000001120000780c */ /* 0x000fda00047a1670 */
[----:B------:R-:W0:Y:S01]  /*3efc0*/  @!P5 LDG.E.U8 R2, desc[UR46][R156.64+0x111] ;  /* 0x0001112e9c02d981 */ /* 0x000e22000c1e1100 */
[----:B------:R-:W-:Y:S02]  /*3efd0*/  ISETP.LT.OR P6, PT, R0, 0x111, !P4 ;  /* 0x000001110000780c */ /* 0x000fe400067c1670 */
[----:B0-----:R-:W-:-:S05]  /*3efe0*/  @!P5 PRMT R10, R2, 0x8880, RZ ;  /* 0x00008880020ad816 */ /* 0x001fca00000000ff */
[----:B------:R-:W-:-:S04]  /*3eff0*/  @!P5 IMAD R3, R10, R17, RZ ;  /* 0x000000110a03d224 */ /* 0x000fc800078e02ff */
[----:B----4-:R-:W-:-:S05]  /*3f000*/  @!P5 IMAD R10, R158, R16, R3 ;  /* 0x000000109e0ad224 */ /* 0x010fca00078e0203 */
[----:B------:R-:W-:Y:S04]  /*3f010*/  @!P5 STG.E.U8 desc[UR46][R8.64+0x111], R10 ;  /* 0x0001110a0800d986 */ /* 0x000fe8000c10112e */
[----:B------:R-:W2:Y:S01]  /*3f020*/  @!P6 LDG.E.U8 R2, desc[UR46][R154.64+0x110] ;  /* 0x0001102e9a02e981 */ /* 0x000ea2000c1e1100 */
[----:B------:R-:W-:Y:S02]  /*3f030*/  ISETP.LT.OR P1, PT, R0, 0x112, !P4 ;  /* 0x000001120000780c */ /* 0x000fe40006721670 */
[----:B------:R-:W-:-:S04]  /*3f040*/  @!P6 IADD3 R12, P2, R8, UR44, RZ ;  /* 0x0000002c080cec10 */ /* 0x000fc8000ff5e0ff */
[----:B------:R-:W-:Y:S02]  /*3f050*/  @!P6 IADD3.X R13, R9, UR43, RZ, P2, !PT ;  /* 0x0000002b090dec10 */ /* 0x000fe400097fe4ff */
[----:B--2---:R-:W-:-:S05]  /*3f060*/  @!P6 PRMT R19, R2, 0x8880, RZ ;  /* 0x000088800213e816 */ /* 0x004fca00000000ff */
[----:B------:R-:W-:-:S04]  /*3f070*/  @!P6 IMAD R3, R19, R17, RZ ;  /* 0x000000111303e224 */ /* 0x000fc800078e02ff */
[----:B-----5:R-:W-:-:S05]  /*3f080*/  @!P6 IMAD R19, R159, R16, R3 ;  /* 0x000000109f13e224 */ /* 0x020fca00078e0203 */
[----:B------:R0:W-:Y:S04]  /*3f090*/  @!P6 STG.E.U8 desc[UR46][R12.64+0x110], R19 ;  /* 0x000110130c00e986 */ /* 0x0001e8000c10112e */
[----:B------:R-:W2:Y:S04]  /*3f0a0*/  @!P1 LDG.E.U8 R2, desc[UR46][R154.64+0x111] ;  /* 0x0001112e9a029981 */ /* 0x000ea8000c1e1100 */
[----:B0-----:R-:W3:Y:S04]  /*3f0b0*/  LDL.LU R19, [R1+0x230] ;  /* 0x0002300001137983 */ /* 0x001ee80000300800 */
[----:B------:R-:W4:Y:S01]  /*3f0c0*/  LDL.LU R13, [R1+0x234] ;  /* 0x00023400010d7983 */ /* 0x000f220000300800 */
[----:B------:R-:W-:-:S02]  /*3f0d0*/  ISETP.LT.OR P5, PT, R0, 0x119, !P4 ;  /* 0x000001190000780c */ /* 0x000fc400067a1670 */
[----:B------:R-:W-:-:S04]  /*3f0e0*/  @!P1 IADD3 R160, P2, R8, UR44, RZ ;  /* 0x0000002c08a09c10 */ /* 0x000fc8000ff5e0ff */
[----:B------:R-:W-:Y:S02]  /*3f0f0*/  @!P1 IADD3.X R161, R9, UR43, RZ, P2, !PT ;  /* 0x0000002b09a19c10 */ /* 0x000fe400097fe4ff */
[----:B--2---:R-:W-:-:S05]  /*3f100*/  @!P1 PRMT R12, R2, 0x8880, RZ ;  /* 0x00008880020c9816 */ /* 0x004fca00000000ff */
[----:B------:R-:W-:Y:S02]  /*3f110*/  @!P1 IMAD R3, R12, R17, RZ ;  /* 0x000000110c039224 */ /* 0x000fe400078e02ff */
[----:B------:R-:W2:Y:S01]  /*3f120*/  LDL.LU R12, [R1+0x22c] ;  /* 0x00022c00010c7983 */ /* 0x000ea20000300800 */
[----:B------:R-:W-:-:S04]  /*3f130*/  @!P5 IADD3 R10, P2, R8, UR44, RZ ;  /* 0x0000002c080adc10 */ /* 0x000fc8000ff5e0ff */
[----:B------:R-:W-:Y:S02]  /*3f140*/  @!P5 IADD3.X R11, R9, UR43, RZ, P2, !PT ;  /* 0x0000002b090bdc10 */ /* 0x000fe400097fe4ff */
[----:B------:R-:W-:-:S13]  /*3f150*/  ISETP.LT.OR P2, PT, R0, 0x11a, !P4 ;  /* 0x0000011a0000780c */ /* 0x000fda0006741670 */
[----:B------:R-:W-:-:S04]  /*3f160*/  @!P2 IADD3 R158, P6, R8, UR44, RZ ;  /* 0x0000002c089eac10 */ /* 0x000fc8000ffde0ff */
[----:B------:R-:W-:Y:S02]  /*3f170*/  @!P2 IADD3.X R159, R9, UR43, RZ, P6, !PT ;  /* 0x0000002b099fac10 */ /* 0x000fe4000b7fe4ff */
[----:B------:R-:W-:Y:S01]  /*3f180*/  ISETP.LT.OR P6, PT, R0, 0x119, !P0 ;  /* 0x000001190000780c */ /* 0x000fe200047c1670 */
[----:B--2---:R-:W-:-:S05]  /*3f190*/  @!P1 IMAD R12, R12, R16, R3 ;  /* 0x000000100c0c9224 */ /* 0x004fca00078e0203 */
[----:B------:R0:W-:Y:S07]  /*3f1a0*/  @!P1 STG.E.U8 desc[UR46][R160.64+0x111], R12 ;  /* 0x0001110ca0009986 */ /* 0x0001ee000c10112e */
[----:B------:R-:W2:Y:S04]  /*3f1b0*/  @!P6 LDG.E.U8 R2, desc[UR46][R156.64+0x118] ;  /* 0x0001182e9c02e981 */ /* 0x000ea8000c1e1100 */
[----:B0-----:R-:W5:Y:S01]  /*3f1c0*/  LDL.LU R161, [R1+0x238] ;  /* 0x0002380001a17983 */ /* 0x001f620000300800 */
[----:B--2---:R-:W-:-:S05]  /*3f1d0*/  @!P6 PRMT R12, R2, 0x8880, RZ ;  /* 0x00008880020ce816 */ /* 0x004fca00000000ff */
[----:B------:R-:W-:-:S04]  /*3f1e0*/  @!P6 IMAD R3, R12, R17, RZ ;  /* 0x000000110c03e224 */ /* 0x000fc800078e02ff */
[----:B---3--:R-:W-:-:S05]  /*3f1f0*/  @!P6 IMAD R12, R19, R16, R3 ;  /* 0x00000010130ce224 */ /* 0x008fca00078e0203 */
[----:B------:R0:W-:Y:S01]  /*3f200*/  @!P6 STG.E.U8 desc[UR46][R8.64+0x118], R12 ;  /* 0x0001180c0800e986 */ /* 0x0001e2000c10112e */
[----:B------:R-:W-:-:S13]  /*3f210*/  ISETP.LT.OR P6, PT, R0, 0x11a, !P0 ;  /* 0x0000011a0000780c */ /* 0x000fda00047c1670 */
[----:B------:R-:W0:Y:S02]  /*3f220*/  @!P6 LDG.E.U8 R2, desc[UR46][R156.64+0x119] ;  /* 0x0001192e9c02e981 */ /* 0x000e24000c1e1100 */
[----:B0-----:R-:W-:-:S05]  /*3f230*/  @!P6 PRMT R12, R2, 0x8880, RZ ;  /* 0x00008880020ce816 */ /* 0x001fca00000000ff */
[----:B------:R-:W-:-:S04]  /*3f240*/  @!P6 IMAD R3, R12, R17, RZ ;  /* 0x000000110c03e224 */ /* 0x000fc800078e02ff */
[----:B----4-:R-:W-:-:S05]  /*3f250*/  @!P6 IMAD R12, R13, R16, R3 ;  /* 0x000000100d0ce224 */ /* 0x010fca00078e0203 */
[----:B------:R-:W-:Y:S04]  /*3f260*/  @!P6 STG.E.U8 desc[UR46][R8.64+0x119], R12 ;  /* 0x0001190c0800e986 */ /* 0x000fe8000c10112e */
[----:B------:R-:W2:Y:S02]  /*3f270*/  @!P5 LDG.E.U8 R2, desc[UR46][R154.64+0x118] ;  /* 0x0001182e9a02d981 */ /* 0x000ea4000c1e1100 */
        /* <DEDUP_REMOVED lines=8> */
[----:B------:R-:W-:Y:S02]  /*3f300*/  ISETP.LT.OR P5, PT, R0, 0x122, !P4 ;  /* 0x000001220000780c */ /* 0x000fe400067a1670 */
[----:B--2---:R-:W-:-:S05]  /*3f310*/  @!P2 PRMT R10, R2, 0x8880, RZ ;  /* 0x00008880020aa816 */ /* 0x004fca00000000ff */
[----:B------:R-:W-:Y:S02]  /*3f320*/  @!P2 IMAD R3, R10, R17, RZ ;  /* 0x000000110a03a224 */ /* 0x000fe400078e02ff */
[----:B------:R-:W2:Y:S02]  /*3f330*/  LDL.LU R10, [R1+0x23c] ;  /* 0x00023c00010a7983 */ /* 0x000ea40000300800 */
[----:B------:R-:W-:-:S04]  /*3f340*/  @!P1 IADD3 R12, P6, R8, UR44, RZ ;  /* 0x0000002c080c9c10 */ /* 0x000fc8000ffde0ff */
[----:B------:R-:W-:Y:S02]  /*3f350*/  @!P1 IADD3.X R13, R9, UR43, RZ, P6, !PT ;  /* 0x0000002b090d9c10 */ /* 0x000fe4000b7fe4ff */
        /* <DEDUP_REMOVED lines=25> */
[----:B--2---:R-:W-:-:S05]  /*3f4f0*/  @!P5 PRMT R12, R2, 0x8880, RZ ;  /* 0x00008880020cd816 */ /* 0x004fca00000000ff */
[----:B------:R-:W-:Y:S02]  /*3f500*/  @!P5 IMAD R3, R12, R17, RZ ;  /* 0x000000110c03d224 */ /* 0x000fe400078e02ff */
[----:B------:R-:W2:Y:S02]  /*3f510*/  LDL.LU R12, [R1+0x24c] ;  /* 0x00024c00010c7983 */ /* 0x000ea40000300800 */
[----:B--2---:R-:W-:-:S05]  /*3f520*/  @!P5 IMAD R12, R12, R16, R3 ;  /* 0x000000100c0cd224 */ /* 0x004fca00078e0203 */
[----:B------:R0:W-:Y:S01]  /*3f530*/  @!P5 STG.E.U8 desc[UR46][R160.64+0x121], R12 ;  /* 0x0001210ca000d986 */ /* 0x0001e2000c10112e */
[C---:B------:R-:W-:Y:S02]  /*3f540*/  ISETP.LT.OR P5, PT, R0.reuse, 0x129, !P0 ;  /* 0x000001290000780c */ /* 0x040fe400047a1670 */
[----:B------:R-:W-:Y:S01]  /*3f550*/  ISETP.LT.OR P6, PT, R0, 0x129, !P4 ;  /* 0x000001290000780c */ /* 0x000fe200067c1670 */
[----:B0-----:R-:W2:Y:S10]  /*3f560*/  LDL.LU R161, [R1+0x258] ;  /* 0x0002580001a17983 */ /* 0x001eb40000300800 */
[----:B------:R-:W5:Y:S02]  /*3f570*/  @!P5 LDG.E.U8 R2, desc[UR46][R156.64+0x128] ;  /* 0x0001282e9c02d981 */ /* 0x000f64000c1e1100 */
[----:B-----5:R-:W-:-:S05]  /*3f580*/  @!P5 PRMT R12, R2, 0x8880, RZ ;  /* 0x00008880020cd816 */ /* 0x020fca00000000ff */
        /* <DEDUP_REMOVED lines=9> */
[----:B------:R-:W3:Y:S01]  /*3f620*/  @!P6 LDG.E.U8 R2, desc[UR46][R154.64+0x128] ;  /* 0x0001282e9a02e981 */ /* 0x000ee2000c1e1100 */
[----:B------:R-:W-:Y:S02]  /*3f630*/  ISETP.LT.OR P1, PT, R0, 0x12a, !P4 ;  /* 0x0000012a0000780c */ /* 0x000fe40006721670 */
[----:B------:R-:W-:-:S04]  /*3f640*/  @!P6 IADD3 R10, P2, R8, UR44, RZ ;  /* 0x0000002c080aec10 */ /* 0x000fc8000ff5e0ff */
[----:B------:R-:W-:Y:S02]  /*3f650*/  @!P6 IADD3.X R11, R9, UR43, RZ, P2, !PT ;  /* 0x0000002b090bec10 */ /* 0x000fe400097fe4ff */
[----:B---3--:R-:W-:-:S05]  /*3f660*/  @!P6 PRMT R19, R2, 0x8880, RZ ;  /* 0x000088800213e816 */ /* 0x008fca00000000ff */
[----:B------:R-:W-:-:S04]  /*3f670*/  @!P6 IMAD R3, R19, R17, RZ ;  /* 0x000000111303e224 */ /* 0x000fc800078e02ff */
[----:B--2---:R-:W-:-:S05]  /*3f680*/  @!P6 IMAD R19, R161, R16, R3 ;  /* 0x00000010a113e224 */ /* 0x004fca00078e0203 */
        /* <DEDUP_REMOVED lines=259> */
[----:B------:R-:W0:Y:S02]  /*406c0*/  @!P5 LDG.E.U8 R2, desc[UR46][R154.64+0x169] ;  /* 0x0001692e9a02d981 */ /* 0x000e24000c1e1100 */
[----:B0-----:R-:W-:-:S05]  /*406d0*/  @!P5 PRMT R10, R2, 0x8880, RZ ;  /* 0x00008880020ad816 */ /* 0x001fca00000000ff */
[----:B------:R-:W-:-:S04]  /*406e0*/  @!P5 IMAD R3, R10, R17, RZ ;  /* 0x000000110a03d224 */ /* 0x000fc800078e02ff */
[----:B------:R-:W-:-:S05]  /*406f0*/  @!P5 IMAD R10, R235, R16, R3 ;  /* 0x00000010eb0ad224 */ /* 0x000fca00078e0203 */
[----:B------:R0:W-:Y:S01]  /*40700*/  @!P5 STG.E.U8 desc[UR46][R158.64+0x169], R10 ;  /* 0x0001690a9e00d986 */ /* 0x0001e2000c10112e */
[----:B------:R-:W-:-:S13]  /*40710*/  ISETP.LT.OR P5, PT, R0, 0x171, !P0 ;  /* 0x000001710000780c */ /* 0x000fda00047a1670 */
[----:B------:R-:W0:Y:S02]  /*40720*/  @!P5 LDG.E.U8 R2, desc[UR46][R156.64+0x170] ;  /* 0x0001702e9c02d981 */ /* 0x000e24000c1e1100 */
[----:B0-----:R-:W-:-:S05]  /*40730*/  @!P5 PRMT R10, R2, 0x8880, RZ ;  /* 0x00008880020ad816 */ /* 0x001fca00000000ff */
[----:B------:R-:W-:-:S04]  /*40740*/  @!P5 IMAD R3, R10, R17, RZ ;  /* 0x000000110a03d224 */ /* 0x000fc800078e02ff */
[----:B------:R-:W-:-:S05]  /*40750*/  @!P5 IMAD R10, R234, R16, R3 ;  /* 0x00000010ea0ad224 */ /* 0x000fca00078e0203 */
[----:B------:R0:W-:Y:S01]  /*40760*/  @!P5 STG.E.U8 desc[UR46][R8.64+0x170], R10 ;  /* 0x0001700a0800d986 */ /* 0x0001e2000c10112e */
[----:B------:R-:W-:-:S13]  /*40770*/  ISETP.LT.OR P5, PT, R0, 0x172, !P0 ;  /* 0x000001720000780c */ /* 0x000fda00047a1670 */
[----:B------:R-:W0:Y:S01]  /*40780*/  @!P5 LDG.E.U8 R2, desc[UR46][R156.64+0x171] ;  /* 0x0001712e9c02d981 */ /* 0x000e22000c1e1100 */
[----:B------:R-:W-:Y:S02]  /*40790*/  ISETP.LT.OR P6, PT, R0, 0x171, !P4 ;  /* 0x000001710000780c */ /* 0x000fe400067c1670 */
[----:B0-----:R-:W-:-:S05]  /*407a0*/  @!P5 PRMT R10, R2, 0x8880, RZ ;  /* 0x00008880020ad816 */ /* 0x001fca00000000ff */
[----:B------:R-:W-:-:S04]  /*407b0*/  @!P5 IMAD R3, R10, R17, RZ ;  /* 0x000000110a03d224 */ /* 0x000fc800078e02ff */
[----:B------:R-:W-:-:S05]  /*407c0*/  @!P5 IMAD R10, R233, R16, R3 ;  /* 0x00000010e90ad224 */ /* 0x000fca00078e0203 */
[----:B------:R0:W-:Y:S04]  /*407d0*/  @!P5 STG.E.U8 desc[UR46][R8.64+0x171], R10 ;  /* 0x0001710a0800d986 */ /* 0x0001e8000c10112e */
[----:B------:R-:W2:Y:S01]  /*407e0*/  @!P6 LDG.E.U8 R2, desc[UR46][R154.64+0x170] ;  /* 0x0001702e9a02e981 */ /* 0x000ea2000c1e1100 */
[----:B------:R-:W-:Y:S02]  /*407f0*/  ISETP.LT.OR P1, PT, R0, 0x172, !P4 ;  /* 0x000001720000780c */ /* 0x000fe40006721670 */
[----:B------:R-:W-:-:S04]  /*40800*/  @!P6 IADD3 R12, P2, R8, UR44, RZ ;  /* 0x0000002c080cec10 */ /* 0x000fc8000ff5e0ff */
[----:B------:R-:W-:Y:S02]  /*40810*/  @!P6 IADD3.X R13, R9, UR43, RZ, P2, !PT ;  /* 0x0000002b090dec10 */ /* 0x000fe400097fe4ff */
[----:B------:R-:W-:Y:S02]  /*40820*/  ISETP.LT.OR P5, PT, R0, 0x179, !P4 ;  /* 0x000001790000780c */ /* 0x000fe400067a1670 */
[----:B--2---:R-:W-:-:S05]  /*40830*/  @!P6 PRMT R19, R2, 0x8880, RZ ;  /* 0x000088800213e816 */ /* 0x004fca00000000ff */
[----:B------:R-:W-:-:S04]  /*40840*/  @!P6 IMAD R3, R19, R17, RZ ;  /* 0x000000111303e224 */ /* 0x000fc800078e02ff */
[----:B------:R-:W-:-:S05]  /*40850*/  @!P6 IMAD R19, R232, R16, R3 ;  /* 0x00000010e813e224 */ /* 0x000fca00078e0203 */
[----:B------:R1:W-:Y:S04]  /*40860*/  @!P6 STG.E.U8 desc[UR46][R12.64+0x170], R19 ;  /* 0x000170130c00e986 */ /* 0x0003e8000c10112e */
[----:B------:R-:W1:Y:S01]  /*40870*/  @!P1 LDG.E.U8 R2, desc[UR46][R154.64+0x171] ;  /* 0x0001712e9a029981 */ /* 0x000e62000c1e1100 */
[----:B------:R-:W-:-:S04]  /*40880*/  @!P1 IADD3 R160, P2, R8, UR44, RZ ;  /* 0x0000002c08a09c10 */ /* 0x000fc8000ff5e0ff */
[----:B------:R-:W-:Y:S02]  /*40890*/  @!P1 IADD3.X R161, R9, UR43, RZ, P2, !PT ;  /* 0x0000002b09a19c10 */ /* 0x000fe400097fe4ff */
[----:B0-----:R-:W-:-:S04]  /*408a0*/  @!P5 IADD3 R10, P2, R8, UR44, RZ ;  /* 0x0000002c080adc10 */ /* 0x001fc8000ff5e0ff */
[----:B------:R-:W-:Y:S02]  /*408b0*/  @!P5 IADD3.X R11, R9, UR43, RZ, P2, !PT ;  /* 0x0000002b090bdc10 */ /* 0x000fe400097fe4ff */
[----:B------:R-:W-:-:S13]  /*408c0*/  ISETP.LT.OR P2, PT, R0, 0x17a, !P4 ;  /* 0x0000017a0000780c */ /* 0x000fda0006741670 */
[----:B------:R-:W-:-:S04]  /*408d0*/  @!P2 IADD3 R158, P6, R8, UR44, RZ ;  /* 0x0000002c089eac10 */ /* 0x000fc8000ffde0ff */
[----:B------:R-:W-:Y:S02]  /*408e0*/  @!P2 IADD3.X R159, R9, UR43, RZ, P6, !PT ;  /* 0x0000002b099fac10 */ /* 0x000fe4000b7fe4ff */
[----:B------:R-:W-:Y:S02]  /*408f0*/  ISETP.LT.OR P6, PT, R0, 0x179, !P0 ;  /* 0x000001790000780c */ /* 0x000fe400047c1670 */
[----:B-1----:R-:W-:-:S05]  /*40900*/  @!P1 PRMT R12, R2, 0x8880, RZ ;  /* 0x00008880020c9816 */ /* 0x002fca00000000ff */
[----:B------:R-:W-:-:S04]  /*40910*/  @!P1 IMAD R3, R12, R17, RZ ;  /* 0x000000110c039224 */ /* 0x000fc800078e02ff */
[----:B------:R-:W-:-:S05]  /*40920*/  @!P1 IMAD R12, R231, R16, R3 ;  /* 0x00000010e70c9224 */ /* 0x000fca00078e0203 */
        /* <DEDUP_REMOVED lines=11> */
[----:B------:R0:W-:Y:S04]  /*409e0*/  @!P6 STG.E.U8 desc[UR46][R8.64+0x179], R12 ;  /* 0x0001790c0800e986 */ /* 0x0001e8000c10112e */
[----:B------:R-:W2:Y:S01]  /*409f0*/  @!P5 LDG.E.U8 R2, desc[UR46][R154.64+0x178] ;  /* 0x0001782e9a02d981 */ /* 0x000ea2000c1e1100 */
[----:B------:R-:W-:Y:S02]  /*40a00*/  ISETP.LT.OR P1, PT, R0, 0x181, !P4 ;  /* 0x000001810000780c */ /* 0x000fe40006721670 */
[----:B--2---:R-:W-:-:S05]  /*40a10*/  @!P5 PRMT R19, R2, 0x8880, RZ ;  /* 0x000088800213d816 */ /* 0x004fca00000000ff */
[----:B------:R-:W-:-:S04]  /*40a20*/  @!P5 IMAD R3, R19, R17, RZ ;  /* 0x000000111303d224 */ /* 0x000fc800078e02ff */
[----:B------:R-:W-:-:S05]  /*40a30*/  @!P5 IMAD R19, R228, R16, R3 ;  /* 0x00000010e413d224 */ /* 0x000fca00078e0203 */
[----:B------:R1:W-:Y:S04]  /*40a40*/  @!P5 STG.E.U8 desc[UR46][R10.64+0x178], R19 ;  /* 0x000178130a00d986 */ /* 0x0003e8000c10112e */
[----:B------:R-:W1:Y:S01]  /*40a50*/  @!P2 LDG.E.U8 R2, desc[UR46][R154.64+0x179] ;  /* 0x0001792e9a02a981 */ /* 0x000e62000c1e1100 */
[----:B------:R-:W-:Y:S02]  /*40a60*/  ISETP.LT.OR P5, PT, R0, 0x182, !P4 ;  /* 0x000001820000780c */ /* 0x000fe400067a1670 */
[----:B0-----:R-:W-:-:S04]  /*40a70*/  @!P1 IADD3 R12, P6, R8, UR44, RZ ;  /* 0x0000002c080c9c10 */ /* 0x001fc8000ffde0ff */
[----:B------:R-:W-:-:S07]  /*40a80*/  @!P1 IADD3.X R13, R9, UR43, RZ, P6, !PT ;  /* 0x0000002b090d9c10 */ /* 0x000fce000b7fe4ff */
        /* <DEDUP_REMOVED lines=17> */
[----:B------:R-:W-:Y:S04]  /*40ba0*/  @!P6 STG.E.U8 desc[UR46][R8.64+0x181], R10 ;  /* 0x0001810a0800e986 */ /* 0x000fe8000c10112e */
[----:B------:R-:W2:Y:S02]  /*40bb0*/  @!P1 LDG.E.U8 R2, desc[UR46][R154.64+0x180] ;  /* 0x0001802e9a029981 */ /* 0x000ea4000c1e1100 */
[----:B--2---:R-:W-:-:S05]  /*40bc0*/  @!P1 PRMT R19, R2, 0x8880, RZ ;  /* 0x0000888002139816 */ /* 0x004fca00000000ff */
        /* <DEDUP_REMOVED lines=356> */
[----:B------:R-:W-:Y:S04]  /*42210*/  @!P6 STG.E.U8 desc[UR46][R8.64+0x1e9], R12 ;  /* 0x0001e90c0800e986 */ /* 0x000fe8000c10112e */
[----:B------:R-:W2:Y:S01]  /*42220*/  @!P5 LDG.E.U8 R2, desc[UR46][R154.64+0x1e8] ;  /* 0x0001e82e9a02d981 */ /* 0x000ea2000c1e1100 */
[----:B------:R-:W-:Y:S02]  /*42230*/  ISETP.LT.OR P1, PT, R0, 0x1ea, !P4 ;  /* 0x000001ea0000780c */ /* 0x000fe40006721670 */
[----:B------:R-:W-:-:S04]  /*42240*/  @!P5 IADD3 R10, P2, R8, UR44, RZ ;  /* 0x0000002c080adc10 */ /* 0x000fc8000ff5e0ff */
[----:B------:R-:W-:Y:S02]  /*42250*/  @!P5 IADD3.X R11, R9, UR43, RZ, P2, !PT ;  /* 0x0000002b090bdc10 */ /* 0x000fe400097fe4ff */
[----:B--2---:R-:W-:-:S05]  /*42260*/  @!P5 PRMT R19, R2, 0x8880, RZ ;  /* 0x000088800213d816 */ /* 0x004fca00000000ff */
[----:B------:R-:W-:-:S04]  /*42270*/  @!P5 IMAD R3, R19, R17, RZ ;  /* 0x000000111303d224 */ /* 0x000fc800078e02ff */
[----:B------:R-:W-:-:S05]  /*42280*/  @!P5 IMAD R19, R172, R16, R3 ;  /* 0x00000010ac13d224 */ /* 0x000fca00078e0203 */
[----:B------:R0:W-:Y:S04]  /*42290*/  @!P5 STG.E.U8 desc[UR46][R10.64+0x1e8], R19 ;  /* 0x0001e8130a00d986 */ /* 0x0001e8000c10112e */
[----:B------:R-:W0:Y:S01]  /*422a0*/  @!P1 LDG.E.U8 R2, desc[UR46][R154.64+0x1e9] ;  /* 0x0001e92e9a029981 */ /* 0x000e22000c1e1100 */
[----:B------:R-:W-:-:S04]  /*422b0*/  @!P1 IADD3 R158, P2, R8, UR44, RZ ;  /* 0x0000002c089e9c10 */ /* 0x000fc8000ff5e0ff */
[----:B------:R-:W-:Y:S02]  /*422c0*/  @!P1 IADD3.X R159, R9, UR43, RZ, P2, !PT ;  /* 0x0000002b099f9c10 */ /* 0x000fe400097fe4ff */
        /* <DEDUP_REMOVED lines=17> */
[----:B------:R-:W0:Y:S01]  /*423e0*/  @!P6 LDG.E.U8 R2, desc[UR46][R154.64+0x1f0] ;  /* 0x0001f02e9a02e981 */ /* 0x000e22000c1e1100 */
[----:B------:R-:W-:Y:S02]  /*423f0*/  ISETP.LT.OR P5, PT, R0, 0x1f2, !P4 ;  /* 0x000001f20000780c */ /* 0x000fe400067a1670 */
[----:B------:R-:W-:-:S04]  /*42400*/  @!P6 IADD3 R12, P2, R8, UR44, RZ ;  /* 0x0000002c080cec10 */ /* 0x000fc8000ff5e0ff */
[----:B------:R-:W-:Y:S02]  /*42410*/  @!P6 IADD3.X R13, R9, UR43, RZ, P2, !PT ;  /* 0x0000002b090dec10 */ /* 0x000fe400097fe4ff */
[----:B0-----:R-:W-:-:S05]  /*42420*/  @!P6 PRMT R19, R2, 0x8880, RZ ;  /* 0x000088800213e816 */ /* 0x001fca00000000ff */
        /* <DEDUP_REMOVED lines=26> */
[----:B------:R-:W-:Y:S01]  /*425d0*/  @!P5 IMAD.MOV.U32 R11, RZ, RZ, R10 ;  /* 0x000000ffff0bd224 */ /* 0x000fe200078e000a */
[----:B------:R-:W-:-:S03]  /*425e0*/  @!P5 IADD3 R10, P6, R8, UR44, RZ ;  /* 0x0000002c080adc10 */ /* 0x000fc6000ffde0ff */
[----:B------:R-:W-:Y:S01]  /*425f0*/  @!P5 IMAD R3, R11, R17, RZ ;  /* 0x000000110b03d224 */ /* 0x000fe200078e02ff */
[----:B------:R-:W-:-:S03]  /*42600*/  @!P5 IADD3.X R11, R9, UR43, RZ, P6, !PT ;  /* 0x0000002b090bdc10 */ /* 0x000fc6000b7fe4ff */
[----:B------:R-:W-:-:S05]  /*42610*/  @!P5 IMAD R12, R163, R16, R3 ;  /* 0x00000010a30cd224 */ /* 0x000fca00078e0203 */
[----:B------:R0:W-:Y:S04]  /*42620*/  @!P5 STG.E.U8 desc[UR46][R10.64+0x1f8], R12 ;  /* 0x0001f80c0a00d986 */ /* 0x0001e8000c10112e */
[----:B------:R-:W2:Y:S01]  /*42630*/  @!P4 LDG.E.U8 R2, desc[UR46][R154.64+0x1f9] ;  /* 0x0001f92e9a02c981 */ /* 0x000ea2000c1e1100 */
[----:B------:R-:W-:Y:S02]  /*42640*/  ISETP.LT.OR P5, PT, R0, 0x101, !P3 ;  /* 0x000001010000780c */ /* 0x000fe40005fa1670 */
[----:B------:R-:W-:-:S04]  /*42650*/  @!P4 IADD3 R8, P6, R8, UR44, RZ ;  /* 0x0000002c0808cc10 */ /* 0x000fc8000ffde0ff */
[----:B------:R-:W-:Y:S01]  /*42660*/  @!P4 IADD3.X R9, R9, UR43, RZ, P6, !PT ;  /* 0x0000002b0909cc10 */ /* 0x000fe2000b7fe4ff */
[----:B0-----:R-:W3:Y:S04]  /*42670*/  LDL.LU R12, [R1+0xac] ;  /* 0x0000ac00010c7983 */ /* 0x001ee80000300800 */
[----:B------:R-:W4:Y:S04]  /*42680*/  LDL.LU R11, [R1+0xb0] ;  /* 0x0000b000010b7983 */ /* 0x000f280000300800 */
        /* <DEDUP_REMOVED lines=71> */
[----:B--2---:R-:W-:-:S03]  /*42b00*/  @!P4 PRMT R10, R2, 0x8880, RZ ;  /* 0x00008880020ac816 */ /* 0x004fc600000000ff */
[----:B------:R-:W2:Y:S02]  /*42b10*/  LDL.LU R174, [R1+0x1d0] ;  /* 0x0001d00001ae7983 */ /* 0x000ea40000300800 */
[----:B------:R-:W-:Y:S02]  /*42b20*/  @!P4 IMAD R3, R10, R17, RZ ;  /* 0x000000110a03c224 */ /* 0x000fe400078e02ff */
[----:B------:R-:W2:Y:S02]  /*42b30*/  LDL.LU R173, [R1+0x1d4] ;  /* 0x0001d40001ad7983 */ /* 0x000ea40000300800 */
[----:B------:R-:W-:Y:S02]  /*42b40*/  @!P4 IMAD R10, R162, R16, R3 ;  /* 0x00000010a20ac224 */ /* 0x000fe400078e0203 */
[----:B------:R-:W2:Y:S04]  /*42b50*/  LDL.LU R172, [R1+0x1d8] ;  /* 0x0001d80001ac7983 */ /* 0x000ea80000300800 */
[----:B------:R0:W-:Y:S04]  /*42b60*/  @!P4 STG.E.U8 desc[UR46][R8.64+0x1f9], R10 ;  /* 0x0001f90a0800c986 */ /* 0x0001e8000c10112e */
[----:B------:R-:W3:Y:S04]  /*42b70*/  @!P5 LDG.E.U8 R2, desc[UR46][R20.64+0x100] ;  /* 0x0001002e1402d981 */ /* 0x000ee8000c1e1100 */
        /* <DEDUP_REMOVED lines=9> */
[----:B0-----:R-:W4:Y:S04]  /*42c10*/  LDL.LU R9, [R1+0x4] ;  /* 0x0000040001097983 */ /* 0x001f280000300800 */
[----:B------:R-:W5:Y:S01]  /*42c20*/  LDL.LU R10, [R1+0x8] ;  /* 0x00000800010a7983 */ /* 0x000f620000300800 */
[----:B---3--:R-:W-:-:S05]  /*42c30*/  @!P5 PRMT R8, R2, 0x8880, RZ ;  /* 0x000088800208d816 */ /* 0x008fca00000000ff */
[----:B------:R-:W-:Y:S02]  /*42c40*/  @!P5 IMAD R3, R8, R17, RZ ;  /* 0x000000110803d224 */ /* 0x000fe400078e02ff */
[----:B------:R-:W3:Y:S01]  /*42c50*/  LDL.LU R8, [R1] ;  /* 0x0000000001087983 */ /* 0x000ee20000300800 */
[----:B------:R-:W-:Y:S01]  /*42c60*/  ISETP.LT.OR P4, PT, R0, 0x102, !P3 ;  /* 0x000001020000780c */ /* 0x000fe20005f81670 */
[----:B---3--:R-:W-:-:S05]  /*42c70*/  @!P5 IMAD R8, R8, R16, R3 ;  /* 0x000000100808d224 */ /* 0x008fca00078e0203 */
[----:B------:R0:W-:Y:S07]  /*42c80*/  @!P5 STG.E.U8 desc[UR46][R4.64+0x100], R8 ;  /* 0x000100080400d986 */ /* 0x0001ee000c10112e */
[----:B------:R-:W0:Y:S01]  /*42c90*/  @!P4 LDG.E.U8 R2, desc[UR46][R20.64+0x101] ;  /* 0x0001012e1402c981 */ /* 0x000e22000c1e1100 */
[----:B------:R-:W-:-:S04]  /*42ca0*/  LOP3.LUT P2, RZ, R18, 0x80, RZ, 0xc0, !PT ;  /* 0x0000008012ff7812 */ /* 0x000fc8000784c0ff */
[----:B------:R-:W-:Y:S02]  /*42cb0*/  ISETP.LT.OR P5, PT, R0, 0x101, !P2 ;  /* 0x000001010000780c */ /* 0x000fe400057a1670 */
[----:B0-----:R-:W-:-:S05]  /*42cc0*/  @!P4 PRMT R8, R2, 0x8880, RZ ;  /* 0x000088800208c816 */ /* 0x001fca00000000ff */
[----:B------:R-:W-:-:S04]  /*42cd0*/  @!P4 IMAD R3, R8, R17, RZ ;  /* 0x000000110803c224 */ /* 0x000fc800078e02ff */
[----:B----4-:R-:W-:-:S05]  /*42ce0*/  @!P4 IMAD R8, R9, R16, R3 ;  /* 0x000000100908c224 */ /* 0x010fca00078e0203 */
        /* <DEDUP_REMOVED lines=8> */
[----:B-----5:R-:W-:-:S05]  /*42d70*/  @!P5 IMAD R10, R10, R16, R3 ;  /* 0x000000100a0ad224 */ /* 0x020fca00078e0203 */
[----:B------:R0:W-:Y:S04]  /*42d80*/  @!P5 STG.E.U8 desc[UR46][R8.64+0x100], R10 ;  /* 0x0001000a0800d986 */ /* 0x0001e8000c10112e */
[----:B------:R-:W3:Y:S04]  /*42d90*/  @!P4 LDG.E.U8 R2, desc[UR46][R152.64+0x101] ;  /* 0x0001012e9802c981 */ /* 0x000ee8000c1e1100 */
[----:B0-----:R-:W4:Y:S01]  /*42da0*/  LDL.LU R10, [R1+0xc] ;  /* 0x00000c00010a7983 */ /* 0x001f220000300800 */
[----:B------:R-:W-:Y:S02]  /*42db0*/  ISETP.LT.OR P5, PT, R0, 0x109, !P3 ;  /* 0x000001090000780c */ /* 0x000fe40005fa1670 */
[----:B---3--:R-:W-:-:S05]  /*42dc0*/  @!P4 PRMT R8, R2, 0x8880, RZ ;  /* 0x000088800208c816 */ /* 0x008fca00000000ff */
[----:B------:R-:W-:Y:S01]  /*42dd0*/  @!P4 IMAD.MOV.U32 R9, RZ, RZ, R8 ;  /* 0x000000ffff09c224 */ /* 0x000fe200078e0008 */
[----:B------:R-:W-:-:S03]  /*42de0*/  @!P4 IADD3 R8, P6, R4, UR44, RZ ;  /* 0x0000002c0408cc10 */ /* 0x000fc6000ffde0ff */
[----:B------:R-:W-:Y:S01]  /*42df0*/  @!P4 IMAD R3, R9, R17, RZ ;  /* 0x000000110903c224 */ /* 0x000fe200078e02ff */
[----:B------:R-:W-:-:S03]  /*42e00*/  @!P4 IADD3.X R9, R5, UR43, RZ, P6, !PT ;  /* 0x0000002b0509cc10 */ /* 0x000fc6000b7fe4ff */
[----:B----4-:R-:W-:-:S05]  /*42e10*/  @!P4 IMAD R10, R10, R16, R3 ;  /* 0x000000100a0ac224 */ /* 0x010fca00078e0203 */
[----:B------:R0:W-:Y:S04]  /*42e20*/  @!P4 STG.E.U8 desc[UR46][R8.64+0x101], R10 ;  /* 0x0001010a0800c986 */ /* 0x0001e8000c10112e */
[----:B------:R-:W3:Y:S04]  /*42e30*/  @!P5 LDG.E.U8 R2, desc[UR46][R20.64+0x108] ;  /* 0x0001082e1402d981 */ /* 0x000ee8000c1e1100 */
[----:B0-----:R-:W4:Y:S04]  /*42e40*/  LDL.LU R9, [R1+0x14] ;  /* 0x0000140001097983 */ /* 0x001f280000300800 */
[----:B------:R-:W5:Y:S01]  /*42e50*/  LDL.LU R10, [R1+0x18] ;  /* 0x00001800010a7983 */ /* 0x000f620000300800 */
[----:B---3--:R-:W-:-:S05]  /*42e60*/  @!P5 PRMT R8, R2, 0x8880, RZ ;  /* 0x000088800208d816 */ /* 0x008fca00000000ff */
[----:B------:R-:W-:Y:S02]  /*42e70*/  @!P5 IMAD R3, R8, R17, RZ ;  /* 0x000000110803d224 */ /* 0x000fe400078e02ff */
[----:B------:R-:W3:Y:S01]  /*42e80*/  LDL.LU R8, [R1+0x10] ;  /* 0x0000100001087983 */ /* 0x000ee20000300800 */
[----:B------:R-:W-:Y:S01]  /*42e90*/  ISETP.LT.OR P4, PT, R0, 0x10a, !P3 ;  /* 0x0000010a0000780c */ /* 0x000fe20005f81670 */
[----:B---3--:R-:W-:-:S05]  /*42ea0*/  @!P5 IMAD R8, R8, R16, R3 ;  /* 0x000000100808d224 */ /* 0x008fca00078e0203 */
[----:B------:R0:W-:Y:S07]  /*42eb0*/  @!P5 STG.E.U8 desc[UR46][R4.64+0x108], R8 ;  /* 0x000108080400d986 */ /* 0x0001ee000c10112e */
[----:B------:R-:W0:Y:S01]  /*42ec0*/  @!P4 LDG.E.U8 R2, desc[UR46][R20.64+0x109] ;  /* 0x0001092e1402c981 */ /* 0x000e22000c1e1100 */
        /* <DEDUP_REMOVED lines=311> */
[----:B------:R-:W3:Y:S01]  /*44240*/  @!P5 LDG.E.U8 R2, desc[UR46][R152.64+0x150] ;  /* 0x0001502e9802d981 */ /* 0x000ee2000c1e1100 */
[----:B------:R-:W-:Y:S02]  /*44250*/  ISETP.LT.OR P4, PT, R0, 0x152, !P2 ;  /* 0x000001520000780c */ /* 0x000fe40005781670 */
[----:B0-----:R-:W-:Y:S02]  /*44260*/  @!P5 IADD3 R8, P6, R4, UR44, RZ ;  /* 0x0000002c0408dc10 */ /* 0x001fe4000ffde0ff */
[----:B---3--:R-:W-:-:S05]  /*44270*/  @!P5 PRMT R9, R2, 0x8880, RZ ;  /* 0x000088800209d816 */ /* 0x008fca00000000ff */
[----:B------:R-:W-:Y:S01]  /*44280*/  @!P5 IMAD R3, R9, R17, RZ ;  /* 0x000000110903d224 */ /* 0x000fe200078e02ff */
[----:B------:R-:W-:-:S03]  /*44290*/  @!P5 IADD3.X R9, R5, UR43, RZ, P6, !PT ;  /* 0x0000002b0509dc10 */ /* 0x000fc6000b7fe4ff */
[----:B-----5:R-:W-:-:S05]  /*442a0*/  @!P5 IMAD R10, R10, R16, R3 ;  /* 0x000000100a0ad224 */ /* 0x020fca00078e0203 */
[----:B------:R0:W-:Y:S04]  /*442b0*/  @!P5 STG.E.U8 desc[UR46][R8.64+0x150], R10 ;  /* 0x0001500a0800d986 */ /* 0x0001e8000c10112e */
[----:B------:R-:W3:Y:S01]  /*442c0*/  @!P4 LDG.E.U8 R2, desc[UR46][R152.64+0x151] ;  /* 0x0001512e9802c981 */ /* 0x000ee2000c1e1100 */
[----:B------:R-:W-:Y:S02]  /*442d0*/  ISETP.LT.OR P5, PT, R0, 0x159, !P3 ;  /* 0x000001590000780c */ /* 0x000fe40005fa1670 */
[----:B0-----:R-:W-:Y:S02]  /*442e0*/  @!P4 IADD3 R8, P6, R4, UR44, RZ ;  /* 0x0000002c0408cc10 */ /* 0x001fe4000ffde0ff */
[----:B---3--:R-:W-:-:S05]  /*442f0*/  @!P4 PRMT R9, R2, 0x8880, RZ ;  /* 0x000088800209c816 */ /* 0x008fca00000000ff */
[----:B------:R-:W-:Y:S01]  /*44300*/  @!P4 IMAD R3, R9, R17, RZ ;  /* 0x000000110903c224 */ /* 0x000fe200078e02ff */
[----:B------:R-:W-:-:S03]  /*44310*/  @!P4 IADD3.X R9, R5, UR43, RZ, P6, !PT ;  /* 0x0000002b0509cc10 */ /* 0x000fc6000b7fe4ff */
[----:B------:R-:W-:-:S05]  /*44320*/  @!P4 IMAD R10, R12, R16, R3 ;  /* 0x000000100c0ac224 */ /* 0x000fca00078e0203 */
[----:B------:R0:W-:Y:S04]  /*44330*/  @!P4 STG.E.U8 desc[UR46][R8.64+0x151], R10 ;  /* 0x0001510a0800c986 */ /* 0x0001e8000c10112e */
[----:B------:R-:W3:Y:S01]  /*44340*/  @!P5 LDG.E.U8 R2, desc[UR46][R20.64+0x158] ;  /* 0x0001582e1402d981 */ /* 0x000ee2000c1e1100 */
[----:B------:R-:W-:Y:S02]  /*44350*/  ISETP.LT.OR P4, PT, R0, 0x15a, !P3 ;  /* 0x0000015a0000780c */ /* 0x000fe40005f81670 */
[----:B---3--:R-:W-:-:S05]  /*44360*/  @!P5 PRMT R12, R2, 0x8880, RZ ;  /* 0x00008880020cd816 */ /* 0x008fca00000000ff */
[----:B------:R-:W-:-:S04]  /*44370*/  @!P5 IMAD R3, R12, R17, RZ ;  /* 0x000000110c03d224 */ /* 0x000fc800078e02ff */
[----:B------:R-:W-:-:S05]  /*44380*/  @!P5 IMAD R11, R11, R16, R3 ;  /* 0x000000100b0bd224 */ /* 0x000fca00078e0203 */
[----:B------:R1:W-:Y:S04]  /*44390*/  @!P5 STG.E.U8 desc[UR46][R4.64+0x158], R11 ;  /* 0x0001580b0400d986 */ /* 0x0003e8000c10112e */
[----:B------:R-:W3:Y:S01]  /*443a0*/  @!P4 LDG.E.U8 R2, desc[UR46][R20.64+0x159] ;  /* 0x0001592e1402c981 */ /* 0x000ee2000c1e1100 */
[----:B------:R-:W-:Y:S02]  /*443b0*/  ISETP.LT.OR P5, PT, R0, 0x159, !P2 ;  /* 0x000001590000780c */ /* 0x000fe400057a1670 */
[----:B---3--:R-:W-:-:S05]  /*443c0*/  @!P4 PRMT R12, R2, 0x8880, RZ ;  /* 0x00008880020cc816 */ /* 0x008fca00000000ff */
[----:B------:R-:W-:-:S04]  /*443d0*/  @!P4 IMAD R3, R12, R17, RZ ;  /* 0x000000110c03c224 */ /* 0x000fc800078e02ff */
[----:B------:R-:W-:-:S05]  /*443e0*/  @!P4 IMAD R13, R13, R16, R3 ;  /* 0x000000100d0dc224 */ /* 0x000fca00078e0203 */
[----:B------:R-:W-:Y:S04]  /*443f0*/  @!P4 STG.E.U8 desc[UR46][R4.64+0x159], R13 ;  /* 0x0001590d0400c986 */ /* 0x000fe8000c10112e */
[----:B------:R-:W3:Y:S01]  /*44400*/  @!P5 LDG.E.U8 R2, desc[UR46][R152.64+0x158] ;  /* 0x0001582e9802d981 */ /* 0x000ee2000c1e1100 */
[----:B------:R-:W-:Y:S02]  /*44410*/  ISETP.LT.OR P4, PT, R0, 0x15a, !P2 ;  /* 0x0000015a0000780c */ /* 0x000fe40005781670 */
[----:B0-----:R-:W-:-:S04]  /*44420*/  @!P5 IADD3 R8, P6, R4, UR44, RZ ;  /* 0x0000002c0408dc10 */ /* 0x001fc8000ffde0ff */
[----:B------:R-:W-:Y:S02]  /*44430*/  @!P5 IADD3.X R9, R5, UR43, RZ, P6, !PT ;  /* 0x0000002b0509dc10 */ /* 0x000fe4000b7fe4ff */
[----:B---3--:R-:W-:-:S05]  /*44440*/  @!P5 PRMT R10, R2, 0x8880, RZ ;  /* 0x00008880020ad816 */ /* 0x008fca00000000ff */
[----:B------:R-:W-:-:S04]  /*44450*/  @!P5 IMAD R3, R10, R17, RZ ;  /* 0x000000110a03d224 */ /* 0x000fc800078e02ff */
[----:B-1----:R-:W-:-:S05]  /*44460*/  @!P5 IMAD R11, R154, R16, R3 ;  /* 0x000000109a0bd224 */ /* 0x002fca00078e0203 */
[----:B------:R0:W-:Y:S04]  /*44470*/  @!P5 STG.E.U8 desc[UR46][R8.64+0x158], R11 ;  /* 0x0001580b0800d986 */ /* 0x0001e8000c10112e */
[----:B------:R-:W3:Y:S01]  /*44480*/  @!P4 LDG.E.U8 R2, desc[UR46][R152.64+0x159] ;  /* 0x0001592e9802c981 */ /* 0x000ee2000c1e1100 */
[----:B------:R-:W-:Y:S02]  /*44490*/  ISETP.LT.OR P5, PT, R0, 0x161, !P3 ;  /* 0x000001610000780c */ /* 0x000fe40005fa1670 */
[----:B0-----:R-:W-:-:S04]  /*444a0*/  @!P4 IADD3 R8, P6, R4, UR44, RZ ;  /* 0x0000002c0408cc10 */ /* 0x001fc8000ffde0ff */
[----:B------:R-:W-:Y:S02]  /*444b0*/  @!P4 IADD3.X R9, R5, UR43, RZ, P6, !PT ;  /* 0x0000002b0509cc10 */ /* 0x000fe4000b7fe4ff */
        /* <DEDUP_REMOVED lines=14> */
[----:B0-----:R-:W-:-:S05]  /*445a0*/  @!P4 IMAD R13, R157, R16, R3 ;  /* 0x000000109d0dc224 */ /* 0x001fca00078e0203 */
[----:B------:R-:W-:Y:S04]  /*445b0*/  @!P4 STG.E.U8 desc[UR46][R4.64+0x161], R13 ;  /* 0x0001610d0400c986 */ /* 0x000fe8000c10112e */
[----:B------:R-:W3:Y:S01]  /*445c0*/  @!P5 LDG.E.U8 R2, desc[UR46][R152.64+0x160] ;  /* 0x0001602e9802d981 */ /* 0x000ee2000c1e1100 */
[----:B------:R-:W-:Y:S02]  /*445d0*/  ISETP.LT.OR P4, PT, R0, 0x162, !P2 ;  /* 0x000001620000780c */ /* 0x000fe40005781670 */
[----:B------:R-:W-:-:S04]  /*445e0*/  @!P5 IADD3 R8, P6, R4, UR44, RZ ;  /* 0x0000002c0408dc10 */ /* 0x000fc8000ffde0ff */
        /* <DEDUP_REMOVED lines=52> */
[----:B------:R0:W-:Y:S04]  /*44930*/  @!P4 STG.E.U8 desc[UR46][R4.64+0x171], R13 ;  /* 0x0001710d0400c986 */ /* 0x0001e8000c10112e */
[----:B------:R-:W3:Y:S01]  /*44940*/  @!P5 LDG.E.U8 R2, desc[UR46][R152.64+0x170] ;  /* 0x0001702e9802d981 */ /* 0x000ee2000c1e1100 */
[----:B------:R-:W-:Y:S02]  /*44950*/  ISETP.LT.OR P4, PT, R0, 0x172, !P2 ;  /* 0x000001720000780c */ /* 0x000fe40005781670 */
[----:B------:R-:W-:-:S04]  /*44960*/  @!P5 IADD3 R8, P6, R4, UR44, RZ ;  /* 0x0000002c0408dc10 */ /* 0x000fc8000ffde0ff */
[----:B------:R-:W-:Y:S02]  /*44970*/  @!P5 IADD3.X R9, R5, UR43, RZ, P6, !PT ;  /* 0x0000002b0509dc10 */ /* 0x000fe4000b7fe4ff */
[----:B---3--:R-:W-:-:S05]  /*44980*/  @!P5 PRMT R10, R2, 0x8880, RZ ;  /* 0x00008880020ad816 */ /* 0x008fca00000000ff */
[----:B------:R-:W-:-:S04]  /*44990*/  @!P5 IMAD R3, R10, R17, RZ ;  /* 0x000000110a03d224 */ /* 0x000fc800078e02ff */
[----:B------:R-:W-:-:S05]  /*449a0*/  @!P5 IMAD R19, R232, R16, R3 ;  /* 0x00000010e813d224 */ /* 0x000fca00078e0203 */
[----:B------:R3:W-:Y:S04]  /*449b0*/  @!P5 STG.E.U8 desc[UR46][R8.64+0x170], R19 ;  /* 0x000170130800d986 */ /* 0x0007e8000c10112e */
[----:B------:R-:W4:Y:S01]  /*449c0*/  @!P4 LDG.E.U8 R2, desc[UR46][R152.64+0x171] ;  /* 0x0001712e9802c981 */ /* 0x000f22000c1e1100 */
[----:B------:R-:W-:Y:S02]  /*449d0*/  ISETP.LT.OR P5, PT, R0, 0x179, !P3 ;  /* 0x000001790000780c */ /* 0x000fe40005fa1670 */
[----:B------:R-:W-:-:S04]  /*449e0*/  @!P4 IADD3 R10, P6, R4, UR44, RZ ;  /* 0x0000002c040acc10 */ /* 0x000fc8000ffde0ff */
[----:B-1----:R-:W-:Y:S02]  /*449f0*/  @!P4 IADD3.X R11, R5, UR43, RZ, P6, !PT ;  /* 0x0000002b050bcc10 */ /* 0x002fe4000b7fe4ff */
[----:B----4-:R-:W-:-:S05]  /*44a00*/  @!P4 PRMT R12, R2, 0x8880, RZ ;  /* 0x00008880020cc816 */ /* 0x010fca00000000ff */
[----:B------:R-:W-:-:S04]  /*44a10*/  @!P4 IMAD R3, R12, R17, RZ ;  /* 0x000000110c03c224 */ /* 0x000fc800078e02ff */
[----:B0-----:R-:W-:-:S05]  /*44a20*/  @!P4 IMAD R13, R231, R16, R3 ;  /* 0x00000010e70dc224 */ /* 0x001fca00078e0203 */
        /* <DEDUP_REMOVED lines=16> */
[----:B-1----:R-:W-:Y:S02]  /*44b30*/  @!P5 IADD3.X R9, R5, UR43, RZ, P6, !PT ;  /* 0x0000002b0509dc10 */ /* 0x002fe4000b7fe4ff */
[----:B---3--:R-:W-:-:S05]  /*44b40*/  @!P5 PRMT R10, R2, 0x8880, RZ ;  /* 0x00008880020ad816 */ /* 0x008fca00000000ff */
[----:B------:R-:W-:-:S04]  /*44b50*/  @!P5 IMAD R3, R10, R17, RZ ;  /* 0x000000110a03d224 */ /* 0x000fc800078e02ff */
[----:B------:R-:W-:-:S05]  /*44b60*/  @!P5 IMAD R13, R228, R16, R3 ;  /* 0x00000010e40dd224 */ /* 0x000fca00078e0203 */
[----:B------:R1:W-:Y:S04]  /*44b70*/  @!P5 STG.E.U8 desc[UR46][R8.64+0x178], R13 ;  /* 0x0001780d0800d986 */ /* 0x0003e8000c10112e */
[----:B------:R-:W3:Y:S01]  /*44b80*/  @!P4 LDG.E.U8 R2, desc[UR46][R152.64+0x179] ;  /* 0x0001792e9802c981 */ /* 0x000ee2000c1e1100 */
[----:B------:R-:W-:Y:S02]  /*44b90*/  ISETP.LT.OR P5, PT, R0, 0x181, !P3 ;  /* 0x000001810000780c */ /* 0x000fe40005fa1670 */
[----:B------:R-:W-:-:S04]  /*44ba0*/  @!P4 IADD3 R10, P6, R4, UR44, RZ ;  /* 0x0000002c040acc10 */ /* 0x000fc8000ffde0ff */
[----:B0-----:R-:W-:Y:S02]  /*44bb0*/  @!P4 IADD3.X R11, R5, UR43, RZ, P6, !PT ;  /* 0x0000002b050bcc10 */ /* 0x001fe4000b7fe4ff */
[----:B---3--:R-:W-:-:S05]  /*44bc0*/  @!P4 PRMT R12, R2, 0x8880, RZ ;  /* 0x00008880020cc816 */ /* 0x008fca00000000ff */
[----:B------:R-:W-:-:S04]  /*44bd0*/  @!P4 IMAD R3, R12, R17, RZ ;  /* 0x000000110c03c224 */ /* 0x000fc800078e02ff */
[----:B------:R-:W-:-:S05]  /*44be0*/  @!P4 IMAD R19, R227, R16, R3 ;  /* 0x00000010e313c224 */ /* 0x000fca00078e0203 */
[----:B------:R0:W-:Y:S04]  /*44bf0*/  @!P4 STG.E.U8 desc[UR46][R10.64+0x179], R19 ;  /* 0x000179130a00c986 */ /* 0x0001e8000c10112e */
[----:B------:R-:W1:Y:S01]  /*44c00*/  @!P5 LDG.E.U8 R2, desc[UR46][R20.64+0x180] ;  /* 0x0001802e1402d981 */ /* 0x000e62000c1e1100 */
[----:B------:R-:W-:Y:S02]  /*44c10*/  ISETP.LT.OR P4, PT, R0, 0x182, !P3 ;  /* 0x000001820000780c */ /* 0x000fe40005f81670 */
[----:B-1----:R-:W-:-:S05]  /*44c20*/  @!P5 PRMT R8, R2, 0x8880, RZ ;  /* 0x000088800208d816 */ /* 0x002fca00000000ff */
        /* <DEDUP_REMOVED lines=365> */
[----:B--2---:R-:W-:-:S05]  /*46300*/  @!P5 IMAD R9, R174, R16, R3 ;  /* 0x00000010ae09d224 */ /* 0x004fca00078e0203 */
[----:B------:R1:W-:Y:S04]  /*46310*/  @!P5 STG.E.U8 desc[UR46][R4.64+0x1e8], R9 ;  /* 0x0001e8090400d986 */ /* 0x0003e8000c10112e */
[----:B------:R-:W2:Y:S01]  /*46320*/  @!P4 LDG.E.U8 R2, desc[UR46][R20.64+0x1e9] ;  /* 0x0001e92e1402c981 */ /* 0x000ea2000c1e1100 */
[----:B------:R-:W-:Y:S02]  /*46330*/  ISETP.LT.OR P5, PT, R0, 0x1e9, !P2 ;  /* 0x000001e90000780c */ /* 0x000fe400057a1670 */
[----:B--2---:R-:W-:-:S05]  /*46340*/  @!P4 PRMT R8, R2, 0x8880, RZ ;  /* 0x000088800208c816 */ /* 0x004fca00000000ff */
[----:B------:R-:W-:-:S04]  /*46350*/  @!P4 IMAD R3, R8, R17, RZ ;  /* 0x000000110803c224 */ /* 0x000fc800078e02ff */
[----:B0-----:R-:W-:-:S05]  /*46360*/  @!P4 IMAD R11, R173, R16, R3 ;  /* 0x00000010ad0bc224 */ /* 0x001fca00078e0203 */
[----:B------:R0:W-:Y:S04]  /*46370*/  @!P4 STG.E.U8 desc[UR46][R4.64+0x1e9], R11 ;  /* 0x0001e90b0400c986 */ /* 0x0001e8000c10112e */
[----:B------:R-:W2:Y:S01]  /*46380*/  @!P5 LDG.E.U8 R2, desc[UR46][R152.64+0x1e8] ;  /* 0x0001e82e9802d981 */ /* 0x000ea2000c1e1100 */
[----:B------:R-:W-:Y:S02]  /*46390*/  ISETP.LT.OR P4, PT, R0, 0x1ea, !P2 ;  /* 0x000001ea0000780c */ /* 0x000fe40005781670 */
[----:B------:R-:W-:-:S04]  /*463a0*/  @!P5 IADD3 R8, P6, R4, UR44, RZ ;  /* 0x0000002c0408dc10 */ /* 0x000fc8000ffde0ff */
[----:B-1----:R-:W-:Y:S02]  /*463b0*/  @!P5 IADD3.X R9, R5, UR43, RZ, P6, !PT ;  /* 0x0000002b0509dc10 */ /* 0x002fe4000b7fe4ff */
[----:B--2---:R-:W-:-:S05]  /*463c0*/  @!P5 PRMT R10, R2, 0x8880, RZ ;  /* 0x00008880020ad816 */ /* 0x004fca00000000ff */
[----:B------:R-:W-:-:S04]  /*463d0*/  @!P5 IMAD R3, R10, R17, RZ ;  /* 0x000000110a03d224 */ /* 0x000fc800078e02ff */
[----:B------:R-:W-:-:S05]  /*463e0*/  @!P5 IMAD R13, R172, R16, R3 ;  /* 0x00000010ac0dd224 */ /* 0x000fca00078e0203 */
[----:B------:R1:W-:Y:S04]  /*463f0*/  @!P5 STG.E.U8 desc[UR46][R8.64+0x1e8], R13 ;  /* 0x0001e80d0800d986 */ /* 0x0003e8000c10112e */
[----:B------:R-:W2:Y:S01]  /*46400*/  @!P4 LDG.E.U8 R2, desc[UR46][R152.64+0x1e9] ;  /* 0x0001e92e9802c981 */ /* 0x000ea2000c1e1100 */
[----:B------:R-:W-:Y:S02]  /*46410*/  ISETP.LT.OR P5, PT, R0, 0x1f1, !P3 ;  /* 0x000001f10000780c */ /* 0x000fe40005fa1670 */
[----:B------:R-:W-:-:S04]  /*46420*/  @!P4 IADD3 R10, P6, R4, UR44, RZ ;  /* 0x0000002c040acc10 */ /* 0x000fc8000ffde0ff */
[----:B0-----:R-:W-:Y:S02]  /*46430*/  @!P4 IADD3.X R11, R5, UR43, RZ, P6, !PT ;  /* 0x0000002b050bcc10 */ /* 0x001fe4000b7fe4ff */
[----:B--2---:R-:W-:-:S05]  /*46440*/  @!P4 PRMT R12, R2, 0x8880, RZ ;  /* 0x00008880020cc816 */ /* 0x004fca00000000ff */
        /* <DEDUP_REMOVED lines=52> */
[----:B------:R-:W-:-:S04]  /*46790*/  LOP3.LUT P1, RZ, R18, 0x40, RZ, 0xc0, !PT ;  /* 0x0000004012ff7812 */ /* 0x000fc8000782c0ff */
[----:B------:R-:W-:Y:S02]  /*467a0*/  ISETP.LT.OR P3, PT, R0, 0x101, !P1 ;  /* 0x000001010000780c */ /* 0x000fe40004f61670 */
[----:B0-----:R-:W-:-:S04]  /*467b0*/  @!P2 IADD3 R4, P4, R4, UR44, RZ ;  /* 0x0000002c0404ac10 */ /* 0x001fc8000ff9e0ff */
[----:B------:R-:W-:Y:S02]  /*467c0*/  @!P2 IADD3.X R5, R5, UR43, RZ, P4, !PT ;  /* 0x0000002b0505ac10 */ /* 0x000fe4000a7fe4ff */
[----:B--2---:R-:W-:-:S05]  /*467d0*/  @!P2 PRMT R10, R2, 0x8880, RZ ;  /* 0x00008880020aa816 */ /* 0x004fca00000000ff */
[----:B------:R-:W-:-:S04]  /*467e0*/  @!P2 IMAD R3, R10, R17, RZ ;  /* 0x000000110a03a224 */ /* 0x000fc800078e02ff */
[----:B------:R-:W-:-:S05]  /*467f0*/  @!P2 IMAD R11, R162, R16, R3 ;  /* 0x00000010a20ba224 */ /* 0x000fca00078e0203 */
[----:B------:R-:W-:Y:S04]  /*46800*/  @!P2 STG.E.U8 desc[UR46][R4.64+0x1f9], R11 ;  /* 0x0001f90b0400a986 */ /* 0x000fe8000c10112e */
[----:B------:R-:W1:Y:S01]  /*46810*/  @!P3 LDG.E.U8 R2, desc[UR46][R14.64+0x100] ;  /* 0x0001002e0e02b981 */ /* 0x000e62000c1e1100 */
[----:B------:R-:W-:Y:S01]  /*46820*/  ISETP.LT.OR P2, PT, R0, 0x102, !P1 ;  /* 0x000001020000780c */ /* 0x000fe20004f41670 */
[----:B------:R-:W-:Y:S02]  /*46830*/  IMAD.IADD R167, R166, 0x1, R7 ;  /* 0x00000001a6a77824 */ /* 0x000fe400078e0207 */
[----:B------:R-:W-:Y:S01]  /*46840*/  @!P3 IMAD.MOV.U32 R166, RZ, RZ, R6 ;  /* 0x000000ffffa6b224 */ /* 0x000fe200078e0006 */
[----:B-1----:R-:W-:-:S05]  /*46850*/  @!P3 PRMT R8, R2, 0x8880, RZ ;  /* 0x000088800208b816 */ /* 0x002fca00000000ff */
[----:B------:R-:W-:-:S04]  /*46860*/  @!P3 IMAD R3, R8, R17, RZ ;  /* 0x000000110803b224 */ /* 0x000fc800078e02ff */
[----:B------:R-:W-:-:S05]  /*46870*/  @!P3 IMAD R9, R24, R16, R3 ;  /* 0x000000101809b224 */ /* 0x000fca00078e0203 */
[----:B------:R0:W-:Y:S04]  /*46880*/  @!P3 STG.E.U8 desc[UR46][R166.64+0x100], R9 ;  /* 0x00010009a600b986 */ /* 0x0001e8000c10112e */
[----:B------:R-:W2:Y:S01]  /*46890*/  @!P2 LDG.E.U8 R2, desc[UR46][R14.64+0x101] ;  /* 0x0001012e0e02a981 */ /* 0x000ea2000c1e1100 */
[----:B------:R-:W-:-:S04]  /*468a0*/  LOP3.LUT P0, RZ, R18, 0x20, RZ, 0xc0, !PT ;  /* 0x0000002012ff7812 */ /* 0x000fc8000780c0ff */
[----:B------:R-:W-:Y:S01]  /*468b0*/  ISETP.LT.OR P3, PT, R0, 0x101, !P0 ;  /* 0x000001010000780c */ /* 0x000fe20004761670 */
[----:B------:R-:W-:Y:S02]  /*468c0*/  @!P2 IMAD.MOV.U32 R8, RZ, RZ, R6 ;  /* 0x000000ffff08a224 */ /* 0x000fe400078e0006 */
[----:B0-----:R-:W-:Y:S01]  /*468d0*/  @!P2 IMAD.MOV.U32 R9, RZ, RZ, R167 ;  /* 0x000000ffff09a224 */ /* 0x001fe200078e00a7 */
[----:B--2---:R-:W-:-:S05]  /*468e0*/  @!P2 PRMT R4, R2, 0x8880, RZ ;  /* 0x000088800204a816 */ /* 0x004fca00000000ff */
[----:B------:R-:W-:-:S04]  /*468f0*/  @!P2 IMAD R3, R4, R17, RZ ;  /* 0x000000110403a224 */ /* 0x000fc800078e02ff */
[----:B------:R-:W-:-:S05]  /*46900*/  @!P2 IMAD R25, R25, R16, R3 ;  /* 0x000000101919a224 */ /* 0x000fca00078e0203 */
[----:B------:R0:W-:Y:S04]  /*46910*/  @!P2 STG.E.U8 desc[UR46][R8.64+0x101], R25 ;  /* 0x000101190800a986 */ /* 0x0001e8000c10112e */
        /* <DEDUP_REMOVED lines=8> */
[----:B------:R-:W2:Y:S01]  /*469a0*/  @!P4 LDG.E.U8 R2, desc[UR46][R22.64+0x101] ;  /* 0x0001012e1602c981 */ /* 0x000ea2000c1e1100 */
[----:B------:R-:W-:Y:S02]  /*469b0*/  ISETP.LT.OR P2, PT, R0, 0x109, !P1 ;  /* 0x000001090000780c */ /* 0x000fe40004f41670 */
[----:B0-----:R-:W-:-:S04]  /*469c0*/  @!P4 IADD3 R8, P3, R6, UR44, RZ ;  /* 0x0000002c0608cc10 */ /* 0x001fc8000ff7e0ff */
[----:B------:R-:W-:Y:S02]  /*469d0*/  @!P4 IADD3.X R9, R167, UR43, RZ, P3, !PT ;  /* 0x0000002ba709cc10 */ /* 0x000fe40009ffe4ff */
[----:B--2---:R-:W-:-:S05]  /*469e0*/  @!P4 PRMT R10, R2, 0x8880, RZ ;  /* 0x00008880020ac816 */ /* 0x004fca00000000ff */
[----:B------:R-:W-:-:S04]  /*469f0*/  @!P4 IMAD R3, R10, R17, RZ ;  /* 0x000000110a03c224 */ /* 0x000fc800078e02ff */
[----:B------:R-:W-:-:S05]  /*46a00*/  @!P4 IMAD R27, R27, R16, R3 ;  /* 0x000000101b1bc224 */ /* 0x000fca00078e0203 */
[----:B------:R-:W-:Y:S04]  /*46a10*/  @!P4 STG.E.U8 desc[UR46][R8.64+0x101], R27 ;  /* 0x0001011b0800c986 */ /* 0x000fe8000c10112e */
[----:B------:R-:W2:Y:S01]  /*46a20*/  @!P2 LDG.E.U8 R2, desc[UR46][R14.64+0x108] ;  /* 0x0001082e0e02a981 */ /* 0x000ea2000c1e1100 */
[----:B------:R-:W-:Y:S01]  /*46a30*/  ISETP.LT.OR P3, PT, R0, 0x10a, !P1 ;  /* 0x0000010a0000780c */ /* 0x000fe20004f61670 */
[----:B-1----:R-:W-:Y:S01]  /*46a40*/  @!P2 IMAD.MOV.U32 R5, RZ, RZ, R167 ;  /* 0x000000ffff05a224 */ /* 0x002fe200078e00a7 */
[----:B--2---:R-:W-:-:S05]  /*46a50*/  @!P2 PRMT R4, R2, 0x8880, RZ ;  /* 0x000088800204a816 */ /* 0x004fca00000000ff */
[----:B------:R-:W-:Y:S02]  /*46a60*/  @!P2 IMAD R3, R4, R17, RZ ;  /* 0x000000110403a224 */ /* 0x000fe400078e02ff */
[----:B------:R-:W-:Y:S02]  /*46a70*/  @!P2 IMAD.MOV.U32 R4, RZ, RZ, R6 ;  /* 0x000000ffff04a224 */ /* 0x000fe400078e0006 */
[----:B------:R-:W-:-:S05]  /*46a80*/  @!P2 IMAD R11, R28, R16, R3 ;  /* 0x000000101c0ba224 */ /* 0x000fca00078e0203 */
[----:B------:R0:W-:Y:S04]  /*46a90*/  @!P2 STG.E.U8 desc[UR46][R4.64+0x108], R11 ;  /* 0x0001080b0400a986 */ /* 0x0001e8000c10112e */
[----:B------:R-:W2:Y:S01]  /*46aa0*/  @!P3 LDG.E.U8 R2, desc[UR46][R14.64+0x109] ;  /* 0x0001092e0e02b981 */ /* 0x000ea2000c1e1100 */
[----:B------:R-:W-:Y:S01]  /*46ab0*/  ISETP.LT.OR P2, PT, R0, 0x109, !P0 ;  /* 0x000001090000780c */ /* 0x000fe20004741670 */
[----:B0-----:R-:W-:Y:S02]  /*46ac0*/  @!P3 IMAD.MOV.U32 R4, RZ, RZ, R6 ;  /* 0x000000ffff04b224 */ /* 0x001fe400078e0006 */
[----:B------:R-:W-:Y:S01]  /*46ad0*/  @!P3 IMAD.MOV.U32 R5, RZ, RZ, R167 ;  /* 0x000000ffff05b224 */ /* 0x000fe200078e00a7 */
[----:B--2---:R-:W-:-:S05]  /*46ae0*/  @!P3 PRMT R10, R2, 0x8880, RZ ;  /* 0x00008880020ab816 */ /* 0x004fca00000000ff */
[----:B------:R-:W-:-:S04]  /*46af0*/  @!P3 IMAD.MOV.U32 R8, RZ, RZ, R10 ;  /* 0x000000ffff08b224 */ /* 0x000fc800078e000a */
        /* <DEDUP_REMOVED lines=10> */
[----:B------:R-:W-:Y:S04]  /*46ba0*/  @!P2 STG.E.U8 desc[UR46][R8.64+0x108], R11 ;  /* 0x0001080b0800a986 */ /* 0x000fe8000c10112e */
[----:B------:R-:W2:Y:S01]  /*46bb0*/  @!P3 LDG.E.U8 R2, desc[UR46][R22.64+0x109] ;  /* 0x0001092e1602b981 */ /* 0x000ea2000c1e1100 */
[----:B------:R-:W-:Y:S02]  /*46bc0*/  ISETP.LT.OR P2, PT, R0, 0x111, !P1 ;  /* 0x000001110000780c */ /* 0x000fe40004f41670 */
[----:B0-----:R-:W-:-:S04]  /*46bd0*/  @!P3 IADD3 R4, P4, R6, UR44, RZ ;  /* 0x0000002c0604bc10 */ /* 0x001fc8000ff9e0ff */
[----:B------:R-:W-:Y:S02]  /*46be0*/  @!P3 IADD3.X R5, R167, UR43, RZ, P4, !PT ;  /* 0x0000002ba705bc10 */ /* 0x000fe4000a7fe4ff */
[----:B--2---:R-:W-:-:S05]  /*46bf0*/  @!P3 PRMT R10, R2, 0x8880, RZ ;  /* 0x00008880020ab816 */ /* 0x004fca00000000ff */
[----:B------:R-:W-:-:S04]  /*46c00*/  @!P3 IMAD R3, R10, R17, RZ ;  /* 0x000000110a03b224 */ /* 0x000fc800078e02ff */
[----:B------:R-:W-:-:S05]  /*46c10*/  @!P3 IMAD R31, R31, R16, R3 ;  /* 0x000000101f1fb224 */ /* 0x000fca00078e0203 */
[----:B------:R0:W-:Y:S04]  /*46c20*/  @!P3 STG.E.U8 desc[UR46][R4.64+0x109], R31 ;  /* 0x0001091f0400b986 */ /* 0x0001e8000c10112e */
[----:B------:R-:W2:Y:S01]  /*46c30*/  @!P2 LDG.E.U8 R2, desc[UR46][R14.64+0x110] ;  /* 0x0001102e0e02a981 */ /* 0x000ea2000c1e1100 */
[----:B------:R-:W-:Y:S01]  /*46c40*/  ISETP.LT.OR P3, PT, R0, 0x112, !P1 ;  /* 0x000001120000780c */ /* 0x000fe20004f61670 */
[----:B0-----:R-:W-:Y:S02]  /*46c50*/  @!P2 IMAD.MOV.U32 R4, RZ, RZ, R6 ;  /* 0x000000ffff04a224 */ /* 0x001fe400078e0006 */
[----:B------:R-:W-:Y:S01]  /*46c60*/  @!P2 IMAD.MOV.U32 R5, RZ, RZ, R167 ;  /* 0x000000ffff05a224 */ /* 0x000fe200078e00a7 */
        /* <DEDUP_REMOVED lines=948> */
[----:B------:R-:W2:Y:S02]  /*4a7b0*/  @!P0 LDG.E.U8 R2, desc[UR46][R22.64+0x1f9] ;  /* 0x0001f92e16028981 */ /* 0x000ea4000c1e1100 */
[----:B--2---:R-:W-:-:S05]  /*4a7c0*/  @!P0 PRMT R0, R2, 0x8880, RZ ;  /* 0x0000888002008816 */ /* 0x004fca00000000ff */
[----:B------:R-:W-:-:S04]  /*4a7d0*/  @!P0 IMAD R3, R0, R17, RZ ;  /* 0x0000001100038224 */ /* 0x000fc800078e02ff */
[----:B------:R-:W-:Y:S01]  /*4a7e0*/  IMAD R3, R151, R16, R3 ;  /* 0x0000001097037224 */ /* 0x000fe200078e0203 */
[----:B0-----:R-:W-:Y:S06]  /*4a7f0*/  @P0 BRA `(.L_x_1308) ;  /* 0x0000014800800947 */ /* 0x001fec0003800000 */
[----:B------:R-:W-:-:S04]  /*4a800*/  IADD3 R6, P0, R6, UR44, RZ ;  /* 0x0000002c06067c10 */ /* 0x000fc8000ff1e0ff */
[----:B------:R-:W-:-:S05]  /*4a810*/  IADD3.X R7, R167, UR43, RZ, P0, !PT ;  /* 0x0000002ba7077c10 */ /* 0x000fca00087fe4ff */
[----:B------:R0:W-:Y:S01]  /*4a820*/  STG.E.U8 desc[UR46][R6.64+0x1f9], R3 ;  /* 0x0001f90306007986 */ /* 0x0001e2000c10112e */
[----:B------:R-:W-:Y:S05]  /*4a830*/  BRA `(.L_x_1308) ;  /* 0x0000014800707947 */ /* 0x000fea0003800000 */
.L_x_29:
[----:B------:R-:W2:Y:S01]  /*4a840*/  LDL.LU R3, [R1+0xc04] ;  /* 0x000c040001037983 */ /* 0x000ea20000300800 */
[----:B------:R-:W-:Y:S01]  /*4a850*/  ISETP.GE.AND P4, PT, R19, 0x1, PT ;  /* 0x000000011300780c */ /* 0x000fe20003f86270 */
[----:B------:R-:W-:Y:S02]  /*4a860*/  ULDC.64 UR4, c[0x0][0x5c0] ;  /* 0x0001700000047ab9 */ /* 0x000fe40000000a00 */
        /* <DEDUP_REMOVED lines=83> */
[----:B------:R-:W-:-:S03]  /*4ada0*/  ISETP.LT.OR P2, PT, R0, 0x2, !P4 ;  /* 0x000000020000780c */ /* 0x000fc60006741670 */
        /* <DEDUP_REMOVED lines=9> */
[----:B------:R-:W-:-:S03]  /*4ae40*/  IADD3 R8, P5, R4, UR4, RZ ;  /* 0x0000000404087c10 */ /* 0x000fc6000ffbe0ff */
[----:B------:R-:W5:Y:S04]  /*4ae50*/  LDL.LU R14, [R1+0xdf4] ;  /* 0x000df400010e7983 */ /* 0x000f680000300800 */
[----:B------:R-:W5:Y:S04]  /*4ae60*/  LDL.LU R13, [R1+0xdf8] ;  /* 0x000df800010d7983 */ /* 0x000f680000300800 */
[----:B------:R-:W5:Y:S01]  /*4ae70*/  LDL.LU R12, [R1+0xdfc] ;  /* 0x000dfc00010c7983 */ /* 0x000f620000300800 */
[C---:B------:R-:W-:Y:S02]  /*4ae80*/  ISETP.LT.OR P1, PT, R0.reuse, 0x1, !P4 ;  /* 0x000000010000780c */ /* 0x040fe40006721670 */
[----:B------:R-:W-:Y:S01]  /*4ae90*/  ISETP.GE.AND P3, PT, R19, 0x9, PT ;  /* 0x000000091300780c */ /* 0x000fe20003f66270 */
[----:B------:R-:W3:Y:S01]  /*4aea0*/  LDL.LU R5, [R1+0xc00] ;  /* 0x000c000001057983 */ /* 0x000ee20000300800 */
[----:B------:R-:W-:Y:S01]  /*4aeb0*/  IADD3.X R9, R11, UR5, RZ, P5, !PT ;  /* 0x000000050b097c10 */ /* 0x000fe2000affe4ff */
[-C--:B--2---:R-:W-:Y:S01]  /*4aec0*/  @!P2 IMAD R3, R3, R16.reuse, RZ ;  /* 0x000000100303a224 */ /* 0x084fe200078e02ff */
[----:B------:R-:W-:Y:S01]  /*4aed0*/  ISETP.LT.OR P0, PT, R0, 0x1, !P3 ;  /* 0x000000010000780c */ /* 0x000fe20005f01670 */
[----:B------:R-:W2:Y:S04]  /*4aee0*/  LDL.LU R11, [R1+0xc80] ;  /* 0x000c8000010b7983 */ /* 0x000ea80000300800 */
[----:B------:R0:W-:Y:S04]  /*4aef0*/  @!P2 STG.E.U8 desc[UR46][R8.64+0x1], R3 ;  /* 0x000001030800a986 */ /* 0x0001e8000c10112e */
[----:B0-----:R-:W4:Y:S01]  /*4af00*/  LDL.LU R3, [R1+0xc08] ;  /* 0x000c080001037983 */ /* 0x001f220000300800 */
[----:B---3--:R-:W-:-:S05]  /*4af10*/  @!P1 IMAD R4, R5, R16, RZ ;  /* 0x0000001005049224 */ /* 0x008fca00078e02ff */
[----:B------:R0:W-:Y:S02]  /*4af20*/  @!P1 STG.E.U8 desc[UR46][R8.64], R4 ;  /* 0x0000000408009986 */ /* 0x0001e4000c10112e */
[----:B0-----:R-:W-:Y:S01]  /*4af30*/  @!P0 IADD3 R4, P2, R8, UR44, RZ ;  /* 0x0000002c08048c10 */ /* 0x001fe2000ff5e0ff */
[----:B----4-:R-:W-:-:S03]  /*4af40*/  @!P0 IMAD R3, R3, R16, RZ ;  /* 0x0000001003038224 */ /* 0x010fc600078e02ff */
[----:B------:R-:W-:-:S05]  /*4af50*/  @!P0 IADD3.X R5, R9, UR43, RZ, P2, !PT ;  /* 0x0000002b09058c10 */ /* 0x000fca00097fe4ff */
[----:B------:R0:W-:Y:S04]  /*4af60*/  @!P0 STG.E.U8 desc[UR46][R4.64], R3 ;  /* 0x0000000304008986 */ /* 0x0001e8000c10112e */
[----:B0-----:R-:W3:Y:S01]  /*4af70*/  LDL.LU R3, [R1+0xc0c] ;  /* 0x000c0c0001037983 */ /* 0x001ee20000300800 */
[----:B------:R-:W-:-:S13]  /*4af80*/  ISETP.LT.OR P1, PT, R0, 0x2, !P3 ;  /* 0x000000020000780c */ /* 0x000fda0005f21670 */
[----:B------:R-:W-:-:S04]  /*4af90*/  @!P1 IADD3 R4, P5, R8, UR44, RZ ;  /* 0x0000002c08049c10 */ /* 0x000fc8000ffbe0ff */
[----:B------:R-:W-:Y:S01]  /*4afa0*/  @!P1 IADD3.X R5, R9, UR43, RZ, P5, !PT ;  /* 0x0000002b09059c10 */ /* 0x000fe2000affe4ff */
[----:B---3--:R-:W-:-:S05]  /*4afb0*/  @!P1 IMAD R3, R3, R16, RZ ;  /* 0x0000001003039224 */ /* 0x008fca00078e02ff */
[----:B------:R0:W-:Y:S04]  /*4afc0*/  @!P1 STG.E.U8 desc[UR46][R4.64+0x1], R3 ;  /* 0x0000010304009986 */ /* 0x0001e8000c10112e */
[----:B0-----:R-:W3:Y:S04]  /*4afd0*/  LDL.LU R4, [R1+0xc10] ;  /* 0x000c100001047983 */ /* 0x001ee80000300800 */
[----:B------:R-:W4:Y:S01]  /*4afe0*/  LDL.LU R5, [R1+0xc14] ;  /* 0x000c140001057983 */ /* 0x000f220000300800 */
[C---:B------:R-:W-:Y:S02]  /*4aff0*/  ISETP.LT.OR P2, PT, R0.reuse, 0xa, !P4 ;  /* 0x0000000a0000780c */ /* 0x040fe40006741670 */
[----:B------:R-:W-:-:S02]  /*4b000*/  ISETP.LT.OR P0, PT, R0, 0x9, !P4 ;  /* 0x000000090000780c */ /* 0x000fc40006701670 */
[----:B------:R-:W-:-:S09]  /*4b010*/  ISETP.LT.OR P1, PT, R0, 0x9, !P3 ;  /* 0x000000090000780c */ /* 0x000fd20005f21670 */
[----:B----4-:R-:W-:-:S05]  /*4b020*/  @!P2 IMAD R3, R5, R16, RZ ;  /* 0x000000100503a224 */ /* 0x010fca00078e02ff */
[----:B------:R0:W-:Y:S04]  /*4b030*/  @!P2 STG.E.U8 desc[UR46][R8.64+0x9], R3 ;  /* 0x000009030800a986 */ /* 0x0001e8000c10112e */
[----:B0-----:R-:W4:Y:S01]  /*4b040*/  LDL.LU R3, [R1+0xc18] ;  /* 0x000c180001037983 */ /* 0x001f220000300800 */
[----:B---3--:R-:W-:-:S05]  /*4b050*/  @!P0 IMAD R4, R4, R16, RZ ;  /* 0x0000001004048224 */ /* 0x008fca00078e02ff */
[----:B------:R0:W-:Y:S02]  /*4b060*/  @!P0 STG.E.U8 desc[UR46][R8.64+0x8], R4 ;  /* 0x0000080408008986 */ /* 0x0001e4000c10112e */
[----:B0-----:R-:W-:-:S04]  /*4b070*/  @!P1 IADD3 R4, P2, R8, UR44, RZ ;  /* 0x0000002c08049c10 */ /* 0x001fc8000ff5e0ff */
[----:B------:R-:W-:Y:S01]  /*4b080*/  @!P1 IADD3.X R5, R9, UR43, RZ, P2, !PT ;  /* 0x0000002b09059c10 */ /* 0x000fe200097fe4ff */
[----:B----4-:R-:W-:-:S05]  /*4b090*/  @!P1 IMAD R3, R3, R16, RZ ;  /* 0x0000001003039224 */ /* 0x010fca00078e02ff */
        /* <DEDUP_REMOVED lines=124> */
[----:B------:R-:W-:Y:S02]  /*4b860*/  @!P1 IADD3.X R5, R9, UR43, RZ, P0, !PT ;  /* 0x0000002b09059c10 */ /* 0x000fe400087fe4ff */
[C---:B------:R-:W-:Y:S02]  /*4b870*/  ISETP.LT.OR P0, PT, R0.reuse, 0x41, !P4 ;  /* 0x000000410000780c */ /* 0x040fe40006701670 */
[----:B------:R-:W-:Y:S01]  /*4b880*/  ISETP.LT.OR P2, PT, R0, 0x41, !P3 ;  /* 0x000000410000780c */ /* 0x000fe20005f41670 */
[----:B---3--:R-:W-:-:S05]  /*4b890*/  @!P1 IMAD R3, R3, R16, RZ ;  /* 0x0000001003039224 */ /* 0x008fca00078e02ff */
[----:B------:R2:W-:Y:S01]  /*4b8a0*/  @!P1 STG.E.U8 desc[UR46][R4.64+0x39], R3 ;  /* 0x0000390304009986 */ /* 0x0005e2000c10112e */
[----:B------:R-:W-:-:S04]  /*4b8b0*/  ISETP.LT.OR P1, PT, R0, 0x42, !P4 ;  /* 0x000000420000780c */ /* 0x000fc80006721670 */
[----:B--2---:R-:W-:-:S09]  /*4b8c0*/  @!P0 IMAD R4, R11, R16, RZ ;  /* 0x000000100b048224 */ /* 0x004fd200078e02ff */
[----:B------:R-:W-:Y:S01]  /*4b8d0*/  @!P1 IMAD R3, R235, R16, RZ ;  /* 0x00000010eb039224 */ /* 0x000fe200078e02ff */
[----:B------:R-:W2:Y:S04]  /*4b8e0*/  LDL.LU R11, [R1+0xa04] ;  /* 0x000a0400010b7983 */ /* 0x000ea80000300800 */
[----:B------:R0:W-:Y:S01]  /*4b8f0*/  @!P0 STG.E.U8 desc[UR46][R8.64+0x40], R4 ;  /* 0x0000400408008986 */ /* 0x0001e2000c10112e */
[----:B------:R-:W-:-:S03]  /*4b900*/  ISETP.LT.OR P0, PT, R0, 0x42, !P3 ;  /* 0x000000420000780c */ /* 0x000fc60005f01670 */
[----:B------:R1:W-:Y:S04]  /*4b910*/  @!P1 STG.E.U8 desc[UR46][R8.64+0x41], R3 ;  /* 0x0000410308009986 */ /* 0x0003e8000c10112e */
[----:B------:R-:W3:Y:S01]  /*4b920*/  LDL.LU R235, [R1+0xa90] ;  /* 0x000a900001eb7983 */ /* 0x000ee20000300800 */
[----:B0-----:R-:W-:Y:S01]  /*4b930*/  @!P2 IADD3 R4, P1, R8, UR44, RZ ;  /* 0x0000002c0804ac10 */ /* 0x001fe2000ff3e0ff */
[----:B-1----:R-:W-:-:S03]  /*4b940*/  @!P2 IMAD R3, R234, R16, RZ ;  /* 0x00000010ea03a224 */ /* 0x002fc600078e02ff */
[----:B------:R-:W-:Y:S01]  /*4b950*/  @!P2 IADD3.X R5, R9, UR43, RZ, P1, !PT ;  /* 0x0000002b0905ac10 */ /* 0x000fe20008ffe4ff */
[----:B------:R-:W4:Y:S01]  /*4b960*/  LDL.LU R234, [R1+0xa94] ;  /* 0x000a940001ea7983 */ /* 0x000f220000300800 */
[----:B------:R-:W-:-:S03]  /*4b970*/  ISETP.LT.OR P1, PT, R0, 0x49, !P4 ;  /* 0x000000490000780c */ /* 0x000fc60006721670 */
[----:B------:R0:W-:Y:S01]  /*4b980*/  @!P2 STG.E.U8 desc[UR46][R4.64+0x40], R3 ;  /* 0x000040030400a986 */ /* 0x0001e2000c10112e */
[----:B------:R-:W-:Y:S02]  /*4b990*/  ISETP.LT.OR P2, PT, R0, 0x4a, !P4 ;  /* 0x0000004a0000780c */ /* 0x000fe40006741670 */
[----:B0-----:R-:W-:Y:S01]  /*4b9a0*/  @!P0 IADD3 R4, P5, R8, UR44, RZ ;  /* 0x0000002c08048c10 */ /* 0x001fe2000ffbe0ff */
[----:B-----5:R-:W-:Y:S02]  /*4b9b0*/  @!P0 IMAD R3, R233, R16, RZ ;  /* 0x00000010e9038224 */ /* 0x020fe400078e02ff */
[----:B------:R-:W5:Y:S01]  /*4b9c0*/  LDL.LU R233, [R1+0xa98] ;  /* 0x000a980001e97983 */ /* 0x000f620000300800 */
[----:B------:R-:W-:-:S05]  /*4b9d0*/  @!P0 IADD3.X R5, R9, UR43, RZ, P5, !PT ;  /* 0x0000002b09058c10 */ /* 0x000fca000affe4ff */
[----:B------:R0:W-:Y:S01]  /*4b9e0*/  @!P0 STG.E.U8 desc[UR46][R4.64+0x41], R3 ;  /* 0x0000410304008986 */ /* 0x0001e2000c10112e */
[----:B------:R-:W-:Y:S01]  /*4b9f0*/  ISETP.LT.OR P0, PT, R0, 0x49, !P3 ;  /* 0x000000490000780c */ /* 0x000fe20005f01670 */
[-C--:B0-----:R-:W-:Y:S02]  /*4ba00*/  @!P1 IMAD R4, R232, R16.reuse, RZ ;  /* 0x00000010e8049224 */ /* 0x081fe400078e02ff */
[----:B------:R-:W-:Y:S01]  /*4ba10*/  @!P2 IMAD R3, R231, R16, RZ ;  /* 0x00000010e703a224 */ /* 0x000fe200078e02ff */
[----:B------:R-:W5:Y:S04]  /*4ba20*/  LDL.LU R232, [R1+0xa9c] ;  /* 0x000a9c0001e87983 */ /* 0x000f680000300800 */
[----:B------:R0:W-:Y:S01]  /*4ba30*/  @!P1 STG.E.U8 desc[UR46][R8.64+0x48], R4 ;  /* 0x0000480408009986 */ /* 0x0001e2000c10112e */
[----:B------:R-:W-:-:S03]  /*4ba40*/  ISETP.LT.OR P1, PT, R0, 0x4a, !P3 ;  /* 0x0000004a0000780c */ /* 0x000fc60005f21670 */
[----:B------:R1:W-:Y:S04]  /*4ba50*/  @!P2 STG.E.U8 desc[UR46][R8.64+0x49], R3 ;  /* 0x000049030800a986 */ /* 0x0003e8000c10112e */
[----:B------:R-:W5:Y:S01]  /*4ba60*/  LDL.LU R231, [R1+0xaa0] ;  /* 0x000aa00001e77983 */ /* 0x000f620000300800 */
[----:B0-----:R-:W-:Y:S01]  /*4ba70*/  @!P0 IADD3 R4, P2, R8, UR44, RZ ;  /* 0x0000002c08048c10 */ /* 0x001fe2000ff5e0ff */
[----:B-1----:R-:W-:-:S03]  /*4ba80*/  @!P0 IMAD R3, R230, R16, RZ ;  /* 0x00000010e6038224 */ /* 0x002fc600078e02ff */
[----:B------:R-:W-:Y:S01]  /*4ba90*/  @!P0 IADD3.X R5, R9, UR43, RZ, P2, !PT ;  /* 0x0000002b09058c10 */ /* 0x000fe200097fe4ff */
[----:B------:R-:W5:Y:S04]  /*4baa0*/  LDL.LU R230, [R1+0xaa4] ;  /* 0x000aa40001e67983 */ /* 0x000f680000300800 */
[----:B------:R0:W-:Y:S02]  /*4bab0*/  @!P0 STG.E.U8 desc[UR46][R4.64+0x48], R3 ;  /* 0x0000480304008986 */ /* 0x0001e4000c10112e */
[----:B0-----:R-:W-:Y:S01]  /*4bac0*/  @!P1 IADD3 R4, P0, R8, UR44, RZ ;  /* 0x0000002c08049c10 */ /* 0x001fe2000ff1e0ff */
[----:B------:R-:W-:Y:S01]  /*4bad0*/  @!P1 IMAD R3, R229, R16, RZ ;  /* 0x00000010e5039224 */ /* 0x000fe200078e02ff */
[----:B------:R-:W-:Y:S01]  /*4bae0*/  ISETP.LT.OR P2, PT, R0, 0x51, !P3 ;  /* 0x000000510000780c */ /* 0x000fe20005f41670 */
[----:B------:R-:W5:Y:S01]  /*4baf0*/  LDL.LU R229, [R1+0xaa8] ;  /* 0x000aa80001e57983 */ /* 0x000f620000300800 */
[----:B------:R-:W-:-:S02]  /*4bb00*/  @!P1 IADD3.X R5, R9, UR43, RZ, P0, !PT ;  /* 0x0000002b09059c10 */ /* 0x000fc400087fe4ff */
[----:B------:R-:W-:-:S03]  /*4bb10*/  ISETP.LT.OR P0, PT, R0, 0x51, !P4 ;  /* 0x000000510000780c */ /* 0x000fc60006701670 */
[----:B------:R0:W-:Y:S01]  /*4bb20*/  @!P1 STG.E.U8 desc[UR46][R4.64+0x49], R3 ;  /* 0x0000490304009986 */ /* 0x0001e2000c10112e */
[----:B------:R-:W-:-:S09]  /*4bb30*/  ISETP.LT.OR P1, PT, R0, 0x52, !P4 ;  /* 0x000000520000780c */ /* 0x000fd20006721670 */
[----:B0-----:R-:W-:-:S04]  /*4bb40*/  @!P0 IMAD R4, R228, R16, RZ ;  /* 0x00000010e4048224 */ /* 0x001fc800078e02ff */
        /* <DEDUP_REMOVED lines=9> */
[----:B------:R-:W5:Y:S01]  /*4bbe0*/  LDL.LU R226, [R1+0xab4] ;  /* 0x000ab40001e27983 */ /* 0x000f620000300800 */
[----:B------:R-:W-:-:S03]  /*4bbf0*/  ISETP.LT.OR P1, PT, R0, 0x59, !P4 ;  /* 0x000000590000780c */ /* 0x000fc60006721670 */
[----:B------:R0:W-:Y:S01]  /*4bc00*/  @!P2 STG.E.U8 desc[UR46][R4.64+0x50], R3 ;  /* 0x000050030400a986 */ /* 0x0001e2000c10112e */
[----:B------:R-:W-:Y:S02]  /*4bc10*/  ISETP.LT.OR P2, PT, R0, 0x5a, !P4 ;  /* 0x0000005a0000780c */ /* 0x000fe40006741670 */
[----:B0-----:R-:W-:Y:S01]  /*4bc20*/  @!P0 IADD3 R4, P5, R8, UR44, RZ ;  /* 0x0000002c08048c10 */ /* 0x001fe2000ffbe0ff */
[----:B------:R-:W-:Y:S02]  /*4bc30*/  @!P0 IMAD R3, R225, R16, RZ ;  /* 0x00000010e1038224 */ /* 0x000fe400078e02ff */
        /* <DEDUP_REMOVED lines=46> */
[C---:B------:R-:W-:Y:S01]  /*4bf20*/  ISETP.LT.OR P5, PT, R0.reuse, 0x7a, !P4 ;  /* 0x0000007a0000780c */ /* 0x040fe200067a1670 */
[----:B------:R-:W5:Y:S04]  /*4bf30*/  LDL.LU R216, [R1+0xadc] ;  /* 0x000adc0001d87983 */ /* 0x000f680000300800 */
[----:B------:R0:W-:Y:S01]  /*4bf40*/  @!P1 STG.E.U8 desc[UR46][R8.64+0x68], R4 ;  /* 0x0000680408009986 */ /* 0x0001e2000c10112e */
[----:B------:R-:W-:-:S03]  /*4bf50*/  ISETP.LT.OR P1, PT, R0, 0x6a, !P3 ;  /* 0x0000006a0000780c */ /* 0x000fc60005f21670 */
[----:B------:R1:W-:Y:S04]  /*4bf60*/  @!P2 STG.E.U8 desc[UR46][R8.64+0x69], R3 ;  /* 0x000069030800a986 */ /* 0x0003e8000c10112e */
[-C--:B------:R-:W-:Y:S01]  /*4bf70*/  @!P5 IMAD R6, R6, R16.reuse, RZ ;  /* 0x000000100606d224 */ /* 0x080fe200078e02ff */
        /* <DEDUP_REMOVED lines=21> */
[----:B0-----:R-:W-:-:S03]  /*4c0d0*/  @!P2 IMAD R3, R210, R16, RZ ;  /* 0x00000010d203a224 */ /* 0x001fc600078e02ff */
[----:B------:R-:W5:Y:S01]  /*4c0e0*/  LDL.LU R210, [R1+0xaf4] ;  /* 0x000af40001d27983 */ /* 0x000f620000300800 */
[----:B-1----:R-:W-:-:S04]  /*4c0f0*/  @!P2 IADD3 R4, P0, R8, UR44, RZ ;  /* 0x0000002c0804ac10 */ /* 0x002fc8000ff1e0ff */
[----:B------:R-:W-:Y:S02]  /*4c100*/  @!P2 IADD3.X R5, R9, UR43, RZ, P0, !PT ;  /* 0x0000002b0905ac10 */ /* 0x000fe400087fe4ff */
        /* <DEDUP_REMOVED lines=9> */
[-C--:B0-----:R-:W-:Y:S01]  /*4c1a0*/  @!P2 IMAD R3, R208, R16.reuse, RZ ;  /* 0x00000010d003a224 */ /* 0x081fe200078e02ff */
[----:B------:R-:W-:Y:S01]  /*4c1b0*/  @!P0 IADD3 R4, P6, R8, UR44, RZ ;  /* 0x0000002c08048c10 */ /* 0x000fe2000ffde0ff */
[----:B------:R-:W-:Y:S03]  /*4c1c0*/  @!P5 STG.E.U8 desc[UR46][R8.64+0x79], R6 ;  /* 0x000079060800d986 */ /* 0x000fe6000c10112e */
[----:B------:R-:W-:Y:S01]  /*4c1d0*/  @!P0 IADD3.X R5, R9, UR43, RZ, P6, !PT ;  /* 0x0000002b09058c10 */ /* 0x000fe2000b7fe4ff */
[----:B------:R0:W-:Y:S01]  /*4c1e0*/  @!P2 STG.E.U8 desc[UR46][R8.64+0x78], R3 ;  /* 0x000078030800a986 */ /* 0x0001e2000c10112e */
[C---:B------:R-:W-:Y:S02]  /*4c1f0*/  ISETP.LT.OR P2, PT, R0.reuse, 0x81, !P4 ;  /* 0x000000810000780c */ /* 0x040fe40006741670 */
[----:B------:R-:W-:Y:S01]  /*4c200*/  ISETP.LT.OR P5, PT, R0, 0x82, !P4 ;  /* 0x000000820000780c */ /* 0x000fe200067a1670 */
[----:B------:R-:W5:Y:S01]  /*4c210*/  LDL.LU R208, [R1+0xafc] ;  /* 0x000afc0001d07983 */ /* 0x000f620000300800 */
[----:B0-----:R-:W-:-:S09]  /*4c220*/  @!P0 IMAD R3, R207, R16, RZ ;  /* 0x00000010cf038224 */ /* 0x001fd200078e02ff */
[-C--:B------:R-:W-:Y:S01]  /*4c230*/  @!P2 IMAD R7, R7, R16.reuse, RZ ;  /* 0x000000100707a224 */ /* 0x080fe200078e02ff */
[----:B------:R-:W5:Y:S04]  /*4c240*/  LDL.LU R207, [R1+0xb00] ;  /* 0x000b000001cf7983 */ /* 0x000f680000300800 */
[----:B------:R0:W-:Y:S01]  /*4c250*/  @!P0 STG.E.U8 desc[UR46][R4.64+0x78], R3 ;  /* 0x0000780304008986 */ /* 0x0001e2000c10112e */
[----:B------:R-:W-:Y:S02]  /*4c260*/  ISETP.LT.OR P0, PT, R0, 0x81, !P3 ;  /* 0x000000810000780c */ /* 0x000fe40005f01670 */
[----:B0-----:R-:W-:Y:S01]  /*4c270*/  @!P1 IADD3 R4, P6, R8, UR44, RZ ;  /* 0x0000002c08049c10 */ /* 0x001fe2000ffde0ff */
[-C--:B------:R-:W-:Y:S02]  /*4c280*/  @!P1 IMAD R3, R206, R16.reuse, RZ ;  /* 0x00000010ce039224 */ /* 0x080fe400078e02ff */
[----:B------:R-:W-:Y:S01]  /*4c290*/  @!P5 IMAD R6, R205, R16, RZ ;  /* 0x00000010cd06d224 */ /* 0x000fe200078e02ff */
[----:B------:R-:W-:Y:S01]  /*4c2a0*/  @!P1 IADD3.X R5, R9, UR43, RZ, P6, !PT ;  /* 0x0000002b09059c10 */ /* 0x000fe2000b7fe4ff */
[----:B------:R-:W5:Y:S04]  /*4c2b0*/  LDL.LU R206, [R1+0xb04] ;  /* 0x000b040001ce7983 */ /* 0x000f680000300800 */
[----:B------:R0:W-:Y:S01]  /*4c2c0*/  @!P1 STG.E.U8 desc[UR46][R4.64+0x79], R3 ;  /* 0x0000790304009986 */ /* 0x0001e2000c10112e */
[----:B------:R-:W-:-:S03]  /*4c2d0*/  ISETP.LT.OR P1, PT, R0, 0x82, !P3 ;  /* 0x000000820000780c */ /* 0x000fc60005f21670 */
[----:B------:R-:W-:Y:S04]  /*4c2e0*/  @!P2 STG.E.U8 desc[UR46][R8.64+0x80], R7 ;  /* 0x000080070800a986 */ /* 0x000fe8000c10112e */
[----:B------:R-:W5:Y:S01]  /*4c2f0*/  LDL.LU R205, [R1+0xb08] ;  /* 0x000b080001cd7983 */ /* 0x000f620000300800 */
[----:B0-----:R-:W-:Y:S01]  /*4c300*/  @!P0 IADD3 R4, P6, R8, UR44, RZ ;  /* 0x0000002c08048c10 */ /* 0x001fe2000ffde0ff */
[----:B------:R-:W-:Y:S02]  /*4c310*/  @!P0 IMAD R3, R204, R16, RZ ;  /* 0x00000010cc038224 */ /* 0x000fe400078e02ff */
[----:B------:R-:W-:Y:S01]  /*4c320*/  @!P5 STG.E.U8 desc[UR46][R8.64+0x81], R6 ;  /* 0x000081060800d986 */ /* 0x000fe2000c10112e */
[----:B------:R-:W-:Y:S02]  /*4c330*/  @!P0 IADD3.X R5, R9, UR43, RZ, P6, !PT ;  /* 0x0000002b09058c10 */ /* 0x000fe4000b7fe4ff */
[C---:B------:R-:W-:Y:S01]  /*4c340*/  ISETP.LT.OR P2, PT, R0.reuse, 0x89, !P4 ;  /* 0x000000890000780c */ /* 0x040fe20006741670 */
[----:B------:R-:W5:Y:S04]  /*4c350*/  LDL.LU R204, [R1+0xb0c] ;  /* 0x000b0c0001cc7983 */ /* 0x000f680000300800 */
[----:B------:R0:W-:Y:S01]  /*4c360*/  @!P0 STG.E.U8 desc[UR46][R4.64+0x80], R3 ;  /* 0x0000800304008986 */ /* 0x0001e2000c10112e */
[----:B------:R-:W-:-:S02]  /*4c370*/  ISETP.LT.OR P0, PT, R0, 0x89, !P3 ;  /* 0x000000890000780c */ /* 0x000fc40005f01670 */
[----:B------:R-:W-:Y:S02]  /*4c380*/  ISETP.LT.OR P5, PT, R0, 0x8a, !P4 ;  /* 0x0000008a0000780c */ /* 0x000fe400067a1670 */
[----:B0-----:R-:W-:Y:S01]  /*4c390*/  @!P1 IADD3 R4, P6, R8, UR44, RZ ;  /* 0x0000002c08049c10 */ /* 0x001fe2000ffde0ff */
[-C--:B------:R-:W-:Y:S02]  /*4c3a0*/  @!P1 IMAD R3, R203, R16.reuse, RZ ;  /* 0x00000010cb039224 */ /* 0x080fe400078e02ff */
[----:B------:R-:W-:Y:S01]  /*4c3b0*/  @!P2 IMAD R7, R202, R16, RZ ;  /* 0x00000010ca07a224 */ /* 0x000fe200078e02ff */
[----:B------:R-:W-:-:S07]  /*4c3c0*/  @!P1 IADD3.X R5, R9, UR43, RZ, P6, !PT ;  /* 0x0000002b09059c10 */ /* 0x000fce000b7fe4ff */
[----:B------:R-:W-:Y:S01]  /*4c3d0*/  @!P5 IMAD R6, R201, R16, RZ ;  /* 0x00000010c906d224 */ /* 0x000fe200078e02ff */
        /* <DEDUP_REMOVED lines=13> */
[----:B------:R-:W-:Y:S01]  /*4c4b0*/  ISETP.LT.OR P5, PT, R0, 0x92, !P4 ;  /* 0x000000920000780c */ /* 0x000fe200067a1670 */
[----:B------:R-:W5:Y:S01]  /*4c4c0*/  LDL.LU R200, [R1+0xb1c] ;  /* 0x000b1c0001c87983 */ /* 0x000f620000300800 */
        /* <DEDUP_REMOVED lines=208> */
[----:B------:R-:W-:Y:S01]  /*4d1d0*/  @!P5 STG.E.U8 desc[UR46][R8.64+0xe1], R6 ;  /* 0x0000e1060800d986 */ /* 0x000fe2000c10112e */
[----:B------:R-:W-:-:S03]  /*4d1e0*/  ISETP.LT.OR P5, PT, R0, 0xe9, !P3 ;  /* 0x000000e90000780c */ /* 0x000fc60005fa1670 */
[----:B------:R-:W5:Y:S01]  /*4d1f0*/  LDL.LU R158, [R1+0xbc4] ;  /* 0x000bc400019e7983 */ /* 0x000f620000300800 */
[----:B0-----:R-:W-:Y:S01]  /*4d200*/  @!P0 IADD3 R4, P6, R8, UR44, RZ ;  /* 0x0000002c08048c10 */ /* 0x001fe2000ffde0ff */
[----:B------:R-:W-:Y:S02]  /*4d210*/  @!P0 IMAD R3, R156, R16, RZ ;  /* 0x000000109c038224 */ /* 0x000fe400078e02ff */
[----:B------:R-:W-:Y:S01]  /*4d220*/  @!P2 STG.E.U8 desc[UR46][R8.64+0xe0], R7 ;  /* 0x0000e0070800a986 */ /* 0x000fe2000c10112e */
[----:B------:R-:W-:Y:S02]  /*4d230*/  @!P0 IADD3.X R5, R9, UR43, RZ, P6, !PT ;  /* 0x0000002b09058c10 */ /* 0x000fe4000b7fe4ff */
[C---:B------:R-:W-:Y:S01]  /*4d240*/  ISETP.LT.OR P6, PT, R0.reuse, 0xea, !P4 ;  /* 0x000000ea0000780c */ /* 0x040fe200067c1670 */
[----:B------:R-:W5:Y:S01]  /*4d250*/  LDL.LU R157, [R1+0xbc8] ;  /* 0x000bc800019d7983 */ /* 0x000f620000300800 */
[----:B------:R-:W-:-:S03]  /*4d260*/  ISETP.LT.OR P2, PT, R0, 0xe9, !P4 ;  /* 0x000000e90000780c */ /* 0x000fc60006741670 */
[----:B------:R0:W-:Y:S04]  /*4d270*/  @!P0 STG.E.U8 desc[UR46][R4.64+0xe0], R3 ;  /* 0x0000e00304008986 */ /* 0x0001e8000c10112e */
[----:B------:R-:W5:Y:S01]  /*4d280*/  LDL.LU R156, [R1+0xbcc] ;  /* 0x000bcc00019c7983 */ /* 0x000f620000300800 */
[----:B0-----:R-:W-:Y:S01]  /*4d290*/  @!P1 IADD3 R4, P0, R8, UR44, RZ ;  /* 0x0000002c08049c10 */ /* 0x001fe2000ff1e0ff */
[-C--:B------:R-:W-:Y:S02]  /*4d2a0*/  @!P1 IMAD R3, R155, R16.reuse, RZ ;  /* 0x000000109b039224 */ /* 0x080fe400078e02ff */
[-C--:B------:R-:W-:Y:S01]  /*4d2b0*/  @!P6 IMAD R6, R153, R16.reuse, RZ ;  /* 0x000000109906e224 */ /* 0x080fe200078e02ff */
[----:B------:R-:W-:Y:S01]  /*4d2c0*/  @!P1 IADD3.X R5, R9, UR43, RZ, P0, !PT ;  /* 0x0000002b09059c10 */ /* 0x000fe200087fe4ff */
[----:B------:R-:W-:Y:S01]  /*4d2d0*/  @!P2 IMAD R7, R154, R16, RZ ;  /* 0x000000109a07a224 */ /* 0x000fe200078e02ff */
[C---:B------:R-:W-:Y:S01]  /*4d2e0*/  ISETP.LT.OR P0, PT, R0.reuse, 0xea, !P3 ;  /* 0x000000ea0000780c */ /* 0x040fe20005f01670 */
[----:B------:R-:W5:Y:S04]  /*4d2f0*/  LDL.LU R155, [R1+0xbd0] ;  /* 0x000bd000019b7983 */ /* 0x000f680000300800 */
[----:B------:R0:W-:Y:S04]  /*4d300*/  @!P1 STG.E.U8 desc[UR46][R4.64+0xe1], R3 ;  /* 0x0000e10304009986 */ /* 0x0001e8000c10112e */
[----:B------:R-:W-:Y:S01]  /*4d310*/  @!P6 STG.E.U8 desc[UR46][R8.64+0xe9], R6 ;  /* 0x0000e9060800e986 */ /* 0x000fe2000c10112e */
[----:B------:R-:W-:-:S03]  /*4d320*/  ISETP.LT.OR P6, PT, R0, 0xf1, !P4 ;  /* 0x000000f10000780c */ /* 0x000fc600067c1670 */
[----:B------:R-:W5:Y:S01]  /*4d330*/  LDL.LU R154, [R1+0xbd4] ;  /* 0x000bd400019a7983 */ /* 0x000f620000300800 */
[----:B0-----:R-:W-:Y:S01]  /*4d340*/  @!P5 IADD3 R4, P1, R8, UR44, RZ ;  /* 0x0000002c0804dc10 */ /* 0x001fe2000ff3e0ff */
[-C--:B------:R-:W-:Y:S02]  /*4d350*/  @!P5 IMAD R3, R152, R16.reuse, RZ ;  /* 0x000000109803d224 */ /* 0x080fe400078e02ff */
[----:B------:R0:W-:Y:S01]  /*4d360*/  @!P2 STG.E.U8 desc[UR46][R8.64+0xe8], R7 ;  /* 0x0000e8070800a986 */ /* 0x0001e2000c10112e */
[----:B------:R-:W-:Y:S02]  /*4d370*/  @!P5 IADD3.X R5, R9, UR43, RZ, P1, !PT ;  /* 0x0000002b0905dc10 */ /* 0x000fe40008ffe4ff */
[C---:B------:R-:W-:Y:S01]  /*4d380*/  ISETP.LT.OR P1, PT, R0.reuse, 0xf1, !P3 ;  /* 0x000000f10000780c */ /* 0x040fe20005f21670 */
[----:B------:R-:W5:Y:S04]  /*4d390*/  LDL.LU R153, [R1+0xbd8] ;  /* 0x000bd80001997983 */ /* 0x000f680000300800 */
[----:B------:R1:W-:Y:S01]  /*4d3a0*/  @!P5 STG.E.U8 desc[UR46][R4.64+0xe8], R3 ;  /* 0x0000e8030400d986 */ /* 0x0003e2000c10112e */
[----:B------:R-:W-:Y:S01]  /*4d3b0*/  ISETP.LT.OR P5, PT, R0, 0xf2, !P4 ;  /* 0x000000f20000780c */ /* 0x000fe200067a1670 */
[----:B0-----:R-:W-:-:S02]  /*4d3c0*/  @!P6 IMAD R7, R22, R16, RZ ;  /* 0x000000101607e224 */ /* 0x001fc400078e02ff */
[----:B------:R-:W5:Y:S01]  /*4d3d0*/  LDL.LU R152, [R1+0xbdc] ;  /* 0x000bdc0001987983 */ /* 0x000f620000300800 */
[----:B-1----:R-:W-:Y:S01]  /*4d3e0*/  @!P0 IADD3 R4, P2, R8, UR44, RZ ;  /* 0x0000002c08048c10 */ /* 0x002fe2000ff5e0ff */
[----:B------:R-:W-:Y:S02]  /*4d3f0*/  @!P0 IMAD R3, R23, R16, RZ ;  /* 0x0000001017038224 */ /* 0x000fe400078e02ff */
[----:B------:R-:W5:Y:S01]  /*4d400*/  LDL.LU R23, [R1+0xbe0] ;  /* 0x000be00001177983 */ /* 0x000f620000300800 */
[----:B------:R-:W-:Y:S02]  /*4d410*/  @!P0 IADD3.X R5, R9, UR43, RZ, P2, !PT ;  /* 0x0000002b09058c10 */ /* 0x000fe400097fe4ff */
[----:B------:R-:W-:Y:S01]  /*4d420*/  ISETP.LT.OR P2, PT, R0, 0xf2, !P3 ;  /* 0x000000f20000780c */ /* 0x000fe20005f41670 */
[----:B------:R-:W5:Y:S04]  /*4d430*/  LDL.LU R22, [R1+0xbe4] ;  /* 0x000be40001167983 */ /* 0x000f680000300800 */
[----:B------:R0:W-:Y:S01]  /*4d440*/  @!P0 STG.E.U8 desc[UR46][R4.64+0xe9], R3 ;  /* 0x0000e90304008986 */ /* 0x0001e2000c10112e */
[----:B------:R-:W-:-:S03]  /*4d450*/  @!P1 IADD3 R6, P0, R8, UR44, RZ ;  /* 0x0000002c08069c10 */ /* 0x000fc6000ff1e0ff */
[----:B------:R1:W-:Y:S01]  /*4d460*/  @!P6 STG.E.U8 desc[UR46][R8.64+0xf0], R7 ;  /* 0x0000f0070800e986 */ /* 0x0003e2000c10112e */
[----:B------:R-:W-:Y:S01]  /*4d470*/  ISETP.LT.OR P6, PT, R0, 0xfa, !P4 ;  /* 0x000000fa0000780c */ /* 0x000fe200067c1670 */
[-C--:B0-----:R-:W-:Y:S02]  /*4d480*/  @!P5 IMAD R3, R21, R16.reuse, RZ ;  /* 0x000000101503d224 */ /* 0x081fe400078e02ff */
[----:B------:R-:W-:Y:S01]  /*4d490*/  @!P1 IMAD R5, R20, R16, RZ ;  /* 0x0000001014059224 */ /* 0x000fe200078e02ff */
[----:B------:R-:W5:Y:S01]  /*4d4a0*/  LDL.LU R21, [R1+0xbe8] ;  /* 0x000be80001157983 */ /* 0x000f620000300800 */
[----:B-1----:R-:W-:-:S03]  /*4d4b0*/  @!P1 IADD3.X R7, R9, UR43, RZ, P0, !PT ;  /* 0x0000002b09079c10 */ /* 0x002fc600087fe4ff */
[----:B------:R0:W-:Y:S01]  /*4d4c0*/  @!P5 STG.E.U8 desc[UR46][R8.64+0xf1], R3 ;  /* 0x0000f1030800d986 */ /* 0x0001e2000c10112e */
[----:B------:R-:W-:-:S03]  /*4d4d0*/  @!P2 IADD3 R4, P0, R8, UR44, RZ ;  /* 0x0000002c0804ac10 */ /* 0x000fc6000ff1e0ff */
[----:B------:R1:W-:Y:S01]  /*4d4e0*/  @!P1 STG.E.U8 desc[UR46][R6.64+0xf0], R5 ;  /* 0x0000f00506009986 */ /* 0x0003e2000c10112e */
[C---:B------:R-:W-:Y:S02]  /*4d4f0*/  ISETP.LT.OR P1, PT, R0.reuse, 0xf9, !P3 ;  /* 0x000000f90000780c */ /* 0x040fe40005f21670 */
[----:B------:R-:W-:Y:S01]  /*4d500*/  ISETP.LT.OR P5, PT, R0, 0xf9, !P4 ;  /* 0x000000f90000780c */ /* 0x000fe200067a1670 */
[----:B------:R-:W5:Y:S01]  /*4d510*/  LDL.LU R20, [R1+0xbec] ;  /* 0x000bec0001147983 */ /* 0x000f620000300800 */
[----:B0-----:R-:W-:-:S03]  /*4d520*/  @!P2 IMAD R3, R15, R16, RZ ;  /* 0x000000100f03a224 */ /* 0x001fc600078e02ff */
[----:B------:R-:W5:Y:S01]  /*4d530*/  LDL.LU R15, [R1+0xbf0] ;  /* 0x000bf000010f7983 */ /* 0x000f620000300800 */
[----:B-1----:R-:W-:Y:S02]  /*4d540*/  @!P2 IADD3.X R5, R9, UR43, RZ, P0, !PT ;  /* 0x0000002b0905ac10 */ /* 0x002fe400087fe4ff */
[----:B------:R-:W-:-:S03]  /*4d550*/  ISETP.LT.OR P0, PT, R0, 0xfa, !P3 ;  /* 0x000000fa0000780c */ /* 0x000fc60005f01670 */
[----:B------:R0:W-:Y:S01]  /*4d560*/  @!P2 STG.E.U8 desc[UR46][R4.64+0xf1], R3 ;  /* 0x0000f1030400a986 */ /* 0x0001e2000c10112e */
[----:B------:R-:W-:Y:S01]  /*4d570*/  @!P1 IADD3 R6, P2, R8, UR44, RZ ;  /* 0x0000002c08069c10 */ /* 0x000fe2000ff5e0ff */
[----:B------:R-:W-:-:S03]  /*4d580*/  @!P5 IMAD R10, R10, R16, RZ ;  /* 0x000000100a0ad224 */ /* 0x000fc600078e02ff */
[----:B------:R-:W-:Y:S01]  /*4d590*/  @!P1 IADD3.X R7, R9, UR43, RZ, P2, !PT ;  /* 0x0000002b09079c10 */ /* 0x000fe200097fe4ff */
[-C--:B0-----:R-:W-:Y:S02]  /*4d5a0*/  @!P6 IMAD R4, R14, R16.reuse, RZ ;  /* 0x000000100e04e224 */ /* 0x081fe400078e02ff */
[-C--:B------:R-:W-:Y:S01]  /*4d5b0*/  @!P1 IMAD R5, R13, R16.reuse, RZ ;  /* 0x000000100d059224 */ /* 0x080fe200078e02ff */
[----:B------:R-:W5:Y:S04]  /*4d5c0*/  LDL.LU R14, [R1+0xbf4] ;  /* 0x000bf400010e7983 */ /* 0x000f680000300800 */
[----:B------:R0:W-:Y:S01]  /*4d5d0*/  @!P6 STG.E.U8 desc[UR46][R8.64+0xf9], R4 ;  /* 0x0000f9040800e986 */ /* 0x0001e2000c10112e */
[----:B------:R-:W-:-:S03]  /*4d5e0*/  @!P0 IMAD R3, R12, R16, RZ ;  /* 0x000000100c038224 */ /* 0x000fc600078e02ff */
[----:B------:R1:W-:Y:S04]  /*4d5f0*/  @!P5 STG.E.U8 desc[UR46][R8.64+0xf8], R10 ;  /* 0x0000f80a0800d986 */ /* 0x0003e8000c10112e */
[----:B------:R-:W5:Y:S01]  /*4d600*/  LDL.LU R13, [R1+0xbf8] ;  /* 0x000bf800010d7983 */ /* 0x000f620000300800 */
[----:B0-----:R-:W-:-:S03]  /*4d610*/  @!P0 IADD3 R4, P2, R8, UR44, RZ ;  /* 0x0000002c08048c10 */ /* 0x001fc6000ff5e0ff */
[----:B------:R0:W-:Y:S04]  /*4d620*/  @!P1 STG.E.U8 desc[UR46][R6.64+0xf8], R5 ;  /* 0x0000f80506009986 */ /* 0x0001e8000c10112e */
[----:B------:R-:W5:Y:S04]  /*4d630*/  LDL.LU R12, [R1+0xbfc] ;  /* 0x000bfc00010c7983 */ /* 0x000f680000300800 */
[----:B-1----:R-:W3:Y:S01]  /*4d640*/  LDL.LU R10, [R1+0xa00] ;  /* 0x000a0000010a7983 */ /* 0x002ee20000300800 */
[----:B0-----:R-:W-:-:S05]  /*4d650*/  @!P0 IADD3.X R5, R9, UR43, RZ, P2, !PT ;  /* 0x0000002b09058c10 */ /* 0x001fca00097fe4ff */
[----:B------:R0:W-:Y:S04]  /*4d660*/  @!P0 STG.E.U8 desc[UR46][R4.64+0xf9], R3 ;  /* 0x0000f90304008986 */ /* 0x0001e8000c10112e */
[----:B0-----:R-:W4:Y:S01]  /*4d670*/  LDL.LU R5, [R1+0xa08] ;  /* 0x000a080001057983 */ /* 0x001f220000300800 */
[----:B------:R-:W-:Y:S01]  /*4d680*/  ISETP.GE.AND P6, PT, R19, 0x81, PT ;  /* 0x000000811300780c */ /* 0x000fe20003fc6270 */
[----:B------:R-:W-:Y:S01]  /*4d690*/  IMAD.U32 R6, RZ, RZ, UR10 ;  /* 0x0000000aff067e24 */ /* 0x000fe2000f8e00ff */
[----:B------:R-:W-:Y:S02]  /*4d6a0*/  USHF.L.U64.HI UR4, UR10, 0x7, UR11 ;  /* 0x000000070a047899 */ /* 0x000fe4000801020b */
[----:B------:R-:W-:Y:S02]  /*4d6b0*/  ISETP.LT.OR P1, PT, R0, 0x2, !P6 ;  /* 0x000000020000780c */ /* 0x000fe40007721670 */
[----:B------:R-:W-:-:S02]  /*4d6c0*/  LEA R6, P0, R6, R8, 0x7 ;  /* 0x0000000806067211 */ /* 0x000fc400078038ff */
[----:B------:R-:W-:Y:S02]  /*4d6d0*/  ISETP.GE.AND P5, PT, R19, 0x89, PT ;  /* 0x000000891300780c */ /* 0x000fe40003fa6270 */
[C---:B------:R-:W-:Y:S02]  /*4d6e0*/  ISETP.LT.OR P2, PT, R0.reuse, 0x1, !P6 ;  /* 0x000000010000780c */ /* 0x040fe40007741670 */
[----:B------:R-:W-:Y:S02]  /*4d6f0*/  IADD3.X R7, R9, UR4, RZ, P0, !PT ;  /* 0x0000000409077c10 */ /* 0x000fe400087fe4ff */
[----:B------:R-:W-:-:S03]  /*4d700*/  ISETP.LT.OR P0, PT, R0, 0x1, !P5 ;  /* 0x000000010000780c */ /* 0x000fc60006f01670 */
[----:B--2---:R-:W-:-:S05]  /*4d710*/  @!P1 IMAD R3, R11, R16, RZ ;  /* 0x000000100b039224 */ /* 0x004fca00078e02ff */
[----:B------:R4:W-:Y:S01]  /*4d720*/  @!P1 STG.E.U8 desc[UR46][R6.64+0x1], R3 ;  /* 0x0000010306009986 */ /* 0x0009e2000c10112e */
[----:B---3--:R-:W-:-:S04]  /*4d730*/  @!P2 IMAD R4, R10, R16, RZ ;  /* 0x000000100a04a224 */ /* 0x008fc800078e02ff */
[----:B------:R-:W-:-:S04]  /*4d740*/  @!P0 IADD3 R10, P1, R6, UR44, RZ ;  /* 0x0000002c060a8c10 */ /* 0x000fc8000ff3e0ff */
[----:B------:R-:W-:Y:S01]  /*4d750*/  @!P0 IADD3.X R11, R7, UR43, RZ, P1, !PT ;  /* 0x0000002b070b8c10 */ /* 0x000fe20008ffe4ff */
[----:B------:R-:W-:Y:S01]  /*4d760*/  @!P2 STG.E.U8 desc[UR46][R6.64], R4 ;  /* 0x000000040600a986 */ /* 0x000fe2000c10112e */
[----:B----4-:R-:W-:-:S05]  /*4d770*/  @!P0 IMAD R3, R5, R16, RZ ;  /* 0x0000001005038224 */ /* 0x010fca00078e02ff */
[----:B------:R0:W-:Y:S04]  /*4d780*/  @!P0 STG.E.U8 desc[UR46][R10.64], R3 ;  /* 0x000000030a008986 */ /* 0x0001e8000c10112e */
[----:B0-----:R-:W2:Y:S01]  /*4d790*/  LDL.LU R3, [R1+0xa0c] ;  /* 0x000a0c0001037983 */ /* 0x001ea20000300800 */
[----:B------:R-:W-:-:S03]  /*4d7a0*/  ISETP.LT.OR P2, PT, R0, 0x2, !P5 ;  /* 0x000000020000780c */ /* 0x000fc60006f41670 */
[----:B------:R-:W3:Y:S04]  /*4d7b0*/  LDL.LU R10, [R1+0xa10] ;  /* 0x000a1000010a7983 */ /* 0x000ee80000300800 */
[----:B------:R-:W4:Y:S06]  /*4d7c0*/  LDL.LU R11, [R1+0xa14] ;  /* 0x000a1400010b7983 */ /* 0x000f2c0000300800 */
[----:B------:R-:W-:-:S04]  /*4d7d0*/  @!P2 IADD3 R4, P1, R6, UR44, RZ ;  /* 0x0000002c0604ac10 */ /* 0x000fc8000ff3e0ff */
[----:B------:R-:W-:Y:S01]  /*4d7e0*/  @!P2 IADD3.X R5, R7, UR43, RZ, P1, !PT ;  /* 0x0000002b0705ac10 */ /* 0x000fe20008ffe4ff */
[----:B--2---:R-:W-:-:S05]  /*4d7f0*/  @!P2 IMAD R3, R3, R16, RZ ;  /* 0x000000100303a224 */ /* 0x004fca00078e02ff */
[----:B------:R0:W-:Y:S04]  /*4d800*/  @!P2 STG.E.U8 desc[UR46][R4.64+0x1], R3 ;  /* 0x000001030400a986 */ /* 0x0001e8000c10112e */
[----:B0-----:R-:W2:Y:S01]  /*4d810*/  LDL.LU R5, [R1+0xa18] ;  /* 0x000a180001057983 */ /* 0x001ea20000300800 */
[C---:B------:R-:W-:Y:S02]  /*4d820*/  ISETP.LT.OR P1, PT, R0.reuse, 0xa, !P6 ;  /* 0x0000000a0000780c */ /* 0x040fe40007721670 */
[C---:B------:R-:W-:Y:S02]  /*4d830*/  ISETP.LT.OR P0, PT, R0.reuse, 0x9, !P6 ;  /* 0x000000090000780c */ /* 0x040fe40007701670 */
[----:B------:R-:W-:-:S09]  /*4d840*/  ISETP.LT.OR P2, PT, R0, 0x9, !P5 ;  /* 0x000000090000780c */ /* 0x000fd20006f41670 */
[-C--:B----4-:R-:W-:Y:S02]  /*4d850*/  @!P1 IMAD R3, R11, R16.reuse, RZ ;  /* 0x000000100b039224 */ /* 0x090fe400078e02ff */
[----:B---3--:R-:W-:-:S03]  /*4d860*/  @!P0 IMAD R4, R10, R16, RZ ;  /* 0x000000100a048224 */ /* 0x008fc600078e02ff */
[----:B------:R2:W-:Y:S01]  /*4d870*/  @!P1 STG.E.U8 desc[UR46][R6.64+0x9], R3 ;  /* 0x0000090306009986 */ /* 0x0005e2000c10112e */
[----:B------:R-:W-:-:S04]  /*4d880*/  @!P2 IADD3 R10, P1, R6, UR44, RZ ;  /* 0x0000002c060aac10 */ /* 0x000fc8000ff3e0ff */
[----:B------:R-:W-:Y:S01]  /*4d890*/  @!P2 IADD3.X R11, R7, UR43, RZ, P1, !PT ;  /* 0x0000002b070bac10 */ /* 0x000fe20008ffe4ff */
[----:B------:R-:W-:Y:S01]  /*4d8a0*/  @!P0 STG.E.U8 desc[UR46][R6.64+0x8], R4 ;  /* 0x0000080406008986 */ /* 0x000fe2000c10112e */
[----:B--2---:R-:W-:-:S05]  /*4d8b0*/  @!P2 IMAD R3, R5, R16, RZ ;  /* 0x000000100503a224 */ /* 0x004fca00078e02ff */
        /* <DEDUP_REMOVED lines=142> */
[C---:B------:R-:W-:Y:S02]  /*4e1a0*/  ISETP.LT.OR P2, PT, R0.reuse, 0x42, !P5 ;  /* 0x000000420000780c */ /* 0x040fe40006f41670 */
[----:B------:R-:W-:-:S11]  /*4e1b0*/  ISETP.LT.OR P0, PT, R0, 0x49, !P6 ;  /* 0x000000490000780c */ /* 0x000fd60007701670 */
[----:B------:R-:W-:-:S04]  /*4e1c0*/  @!P2 IADD3 R4, P1, R6, UR44, RZ ;  /* 0x0000002c0604ac10 */ /* 0x000fc8000ff3e0ff */
[----:B------:R-:W-:Y:S02]  /*4e1d0*/  @!P2 IADD3.X R5, R7, UR43, RZ, P1, !PT ;  /* 0x0000002b0705ac10 */ /* 0x000fe40008ffe4ff */
[----:B------:R-:W-:Y:S01]  /*4e1e0*/  ISETP.LT.OR P1, PT, R0, 0x4a, !P6 ;  /* 0x0000004a0000780c */ /* 0x000fe20007721670 */
[----:B--2---:R-:W-:-:S05]  /*4e1f0*/  @!P2 IMAD R3, R11, R16, RZ ;  /* 0x000000100b03a224 */ /* 0x004fca00078e02ff */
[----:B------:R0:W-:Y:S01]  /*4e200*/  @!P2 STG.E.U8 desc[UR46][R4.64+0x41], R3 ;  /* 0x000041030400a986 */ /* 0x0001e2000c10112e */
[----:B------:R-:W-:Y:S01]  /*4e210*/  ISETP.LT.OR P2, PT, R0, 0x49, !P5 ;  /* 0x000000490000780c */ /* 0x000fe20006f41670 */
[----:B0-----:R-:W-:-:S05]  /*4e220*/  @!P0 IMAD R4, R235, R16, RZ ;  /* 0x00000010eb048224 */ /* 0x001fca00078e02ff */
[----:B------:R-:W-:Y:S01]  /*4e230*/  @!P1 IMAD R3, R234, R16, RZ ;  /* 0x00000010ea039224 */ /* 0x000fe200078e02ff */
[----:B------:R-:W-:Y:S01]  /*4e240*/  @!P0 STG.E.U8 desc[UR46][R6.64+0x48], R4 ;  /* 0x0000480406008986 */ /* 0x000fe2000c10112e */
[----:B------:R-:W-:-:S03]  /*4e250*/  ISETP.LT.OR P0, PT, R0, 0x4a, !P5 ;  /* 0x0000004a0000780c */ /* 0x000fc60006f01670 */
[----:B------:R5:W-:Y:S02]  /*4e260*/  @!P1 STG.E.U8 desc[UR46][R6.64+0x49], R3 ;  /* 0x0000490306009986 */ /* 0x000be4000c10112e */
[----:B------:R-:W-:-:S04]  /*4e270*/  @!P2 IADD3 R10, P1, R6, UR44, RZ ;  /* 0x0000002c060aac10 */ /* 0x000fc8000ff3e0ff */
[----:B------:R-:W-:Y:S01]  /*4e280*/  @!P2 IADD3.X R11, R7, UR43, RZ, P1, !PT ;  /* 0x0000002b070bac10 */ /* 0x000fe20008ffe4ff */
[----:B-----5:R-:W-:-:S03]  /*4e290*/  @!P2 IMAD R3, R233, R16, RZ ;  /* 0x00000010e903a224 */ /* 0x020fc600078e02ff */
[----:B------:R-:W-:Y:S02]  /*4e2a0*/  @!P0 IADD3 R4, P1, R6, UR44, RZ ;  /* 0x0000002c06048c10 */ /* 0x000fe4000ff3e0ff */
[----:B------:R0:W-:Y:S01]  /*4e2b0*/  @!P2 STG.E.U8 desc[UR46][R10.64+0x48], R3 ;  /* 0x000048030a00a986 */ /* 0x0001e2000c10112e */
[C---:B------:R-:W-:Y:S02]  /*4e2c0*/  ISETP.LT.OR P2, PT, R0.reuse, 0x51, !P6 ;  /* 0x000000510000780c */ /* 0x040fe40007741670 */
[----:B------:R-:W-:Y:S02]  /*4e2d0*/  @!P0 IADD3.X R5, R7, UR43, RZ, P1, !PT ;  /* 0x0000002b07058c10 */ /* 0x000fe40008ffe4ff */
[----:B------:R-:W-:Y:S01]  /*4e2e0*/  ISETP.LT.OR P1, PT, R0, 0x52, !P6 ;  /* 0x000000520000780c */ /* 0x000fe20007721670 */
[----:B0-----:R-:W-:-:S05]  /*4e2f0*/  @!P0 IMAD R3, R232, R16, RZ ;  /* 0x00000010e8038224 */ /* 0x001fca00078e02ff */
[----:B------:R0:W-:Y:S01]  /*4e300*/  @!P0 STG.E.U8 desc[UR46][R4.64+0x49], R3 ;  /* 0x0000490304008986 */ /* 0x0001e2000c10112e */
[----:B------:R-:W-:Y:S02]  /*4e310*/  ISETP.LT.OR P0, PT, R0, 0x51, !P5 ;  /* 0x000000510000780c */ /* 0x000fe40006f01670 */
[----:B0-----:R-:W-:-:S04]  /*4e320*/  @!P2 IMAD R4, R231, R16, RZ ;  /* 0x00000010e704a224 */ /* 0x001fc800078e02ff */
[----:B------:R-:W-:Y:S01]  /*4e330*/  @!P1 IMAD R3, R230, R16, RZ ;  /* 0x00000010e6039224 */ /* 0x000fe200078e02ff */
[----:B------:R-:W-:Y:S01]  /*4e340*/  @!P2 STG.E.U8 desc[UR46][R6.64+0x50], R4 ;  /* 0x000050040600a986 */ /* 0x000fe2000c10112e */
[----:B------:R-:W-:-:S03]  /*4e350*/  ISETP.LT.OR P2, PT, R0, 0x52, !P5 ;  /* 0x000000520000780c */ /* 0x000fc60006f41670 */
[----:B------:R0:W-:Y:S02]  /*4e360*/  @!P1 STG.E.U8 desc[UR46][R6.64+0x51], R3 ;  /* 0x0000510306009986 */ /* 0x0001e4000c10112e */
[----:B------:R-:W-:-:S04]  /*4e370*/  @!P0 IADD3 R10, P1, R6, UR44, RZ ;  /* 0x0000002c060a8c10 */ /* 0x000fc8000ff3e0ff */
[----:B------:R-:W-:Y:S01]  /*4e380*/  @!P0 IADD3.X R11, R7, UR43, RZ, P1, !PT ;  /* 0x0000002b070b8c10 */ /* 0x000fe20008ffe4ff */
[----:B0-----:R-:W-:-:S03]  /*4e390*/  @!P0 IMAD R3, R229, R16, RZ ;  /* 0x00000010e5038224 */ /* 0x001fc600078e02ff */
        /* <DEDUP_REMOVED lines=335> */
[-C--:B0-----:R-:W-:Y:S02]  /*4f890*/  @!P2 IMAD R3, R13, R16.reuse, RZ ;  /* 0x000000100d03a224 */ /* 0x081fe400078e02ff */
[----:B------:R-:W2:Y:S04]  /*4f8a0*/  LDL.LU R13, [R1+0x800] ;  /* 0x00080000010d7983 */ /* 0x000ea80000300800 */
[----:B------:R0:W-:Y:S02]  /*4f8b0*/  @!P2 STG.E.U8 desc[UR46][R10.64+0xf8], R3 ;  /* 0x0000f8030a00a986 */ /* 0x0001e4000c10112e */
[----:B0-----:R-:W-:Y:S02]  /*4f8c0*/  @!P0 IMAD R3, R12, R16, RZ ;  /* 0x000000100c038224 */ /* 0x001fe400078e02ff */
[----:B------:R-:W3:Y:S04]  /*4f8d0*/  LDL.LU R12, [R1+0x804] ;  /* 0x00080400010c7983 */ /* 0x000ee80000300800 */
        /* <DEDUP_REMOVED lines=51> */
[----:B------:R-:W-:-:S03]  /*4fc10*/  @!P0 IADD3 R4, P1, R6, UR44, RZ ;  /* 0x0000002c06048c10 */ /* 0x000fc6000ff3e0ff */
[----:B------:R-:W5:Y:S04]  /*4fc20*/  LDL.LU R184, [R1+0x96c] ;  /* 0x00096c0001b87983 */ /* 0x000f680000300800 */
[----:B------:R-:W5:Y:S04]  /*4fc30*/  LDL.LU R183, [R1+0x970] ;  /* 0x0009700001b77983 */ /* 0x000f680000300800 */
[----:B------:R-:W5:Y:S04]  /*4fc40*/  LDL.LU R182, [R1+0x974] ;  /* 0x0009740001b67983 */ /* 0x000f680000300800 */
[----:B------:R-:W5:Y:S01]  /*4fc50*/  LDL.LU R181, [R1+0x978] ;  /* 0x0009780001b57983 */ /* 0x000f620000300800 */
[----:B------:R-:W-:-:S03]  /*4fc60*/  @!P0 IADD3.X R5, R7, UR43, RZ, P1, !PT ;  /* 0x0000002b07058c10 */ /* 0x000fc60008ffe4ff */
[----:B------:R-:W5:Y:S01]  /*4fc70*/  LDL.LU R180, [R1+0x97c] ;  /* 0x00097c0001b47983 */ /* 0x000f620000300800 */
[----:B------:R-:W-:-:S03]  /*4fc80*/  ISETP.GE.AND P6, PT, R19, 0x101, PT ;  /* 0x000001011300780c */ /* 0x000fc60003fc6270 */
[----:B------:R-:W5:Y:S01]  /*4fc90*/  LDL.LU R179, [R1+0x980] ;  /* 0x0009800001b37983 */ /* 0x000f620000300800 */
[----:B------:R-:W-:-:S03]  /*4fca0*/  IMAD.U32 R10, RZ, RZ, UR10 ;  /* 0x0000000aff0a7e24 */ /* 0x000fc6000f8e00ff */
[----:B------:R-:W5:Y:S04]  /*4fcb0*/  LDL.LU R178, [R1+0x984] ;  /* 0x0009840001b27983 */ /* 0x000f680000300800 */
[----:B------:R-:W5:Y:S01]  /*4fcc0*/  LDL.LU R177, [R1+0x988] ;  /* 0x0009880001b17983 */ /* 0x000f620000300800 */
[----:B------:R-:W-:-:S03]  /*4fcd0*/  USHF.L.U64.HI UR4, UR10, 0x8, UR11 ;  /* 0x000000080a047899 */ /* 0x000fc6000801020b */
[----:B------:R-:W5:Y:S01]  /*4fce0*/  LDL.LU R176, [R1+0x98c] ;  /* 0x00098c0001b07983 */ /* 0x000f620000300800 */
[----:B------:R-:W-:-:S03]  /*4fcf0*/  ISETP.LT.OR P1, PT, R0, 0x1, !P6 ;  /* 0x000000010000780c */ /* 0x000fc60007721670 */
[----:B------:R-:W5:Y:S04]  /*4fd00*/  LDL.LU R175, [R1+0x990] ;  /* 0x0009900001af7983 */ /* 0x000f680000300800 */
[----:B------:R-:W5:Y:S04]  /*4fd10*/  LDL.LU R174, [R1+0x994] ;  /* 0x0009940001ae7983 */ /* 0x000f680000300800 */
[----:B------:R-:W5:Y:S04]  /*4fd20*/  LDL.LU R173, [R1+0x998] ;  /* 0x0009980001ad7983 */ /* 0x000f680000300800 */
[----:B------:R-:W5:Y:S04]  /*4fd30*/  LDL.LU R172, [R1+0x99c] ;  /* 0x00099c0001ac7983 */ /* 0x000f680000300800 */
[----:B------:R0:W-:Y:S04]  /*4fd40*/  @!P0 STG.E.U8 desc[UR46][R4.64+0xf9], R3 ;  /* 0x0000f90304008986 */ /* 0x0001e8000c10112e */
[----:B------:R-:W5:Y:S04]  /*4fd50*/  LDL.LU R171, [R1+0x9a0] ;  /* 0x0009a00001ab7983 */ /* 0x000f680000300800 */
[----:B------:R-:W5:Y:S01]  /*4fd60*/  LDL.LU R170, [R1+0x9a4] ;  /* 0x0009a40001aa7983 */ /* 0x000f620000300800 */
[----:B0-----:R-:W-:-:S03]  /*4fd70*/  LEA R4, P0, R10, R8, 0x8 ;  /* 0x000000080a047211 */ /* 0x001fc600078040ff */
[----:B------:R-:W5:Y:S01]  /*4fd80*/  LDL.LU R169, [R1+0x9a8] ;  /* 0x0009a80001a97983 */ /* 0x000f620000300800 */
[----:B------:R-:W-:-:S03]  /*4fd90*/  IADD3.X R5, R9, UR4, RZ, P0, !PT ;  /* 0x0000000409057c10 */ /* 0x000fc600087fe4ff */
[----:B------:R-:W5:Y:S01]  /*4fda0*/  LDL.LU R168, [R1+0x9ac] ;  /* 0x0009ac0001a87983 */ /* 0x000f620000300800 */
[----:B------:R-:W-:-:S03]  /*4fdb0*/  ISETP.LT.OR P0, PT, R0, 0x2, !P6 ;  /* 0x000000020000780c */ /* 0x000fc60007701670 */
[----:B------:R-:W5:Y:S04]  /*4fdc0*/  LDL.LU R167, [R1+0x9b0] ;  /* 0x0009b00001a77983 */ /* 0x000f680000300800 */
[----:B------:R-:W5:Y:S04]  /*4fdd0*/  LDL.LU R166, [R1+0x9b4] ;  /* 0x0009b40001a67983 */ /* 0x000f680000300800 */
[----:B------:R-:W5:Y:S04]  /*4fde0*/  LDL.LU R165, [R1+0x9b8] ;  /* 0x0009b80001a57983 */ /* 0x000f680000300800 */
[----:B------:R-:W5:Y:S04]  /*4fdf0*/  LDL.LU R164, [R1+0x9bc] ;  /* 0x0009bc0001a47983 */ /* 0x000f680000300800 */
[----:B------:R-:W5:Y:S01]  /*4fe00*/  LDL.LU R163, [R1+0x9c0] ;  /* 0x0009c00001a37983 */ /* 0x000f620000300800 */
[----:B--2---:R-:W-:-:S03]  /*4fe10*/  @!P1 IMAD R3, R13, R16, RZ ;  /* 0x000000100d039224 */ /* 0x004fc600078e02ff */
        /* <DEDUP_REMOVED lines=9> */
[----:B------:R3:W-:Y:S04]  /*4feb0*/  @!P1 STG.E.U8 desc[UR46][R4.64], R3 ;  /* 0x0000000304009986 */ /* 0x0007e8000c10112e */
[----:B------:R-:W2:Y:S04]  /*4fec0*/  LDL.LU R153, [R1+0x9e8] ;  /* 0x0009e80001997983 */ /* 0x000ea80000300800 */
[----:B------:R-:W2:Y:S01]  /*4fed0*/  LDL.LU R21, [R1+0x9ec] ;  /* 0x0009ec0001157983 */ /* 0x000ea20000300800 */
[----:B---3--:R-:W-:-:S03]  /*4fee0*/  @!P0 IMAD R3, R12, R16, RZ ;  /* 0x000000100c038224 */ /* 0x008fc600078e02ff */
[----:B------:R-:W3:Y:S04]  /*4fef0*/  LDL.LU R15, [R1+0x9f0] ;  /* 0x0009f000010f7983 */ /* 0x000ee80000300800 */
[----:B------:R-:W3:Y:S04]  /*4ff00*/  LDL.LU R14, [R1+0x9f4] ;  /* 0x0009f400010e7983 */ /* 0x000ee80000300800 */
[----:B------:R-:W3:Y:S04]  /*4ff10*/  LDL.LU R20, [R1+0x9f8] ;  /* 0x0009f80001147983 */ /* 0x000ee80000300800 */
[----:B------:R-:W3:Y:S04]  /*4ff20*/  LDL.LU R152, [R1+0x9fc] ;  /* 0x0009fc0001987983 */ /* 0x000ee80000300800 */
[----:B------:R0:W-:Y:S04]  /*4ff30*/  @!P0 STG.E.U8 desc[UR46][R4.64+0x1], R3 ;  /* 0x0000010304008986 */ /* 0x0001e8000c10112e */
[----:B0-----:R-:W4:Y:S01]  /*4ff40*/  LDL.LU R3, [R1+0x808] ;  /* 0x0008080001037983 */ /* 0x001f220000300800 */
[----:B------:R-:W-:-:S02]  /*4ff50*/  ISETP.LT.OR P5, PT, R0, 0x101, !P3 ;  /* 0x000001010000780c */ /* 0x000fc40005fa1670 */
[----:B------:R-:W-:-:S11]  /*4ff60*/  ISETP.GE.AND P2, PT, R19, 0x109, PT ;  /* 0x000001091300780c */ /* 0x000fd60003f46270 */
[----:B------:R-:W-:-:S04]  /*4ff70*/  @!P5 IADD3 R22, P0, R8, UR44, RZ ;  /* 0x0000002c0816dc10 */ /* 0x000fc8000ff1e0ff */
[----:B------:R-:W-:Y:S02]  /*4ff80*/  @!P5 IADD3.X R23, R9, UR43, RZ, P0, !PT ;  /* 0x0000002b0917dc10 */ /* 0x000fe400087fe4ff */
[----:B------:R-:W-:-:S13]  /*4ff90*/  ISETP.LT.OR P0, PT, R0, 0x1, !P2 ;  /* 0x000000010000780c */ /* 0x000fda0005701670 */
[----:B------:R-:W-:-:S04]  /*4ffa0*/  @!P0 IADD3 R12, P1, R4, UR44, RZ ;  /* 0x0000002c040c8c10 */ /* 0x000fc8000ff3e0ff */
[----:B------:R-:W-:Y:S01]  /*4ffb0*/  @!P0 IADD3.X R13, R5, UR43, RZ, P1, !PT ;  /* 0x0000002b050d8c10 */ /* 0x000fe20008ffe4ff */
[----:B----4-:R-:W-:-:S05]  /*4ffc0*/  @!P0 IMAD R3, R3, R16, RZ ;  /* 0x0000001003038224 */ /* 0x010fca00078e02ff */
[----:B------:R0:W-:Y:S04]  /*4ffd0*/  @!P0 STG.E.U8 desc[UR46][R12.64], R3 ;  /* 0x000000030c008986 */ /* 0x0001e8000c10112e */
[----:B0-----:R-:W4:Y:S04]  /*4ffe0*/  LDL.LU R3, [R1+0x80c] ;  /* 0x00080c0001037983 */ /* 0x001f280000300800 */
[----:B------:R-:W5:Y:S04]  /*4fff0*/  LDL.LU R12, [R1+0x810] ;  /* 0x00081000010c7983 */ /* 0x000f680000300800 */
[----:B------:R-:W2:Y:S01]  /*50000*/  LDL.LU R13, [R1+0x814] ;  /* 0x00081400010d7983 */ /* 0x000ea20000300800 */
[----:B------:R-:W-:-:S02]  /*50010*/  ISETP.LT.OR P1, PT, R0, 0x2, !P2 ;  /* 0x000000020000780c */ /* 0x000fc40005721670 */
[----:B------:R-:W-:-:S11]  /*50020*/  ISETP.LT.OR P0, PT, R0, 0x9, !P6 ;  /* 0x000000090000780c */ /* 0x000fd60007701670 */
[----:B------:R-:W-:-:S04]  /*50030*/  @!P1 IADD3 R10, P5, R4, UR44, RZ ;  /* 0x0000002c040a9c10 */ /* 0x000fc8000ffbe0ff */
[----:B------:R-:W-:Y:S01]  /*50040*/  @!P1 IADD3.X R11, R5, UR43, RZ, P5, !PT ;  /* 0x0000002b050b9c10 */ /* 0x000fe2000affe4ff */
[----:B----4-:R-:W-:-:S05]  /*50050*/  @!P1 IMAD R3, R3, R16, RZ ;  /* 0x0000001003039224 */ /* 0x010fca00078e02ff */
[----:B------:R5:W-:Y:S02]  /*50060*/  @!P1 STG.E.U8 desc[UR46][R10.64+0x1], R3 ;  /* 0x000001030a009986 */ /* 0x000be4000c10112e */
[----:B-----5:R-:W-:-:S05]  /*50070*/  @!P0 IMAD R3, R12, R16, RZ ;  /* 0x000000100c038224 */ /* 0x020fca00078e02ff */
[----:B------:R2:W-:Y:S01]  /*50080*/  @!P0 STG.E.U8 desc[UR46][R4.64+0x8], R3 ;  /* 0x0000080304008986 */ /* 0x0005e2000c10112e */
[----:B------:R-:W-:-:S13]  /*50090*/  ISETP.LT.OR P0, PT, R0, 0xa, !P6 ;  /* 0x0000000a0000780c */ /* 0x000fda0007701670 */
[----:B--2---:R-:W-:-:S05]  /*500a0*/  @!P0 IMAD R3, R13, R16, RZ ;  /* 0x000000100d038224 */ /* 0x004fca00078e02ff */
[----:B------:R0:W-:Y:S04]  /*500b0*/  @!P0 STG.E.U8 desc[UR46][R4.64+0x9], R3 ;  /* 0x0000090304008986 */ /* 0x0001e8000c10112e */
[----:B0-----:R-:W2:Y:S01]  /*500c0*/  LDL.LU R3, [R1+0x818] ;  /* 0x0008180001037983 */ /* 0x001ea20000300800 */
[----:B------:R-:W-:-:S13]  /*500d0*/  ISETP.LT.OR P0, PT, R0, 0x9, !P2 ;  /* 0x000000090000780c */ /* 0x000fda0005701670 */
[----:B------:R-:W-:-:S04]  /*500e0*/  @!P0 IADD3 R12, P1, R4, UR44, RZ ;  /* 0x0000002c040c8c10 */ /* 0x000fc8000ff3e0ff */
[----:B------:R-:W-:Y:S01]  /*500f0*/  @!P0 IADD3.X R13, R5, UR43, RZ, P1, !PT ;  /* 0x0000002b050d8c10 */ /* 0x000fe20008ffe4ff */
[----:B--2---:R-:W-:-:S05]  /*50100*/  @!P0 IMAD R3, R3, R16, RZ ;  /* 0x0000001003038224 */ /* 0x004fca00078e02ff */
[----:B------:R0:W-:Y:S04]  /*50110*/  @!P0 STG.E.U8 desc[UR46][R12.64+0x8], R3 ;  /* 0x000008030c008986 */ /* 0x0001e8000c10112e */
[----:B0-----:R-:W2:Y:S04]  /*50120*/  LDL.LU R3, [R1+0x81c] ;  /* 0x00081c0001037983 */ /* 0x001ea80000300800 */
[----:B------:R-:W4:Y:S04]  /*50130*/  LDL.LU R12, [R1+0x820] ;  /* 0x00082000010c7983 */ /* 0x000f280000300800 */
[----:B------:R-:W5:Y:S01]  /*50140*/  LDL.LU R13, [R1+0x824] ;  /* 0x00082400010d7983 */ /* 0x000f620000300800 */
[----:B------:R-:W-:-:S02]  /*50150*/  ISETP.LT.OR P1, PT, R0, 0xa, !P2 ;  /* 0x0000000a0000780c */ /* 0x000fc40005721670 */
[----:B------:R-:W-:-:S11]  /*50160*/  ISETP.LT.OR P0, PT, R0, 0x11, !P6 ;  /* 0x000000110000780c */ /* 0x000fd60007701670 */
[----:B------:R-:W-:-:S04]  /*50170*/  @!P1 IADD3 R10, P5, R4, UR44, RZ ;  /* 0x0000002c040a9c10 */ /* 0x000fc8000ffbe0ff */
[----:B------:R-:W-:Y:S01]  /*50180*/  @!P1 IADD3.X R11, R5, UR43, RZ, P5, !PT ;  /* 0x0000002b050b9c10 */ /* 0x000fe2000affe4ff */
[----:B--2---:R-:W-:-:S05]  /*50190*/  @!P1 IMAD R3, R3, R16, RZ ;  /* 0x0000001003039224 */ /* 0x004fca00078e02ff */
[----:B------:R4:W-:Y:S02]  /*501a0*/  @!P1 STG.E.U8 desc[UR46][R10.64+0x9], R3 ;  /* 0x000009030a009986 */ /* 0x0009e4000c10112e */
[----:B----4-:R-:W-:-:S05]  /*501b0*/  @!P0 IMAD R3, R12, R16, RZ ;  /* 0x000000100c038224 */ /* 0x010fca00078e02ff */
[----:B------:R5:W-:Y:S01]  /*501c0*/  @!P0 STG.E.U8 desc[UR46][R4.64+0x10], R3 ;  /* 0x0000100304008986 */ /* 0x000be2000c10112e */
[----:B------:R-:W-:-:S13]  /*501d0*/  ISETP.LT.OR P0, PT, R0, 0x12, !P6 ;  /* 0x000000120000780c */ /* 0x000fda0007701670 */
[----:B-----5:R-:W-:-:S05]  /*501e0*/  @!P0 IMAD R3, R13, R16, RZ ;  /* 0x000000100d038224 */ /* 0x020fca00078e02ff */
        /* <DEDUP_REMOVED lines=147> */
[----:B0-----:R-:W2:Y:S01]  /*50b20*/  LDL.LU R13, [R1+0x89c] ;  /* 0x00089c00010d7983 */ /* 0x001ea20000300800 */
[C---:B------:R-:W-:Y:S02]  /*50b30*/  ISETP.LT.OR P1, PT, R0.reuse, 0x4a, !P2 ;  /* 0x0000004a0000780c */ /* 0x040fe40005721670 */
[----:B------:R-:W-:-:S11]  /*50b40*/  ISETP.LT.OR P0, PT, R0, 0x51, !P6 ;  /* 0x000000510000780c */ /* 0x000fd60007701670 */
[----:B------:R-:W-:-:S04]  /*50b50*/  @!P1 IADD3 R10, P5, R4, UR44, RZ ;  /* 0x0000002c040a9c10 */ /* 0x000fc8000ffbe0ff */
[----:B------:R-:W-:Y:S01]  /*50b60*/  @!P1 IADD3.X R11, R5, UR43, RZ, P5, !PT ;  /* 0x0000002b050b9c10 */ /* 0x000fe2000affe4ff */
[----:B--2---:R-:W-:-:S05]  /*50b70*/  @!P1 IMAD R3, R13, R16, RZ ;  /* 0x000000100d039224 */ /* 0x004fca00078e02ff */
[----:B------:R0:W-:Y:S02]  /*50b80*/  @!P1 STG.E.U8 desc[UR46][R10.64+0x49], R3 ;  /* 0x000049030a009986 */ /* 0x0001e4000c10112e */
[----:B0-----:R-:W-:Y:S02]  /*50b90*/  @!P0 IMAD R3, R235, R16, RZ ;  /* 0x00000010eb038224 */ /* 0x001fe400078e02ff */
[----:B------:R-:W2:Y:S04]  /*50ba0*/  LDL.LU R235, [R1+0x6b0] ;  /* 0x0006b00001eb7983 */ /* 0x000ea80000300800 */
[----:B------:R0:W-:Y:S01]  /*50bb0*/  @!P0 STG.E.U8 desc[UR46][R4.64+0x50], R3 ;  /* 0x0000500304008986 */ /* 0x0001e2000c10112e */
[----:B------:R-:W-:-:S13]  /*50bc0*/  ISETP.LT.OR P0, PT, R0, 0x52, !P6 ;  /* 0x000000520000780c */ /* 0x000fda0007701670 */
[----:B0-----:R-:W-:Y:S02]  /*50bd0*/  @!P0 IMAD R3, R234, R16, RZ ;  /* 0x00000010ea038224 */ /* 0x001fe400078e02ff */
[----:B------:R-:W4:Y:S04]  /*50be0*/  LDL.LU R234, [R1+0x6b4] ;  /* 0x0006b40001ea7983 */ /* 0x000f280000300800 */
[----:B------:R0:W-:Y:S01]  /*50bf0*/  @!P0 STG.E.U8 desc[UR46][R4.64+0x51], R3 ;  /* 0x0000510304008986 */ /* 0x0001e2000c10112e */
[----:B------:R-:W-:-:S13]  /*50c00*/  ISETP.LT.OR P0, PT, R0, 0x51, !P2 ;  /* 0x000000510000780c */ /* 0x000fda0005701670 */
[----:B------:R-:W-:-:S04]  /*50c10*/  @!P0 IADD3 R12, P1, R4, UR44, RZ ;  /* 0x0000002c040c8c10 */ /* 0x000fc8000ff3e0ff */
[----:B------:R-:W-:Y:S02]  /*50c20*/  @!P0 IADD3.X R13, R5, UR43, RZ, P1, !PT ;  /* 0x0000002b050d8c10 */ /* 0x000fe40008ffe4ff */
[C---:B------:R-:W-:Y:S01]  /*50c30*/  ISETP.LT.OR P1, PT, R0.reuse, 0x52, !P2 ;  /* 0x000000520000780c */ /* 0x040fe20005721670 */
[----:B0-----:R-:W-:Y:S02]  /*50c40*/  @!P0 IMAD R3, R233, R16, RZ ;  /* 0x00000010e9038224 */ /* 0x001fe400078e02ff */
[----:B------:R-:W5:Y:S04]  /*50c50*/  LDL.LU R233, [R1+0x6b8] ;  /* 0x0006b80001e97983 */ /* 0x000f680000300800 */
[----:B------:R0:W-:Y:S01]  /*50c60*/  @!P0 STG.E.U8 desc[UR46][R12.64+0x50], R3 ;  /* 0x000050030c008986 */ /* 0x0001e2000c10112e */
[----:B------:R-:W-:-:S05]  /*50c70*/  ISETP.LT.OR P0, PT, R0, 0x59, !P6 ;  /* 0x000000590000780c */ /* 0x000fca0007701670 */
[----:B------:R-:W-:-:S04]  /*50c80*/  @!P1 IADD3 R10, P5, R4, UR44, RZ ;  /* 0x0000002c040a9c10 */ /* 0x000fc8000ffbe0ff */
[----:B------:R-:W-:Y:S01]  /*50c90*/  @!P1 IADD3.X R11, R5, UR43, RZ, P5, !PT ;  /* 0x0000002b050b9c10 */ /* 0x000fe2000affe4ff */
[-C--:B0-----:R-:W-:Y:S02]  /*50ca0*/  @!P1 IMAD R3, R232, R16.reuse, RZ ;  /* 0x00000010e8039224 */ /* 0x081fe400078e02ff */
[----:B------:R-:W5:Y:S04]  /*50cb0*/  LDL.LU R232, [R1+0x6bc] ;  /* 0x0006bc0001e87983 */ /* 0x000f680000300800 */
[----:B------:R0:W-:Y:S02]  /*50cc0*/  @!P1 STG.E.U8 desc[UR46][R10.64+0x51], R3 ;  /* 0x000051030a009986 */ /* 0x0001e4000c10112e */
[----:B0-----:R-:W-:Y:S02]  /*50cd0*/  @!P0 IMAD R3, R231, R16, RZ ;  /* 0x00000010e7038224 */ /* 0x001fe400078e02ff */
[----:B------:R-:W5:Y:S04]  /*50ce0*/  LDL.LU R231, [R1+0x6c0] ;  /* 0x0006c00001e77983 */ /* 0x000f680000300800 */
[----:B------:R0:W-:Y:S01]  /*50cf0*/  @!P0 STG.E.U8 desc[UR46][R4.64+0x58], R3 ;  /* 0x0000580304008986 */ /* 0x0001e2000c10112e */
[----:B------:R-:W-:-:S13]  /*50d00*/  ISETP.LT.OR P0, PT, R0, 0x5a, !P6 ;  /* 0x0000005a0000780c */ /* 0x000fda0007701670 */
[----:B0-----:R-:W-:Y:S02]  /*50d10*/  @!P0 IMAD R3, R230, R16, RZ ;  /* 0x00000010e6038224 */ /* 0x001fe400078e02ff */
[----:B------:R-:W5:Y:S04]  /*50d20*/  LDL.LU R230, [R1+0x6c4] ;  /* 0x0006c40001e67983 */ /* 0x000f680000300800 */
        /* <DEDUP_REMOVED lines=391> */
[----:B0-----:R-:W-:-:S05]  /*525a0*/  @!P1 IMAD R3, R21, R16, RZ ;  /* 0x0000001015039224 */ /* 0x001fca00078e02ff */
[----:B------:R3:W-:Y:S02]  /*525b0*/  @!P1 STG.E.U8 desc[UR46][R10.64+0xf1], R3 ;  /* 0x0000f1030a009986 */ /* 0x0007e4000c10112e */
[----:B---3--:R-:W-:-:S05]  /*525c0*/  @!P0 IMAD R3, R15, R16, RZ ;  /* 0x000000100f038224 */ /* 0x008fca00078e02ff */
[----:B------:R0:W-:Y:S01]  /*525d0*/  @!P0 STG.E.U8 desc[UR46][R4.64+0xf8], R3 ;  /* 0x0000f80304008986 */ /* 0x0001e2000c10112e */
[----:B------:R-:W-:-:S13]  /*525e0*/  ISETP.LT.OR P0, PT, R0, 0xfa, !P6 ;  /* 0x000000fa0000780c */ /* 0x000fda0007701670 */
[----:B0-----:R-:W-:-:S05]  /*525f0*/  @!P0 IMAD R3, R14, R16, RZ ;  /* 0x000000100e038224 */ /* 0x001fca00078e02ff */
[----:B------:R0:W-:Y:S01]  /*52600*/  @!P0 STG.E.U8 desc[UR46][R4.64+0xf9], R3 ;  /* 0x0000f90304008986 */ /* 0x0001e2000c10112e */
[----:B------:R-:W-:-:S13]  /*52610*/  ISETP.LT.OR P0, PT, R0, 0xf9, !P2 ;  /* 0x000000f90000780c */ /* 0x000fda0005701670 */
[----:B------:R-:W-:-:S04]  /*52620*/  @!P0 IADD3 R10, P1, R4, UR44, RZ ;  /* 0x0000002c040a8c10 */ /* 0x000fc8000ff3e0ff */
[----:B------:R-:W-:Y:S02]  /*52630*/  @!P0 IADD3.X R11, R5, UR43, RZ, P1, !PT ;  /* 0x0000002b050b8c10 */ /* 0x000fe40008ffe4ff */
[----:B------:R-:W-:Y:S01]  /*52640*/  ISETP.LT.OR P1, PT, R0, 0xfa, !P2 ;  /* 0x000000fa0000780c */ /* 0x000fe20005721670 */
[----:B0-----:R-:W-:-:S05]  /*52650*/  @!P0 IMAD R3, R20, R16, RZ ;  /* 0x0000001014038224 */ /* 0x001fca00078e02ff */
[----:B------:R0:W-:Y:S07]  /*52660*/  @!P0 STG.E.U8 desc[UR46][R10.64+0xf8], R3 ;  /* 0x0000f8030a008986 */ /* 0x0001ee000c10112e */
[----:B------:R-:W-:-:S04]  /*52670*/  @!P1 IADD3 R14, P5, R4, UR44, RZ ;  /* 0x0000002c040e9c10 */ /* 0x000fc8000ffbe0ff */
[----:B------:R-:W-:Y:S01]  /*52680*/  @!P1 IADD3.X R15, R5, UR43, RZ, P5, !PT ;  /* 0x0000002b050f9c10 */ /* 0x000fe2000affe4ff */
[----:B0-----:R-:W-:Y:S02]  /*52690*/  @!P1 IMAD R3, R152, R16, RZ ;  /* 0x0000001098039224 */ /* 0x001fe400078e02ff */
[----:B------:R-:W3:Y:S04]  /*526a0*/  LDL.LU R152, [R1+0x7fc] ;  /* 0x0007fc0001987983 */ /* 0x000ee80000300800 */
[----:B------:R0:W-:Y:S04]  /*526b0*/  @!P1 STG.E.U8 desc[UR46][R14.64+0xf9], R3 ;  /* 0x0000f9030e009986 */ /* 0x0001e8000c10112e */
[----:B0-----:R-:W2:Y:S04]  /*526c0*/  LDL.LU R14, [R1+0x600] ;  /* 0x00060000010e7983 */ /* 0x001ea80000300800 */
[----:B------:R-:W4:Y:S01]  /*526d0*/  LDL.LU R15, [R1+0x604] ;  /* 0x00060400010f7983 */ /* 0x000f220000300800 */
[----:B------:R-:W-:-:S04]  /*526e0*/  ISETP.GE.AND P0, PT, R19, 0x189, PT ;  /* 0x000001891300780c */ /* 0x000fc80003f06270 */
[----:B------:R-:W-:Y:S01]  /*526f0*/  ISETP.LT.OR P6, PT, R0, 0x1, !P0 ;  /* 0x000000010000780c */ /* 0x000fe200047c1670 */
[----:B------:R-:W-:Y:S01]  /*52700*/  IMAD.U32 R12, RZ, RZ, UR10 ;  /* 0x0000000aff0c7e24 */ /* 0x000fe2000f8e00ff */
[----:B------:R-:W-:-:S03]  /*52710*/  UIMAD UR4, UR11, 0x180, URZ ;  /* 0x000001800b0478a4 */ /* 0x000fc6000f8e023f */
[----:B------:R-:W-:Y:S01]  /*52720*/  IMAD.WIDE.U32 R12, R12, 0x180, R8 ;  /* 0x000001800c0c7825 */ /* 0x000fe200078e0008 */
[----:B------:R-:W-:-:S03]  /*52730*/  ISETP.GE.AND P1, PT, R19, 0x181, PT ;  /* 0x000001811300780c */ /* 0x000fc60003f26270 */
[----:B------:R-:W-:-:S04]  /*52740*/  VIADD R11, R13, UR4 ;  /* 0x000000040d0b7c36 */ /* 0x000fc80008000000 */
[----:B------:R-:W-:-:S04]  /*52750*/  @!P6 IADD3 R20, P5, R12, UR44, RZ ;  /* 0x0000002c0c14ec10 */ /* 0x000fc8000ffbe0ff */
[----:B------:R-:W-:Y:S02]  /*52760*/  @!P6 IADD3.X R21, R11, UR43, RZ, P5, !PT ;  /* 0x0000002b0b15ec10 */ /* 0x000fe4000affe4ff */
[----:B------:R-:W-:-:S13]  /*52770*/  ISETP.LT.OR P5, PT, R0, 0x1, !P1 ;  /* 0x000000010000780c */ /* 0x000fda0004fa1670 */
[----:B------:R-:W-:Y:S02]  /*52780*/  @!P5 IMAD.MOV.U32 R10, RZ, RZ, R12 ;  /* 0x000000ffff0ad224 */ /* 0x000fe400078e000c */
[----:B--2---:R-:W-:-:S05]  /*52790*/  @!P5 IMAD R3, R14, R16, RZ ;  /* 0x000000100e03d224 */ /* 0x004fca00078e02ff */
[----:B------:R4:W-:Y:S01]  /*527a0*/  @!P5 STG.E.U8 desc[UR46][R10.64], R3 ;  /* 0x000000030a00d986 */ /* 0x0009e2000c10112e */
[----:B------:R-:W-:-:S13]  /*527b0*/  ISETP.LT.OR P5, PT, R0, 0x2, !P1 ;  /* 0x000000020000780c */ /* 0x000fda0004fa1670 */
[----:B----4-:R-:W-:Y:S02]  /*527c0*/  @!P5 IMAD R3, R15, R16, RZ ;  /* 0x000000100f03d224 */ /* 0x010fe400078e02ff */
[----:B------:R-:W-:-:S05]  /*527d0*/  @!P5 IMAD.MOV.U32 R10, RZ, RZ, R12 ;  /* 0x000000ffff0ad224 */ /* 0x000fca00078e000c */
[----:B------:R0:W-:Y:S04]  /*527e0*/  @!P5 STG.E.U8 desc[UR46][R10.64+0x1], R3 ;  /* 0x000001030a00d986 */ /* 0x0001e8000c10112e */
[----:B0-----:R-:W2:Y:S01]  /*527f0*/  LDL.LU R3, [R1+0x608] ;  /* 0x0006080001037983 */ /* 0x001ea20000300800 */
[----:B------:R-:W-:Y:S02]  /*52800*/  ISETP.LT.OR P5, PT, R0, 0x2, !P0 ;  /* 0x000000020000780c */ /* 0x000fe400047a1670 */
[----:B------:R-:W-:Y:S01]  /*52810*/  LOP3.LUT R18, R18, 0xffffffdf, RZ, 0xc0, !PT ;  /* 0xffffffdf12127812 */ /* 0x000fe200078ec0ff */
[----:B--2---:R-:W-:-:S05]  /*52820*/  @!P6 IMAD R3, R3, R16, RZ ;  /* 0x000000100303e224 */ /* 0x004fca00078e02ff */
[----:B------:R0:W-:Y:S04]  /*52830*/  @!P6 STG.E.U8 desc[UR46][R20.64], R3 ;  /* 0x000000031400e986 */ /* 0x0001e8000c10112e */
[----:B0-----:R-:W2:Y:S01]  /*52840*/  LDL.LU R3, [R1+0x60c] ;  /* 0x00060c0001037983 */ /* 0x001ea20000300800 */
[----:B------:R-:W-:Y:S02]  /*52850*/  @P2 LOP3.LUT R18, R18, 0x20, RZ, 0xfc, !PT ;  /* 0x0000002012122812 */ /* 0x000fe400078efcff */
[----:B------:R-:W-:-:S04]  /*52860*/  @!P5 IADD3 R14, P2, R12, UR44, RZ ;  /* 0x0000002c0c0edc10 */ /* 0x000fc8000ff5e0ff */
[----:B------:R-:W-:Y:S01]  /*52870*/  @!P5 IADD3.X R15, R11, UR43, RZ, P2, !PT ;  /* 0x0000002b0b0fdc10 */ /* 0x000fe200097fe4ff */
[----:B--2---:R-:W-:-:S05]  /*52880*/  @!P5 IMAD R3, R3, R16, RZ ;  /* 0x000000100303d224 */ /* 0x004fca00078e02ff */
[----:B------:R0:W-:Y:S04]  /*52890*/  @!P5 STG.E.U8 desc[UR46][R14.64+0x1], R3 ;  /* 0x000001030e00d986 */ /* 0x0001e8000c10112e */
[----:B0-----:R-:W2:Y:S04]  /*528a0*/  LDL.LU R14, [R1+0x610] ;  /* 0x00061000010e7983 */ /* 0x001ea80000300800 */
[----:B------:R-:W4:Y:S01]  /*528b0*/  LDL.LU R15, [R1+0x614] ;  /* 0x00061400010f7983 */ /* 0x000f220000300800 */
        /* <DEDUP_REMOVED lines=215> */
[----:B------:R-:W-:Y:S02]  /*53630*/  @!P5 IADD3.X R15, R11, UR43, RZ, P2, !PT ;  /* 0x0000002b0b0fdc10 */ /* 0x000fe400097fe4ff */
[----:B------:R-:W-:-:S13]  /*53640*/  ISETP.LT.OR P6, PT, R0, 0x59, !P0 ;  /* 0x000000590000780c */ /* 0x000fda00047c1670 */
[----:B------:R-:W-:-:S04]  /*53650*/  @!P6 IADD3 R20, P2, R12, UR44, RZ ;  /* 0x0000002c0c14ec10 */ /* 0x000fc8000ff5e0ff */
[----:B------:R-:W-:Y:S01]  /*53660*/  @!P6 IADD3.X R21, R11, UR43, RZ, P2, !PT ;  /* 0x0000002b0b15ec10 */ /* 0x000fe200097fe4ff */
[----:B--2---:R-:W-:-:S05]  /*53670*/  @!P5 IMAD R3, R3, R16, RZ ;  /* 0x000000100303d224 */ /* 0x004fca00078e02ff */
[----:B------:R0:W-:Y:S01]  /*53680*/  @!P5 STG.E.U8 desc[UR46][R14.64+0x51], R3 ;  /* 0x000051030e00d986 */ /* 0x0001e2000c10112e */
[----:B------:R-:W-:-:S13]  /*53690*/  ISETP.LT.OR P5, PT, R0, 0x59, !P1 ;  /* 0x000000590000780c */ /* 0x000fda0004fa1670 */
[----:B0-----:R-:W-:Y:S02]  /*536a0*/  @!P5 IMAD R3, R235, R16, RZ ;  /* 0x00000010eb03d224 */ /* 0x001fe400078e02ff */
[----:B------:R-:W-:-:S05]  /*536b0*/  @!P5 IMAD.MOV.U32 R10, RZ, RZ, R12 ;  /* 0x000000ffff0ad224 */ /* 0x000fca00078e000c */
[----:B------:R0:W-:Y:S01]  /*536c0*/  @!P5 STG.E.U8 desc[UR46][R10.64+0x58], R3 ;  /* 0x000058030a00d986 */ /* 0x0001e2000c10112e */
[----:B------:R-:W-:-:S13]  /*536d0*/  ISETP.LT.OR P5, PT, R0, 0x5a, !P1 ;  /* 0x0000005a0000780c */ /* 0x000fda0004fa1670 */
[----:B0-----:R-:W-:Y:S02]  /*536e0*/  @!P5 IMAD R3, R234, R16, RZ ;  /* 0x00000010ea03d224 */ /* 0x001fe400078e02ff */
[----:B------:R-:W-:-:S05]  /*536f0*/  @!P5 IMAD.MOV.U32 R10, RZ, RZ, R12 ;  /* 0x000000ffff0ad224 */ /* 0x000fca00078e000c */
[----:B------:R5:W-:Y:S01]  /*53700*/  @!P5 STG.E.U8 desc[UR46][R10.64+0x59], R3 ;  /* 0x000059030a00d986 */ /* 0x000be2000c10112e */
[----:B------:R-:W-:Y:S01]  /*53710*/  ISETP.LT.OR P5, PT, R0, 0x5a, !P0 ;  /* 0x0000005a0000780c */ /* 0x000fe200047a1670 */
[----:B-----5:R-:W-:-:S12]  /*53720*/  @!P6 IMAD R3, R233, R16, RZ ;  /* 0x00000010e903e224 */ /* 0x020fd800078e02ff */
[----:B------:R-:W-:Y:S01]  /*53730*/  @!P5 IADD3 R14, P2, R12, UR44, RZ ;  /* 0x0000002c0c0edc10 */ /* 0x000fe2000ff5e0ff */
[----:B------:R0:W-:Y:S03]  /*53740*/  @!P6 STG.E.U8 desc[UR46][R20.64+0x58], R3 ;  /* 0x000058031400e986 */ /* 0x0001e6000c10112e */
[----:B------:R-:W-:Y:S01]  /*53750*/  @!P5 IADD3.X R15, R11, UR43, RZ, P2, !PT ;  /* 0x0000002b0b0fdc10 */ /* 0x000fe200097fe4ff */
[----:B0-----:R-:W-:-:S05]  /*53760*/  @!P5 IMAD R3, R232, R16, RZ ;  /* 0x00000010e803d224 */ /* 0x001fca00078e02ff */
[----:B------:R0:W-:Y:S01]  /*53770*/  @!P5 STG.E.U8 desc[UR46][R14.64+0x59], R3 ;  /* 0x000059030e00d986 */ /* 0x0001e2000c10112e */
[----:B------:R-:W-:-:S13]  /*53780*/  ISETP.LT.OR P5, PT, R0, 0x61, !P1 ;  /* 0x000000610000780c */ /* 0x000fda0004fa1670 */
[----:B0-----:R-:W-:Y:S02]  /*53790*/  @!P5 IMAD R3, R231, R16, RZ ;  /* 0x00000010e703d224 */ /* 0x001fe400078e02ff */
[----:B------:R-:W-:-:S05]  /*537a0*/  @!P5 IMAD.MOV.U32 R10, RZ, RZ, R12 ;  /* 0x000000ffff0ad224 */ /* 0x000fca00078e000c */
[----:B------:R0:W-:Y:S01]  /*537b0*/  @!P5 STG.E.U8 desc[UR46][R10.64+0x60], R3 ;  /* 0x000060030a00d986 */ /* 0x0001e2000c10112e */
[C---:B------:R-:W-:Y:S02]  /*537c0*/  ISETP.LT.OR P5, PT, R0.reuse, 0x62, !P1 ;  /* 0x000000620000780c */ /* 0x040fe40004fa1670 */
[----:B------:R-:W-:-:S11]  /*537d0*/  ISETP.LT.OR P6, PT, R0, 0x61, !P0 ;  /* 0x000000610000780c */ /* 0x000fd600047c1670 */
[----:B0-----:R-:W-:Y:S02]  /*537e0*/  @!P5 IMAD R3, R230, R16, RZ ;  /* 0x00000010e603d224 */ /* 0x001fe400078e02ff */
[----:B------:R-:W-:-:S05]  /*537f0*/  @!P5 IMAD.MOV.U32 R10, RZ, RZ, R12 ;  /* 0x000000ffff0ad224 */ /* 0x000fca00078e000c */
[----:B------:R0:W-:Y:S01]  /*53800*/  @!P5 STG.E.U8 desc[UR46][R10.64+0x61], R3 ;  /* 0x000061030a00d986 */ /* 0x0001e2000c10112e */
[----:B------:R-:W-:Y:S02]  /*53810*/  ISETP.LT.OR P5, PT, R0, 0x62, !P0 ;  /* 0x000000620000780c */ /* 0x000fe400047a1670 */
[----:B------:R-:W-:-:S04]  /*53820*/  @!P6 IADD3 R20, P2, R12, UR44, RZ ;  /* 0x0000002c0c14ec10 */ /* 0x000fc8000ff5e0ff */
[----:B------:R-:W-:Y:S01]  /*53830*/  @!P6 IADD3.X R21, R11, UR43, RZ, P2, !PT ;  /* 0x0000002b0b15ec10 */ /* 0x000fe200097fe4ff */
[----:B0-----:R-:W-:-:S06]  /*53840*/  @!P6 IMAD R3, R229, R16, RZ ;  /* 0x00000010e503e224 */ /* 0x001fcc00078e02ff */
        /* <DEDUP_REMOVED lines=328> */
[----:B------:R0:W-:Y:S04]  /*54cd0*/  @!P5 STG.E.U8 desc[UR46][R14.64+0xf1], R3 ;  /* 0x0000f1030e00d986 */ /* 0x0001e8000c10112e */
[----:B0-----:R-:W2:Y:S04]  /*54ce0*/  LDL.LU R14, [R1+0x400] ;  /* 0x00040000010e7983 */ /* 0x001ea80000300800 */
[----:B------:R-:W4:Y:S01]  /*54cf0*/  LDL.LU R15, [R1+0x404] ;  /* 0x00040400010f7983 */ /* 0x000f220000300800 */
[C---:B------:R-:W-:Y:S02]  /*54d00*/  ISETP.LT.OR P5, PT, R0.reuse, 0xf9, !P1 ;  /* 0x000000f90000780c */ /* 0x040fe40004fa1670 */
[----:B------:R-:W-:-:S11]  /*54d10*/  ISETP.LT.OR P6, PT, R0, 0xf9, !P0 ;  /* 0x000000f90000780c */ /* 0x000fd600047c1670 */
[----:B------:R-:W-:Y:S02]  /*54d20*/  @!P5 IMAD R3, R155, R16, RZ ;  /* 0x000000109b03d224 */ /* 0x000fe400078e02ff */
[----:B------:R-:W-:-:S05]  /*54d30*/  @!P5 IMAD.MOV.U32 R10, RZ, RZ, R12 ;  /* 0x000000ffff0ad224 */ /* 0x000fca00078e000c */
[----:B------:R0:W-:Y:S01]  /*54d40*/  @!P5 STG.E.U8 desc[UR46][R10.64+0xf8], R3 ;  /* 0x0000f8030a00d986 */ /* 0x0001e2000c10112e */
[----:B------:R-:W-:Y:S02]  /*54d50*/  ISETP.LT.OR P5, PT, R0, 0xfa, !P1 ;  /* 0x000000fa0000780c */ /* 0x000fe40004fa1670 */
[----:B------:R-:W-:-:S04]  /*54d60*/  @!P6 IADD3 R20, P2, R12, UR44, RZ ;  /* 0x0000002c0c14ec10 */ /* 0x000fc8000ff5e0ff */
[----:B------:R-:W-:-:S07]  /*54d70*/  @!P6 IADD3.X R21, R11, UR43, RZ, P2, !PT ;  /* 0x0000002b0b15ec10 */ /* 0x000fce00097fe4ff */
[----:B0-----:R-:W-:Y:S02]  /*54d80*/  @!P5 IMAD R3, R154, R16, RZ ;  /* 0x000000109a03d224 */ /* 0x001fe400078e02ff */
[----:B------:R-:W-:-:S05]  /*54d90*/  @!P5 IMAD.MOV.U32 R10, RZ, RZ, R12 ;  /* 0x000000ffff0ad224 */ /* 0x000fca00078e000c */
[----:B------:R0:W-:Y:S02]  /*54da0*/  @!P5 STG.E.U8 desc[UR46][R10.64+0xf9], R3 ;  /* 0x0000f9030a00d986 */ /* 0x0001e4000c10112e */
[----:B0-----:R-:W-:-:S05]  /*54db0*/  @!P6 IMAD R3, R153, R16, RZ ;  /* 0x000000109903e224 */ /* 0x001fca00078e02ff */
[----:B------:R0:W-:Y:S04]  /*54dc0*/  @!P6 STG.E.U8 desc[UR46][R20.64+0xf8], R3 ;  /* 0x0000f8031400e986 */ /* 0x0001e8000c10112e */
[----:B0-----:R-:W5:Y:S04]  /*54dd0*/  LDL.LU R20, [R1+0x410] ;  /* 0x0004100001147983 */ /* 0x001f680000300800 */
        /* <DEDUP_REMOVED lines=42> */
[----:B---3--:R-:W-:-:S03]  /*55080*/  @!P5 IMAD R3, R152, R16, RZ ;  /* 0x000000109803d224 */ /* 0x008fc600078e02ff */
[----:B------:R-:W3:Y:S04]  /*55090*/  LDL.LU R197, [R1+0x548] ;  /* 0x0005480001c57983 */ /* 0x000ee80000300800 */
[----:B------:R-:W3:Y:S04]  /*550a0*/  LDL.LU R196, [R1+0x54c] ;  /* 0x00054c0001c47983 */ /* 0x000ee80000300800 */
[----:B------:R-:W3:Y:S04]  /*550b0*/  LDL.LU R195, [R1+0x550] ;  /* 0x0005500001c37983 */ /* 0x000ee80000300800 */
[----:B------:R-:W3:Y:S04]  /*550c0*/  LDL.LU R194, [R1+0x554] ;  /* 0x0005540001c27983 */ /* 0x000ee80000300800 */
[----:B------:R-:W3:Y:S04]  /*550d0*/  LDL.LU R193, [R1+0x558] ;  /* 0x0005580001c17983 */ /* 0x000ee80000300800 */
[----:B------:R-:W3:Y:S04]  /*550e0*/  LDL.LU R192, [R1+0x55c] ;  /* 0x00055c0001c07983 */ /* 0x000ee80000300800 */
[----:B------:R-:W3:Y:S04]  /*550f0*/  LDL.LU R191, [R1+0x560] ;  /* 0x0005600001bf7983 */ /* 0x000ee80000300800 */
[----:B------:R-:W3:Y:S04]  /*55100*/  LDL.LU R190, [R1+0x564] ;  /* 0x0005640001be7983 */ /* 0x000ee80000300800 */
[----:B------:R2:W-:Y:S01]  /*55110*/  @!P5 STG.E.U8 desc[UR46][R10.64+0xf9], R3 ;  /* 0x0000f9030a00d986 */ /* 0x0005e2000c10112e */
[----:B------:R-:W-:-:S03]  /*55120*/  ISETP.LT.OR P5, PT, R0, 0x101, !P4 ;  /* 0x000001010000780c */ /* 0x000fc600067a1670 */
        /* <DEDUP_REMOVED lines=9> */
[----:B------:R-:W3:Y:S01]  /*551c0*/  LDL.LU R180, [R1+0x58c] ;  /* 0x00058c0001b47983 */ /* 0x000ee20000300800 */
        /* <DEDUP_REMOVED lines=10> */
[----:B------:R4:W-:Y:S01]  /*55270*/  @!P5 STG.E.U8 desc[UR46][R8.64+0x100], R3 ;  /* 0x000100030800d986 */ /* 0x0009e2000c10112e */
[----:B------:R-:W-:-:S03]  /*55280*/  ISETP.LT.OR P5, PT, R0, 0x102, !P4 ;  /* 0x000001020000780c */ /* 0x000fc600067a1670 */
        /* <DEDUP_REMOVED lines=10> */
[----:B----4-:R-:W-:-:S03]  /*55330*/  @!P5 IMAD R3, R15, R16, RZ ;  /* 0x000000100f03d224 */ /* 0x010fc600078e02ff */
[----:B------:R-:W4:Y:S04]  /*55340*/  LDL.LU R160, [R1+0x5dc] ;  /* 0x0005dc0001a07983 */ /* 0x000f280000300800 */
        /* <DEDUP_REMOVED lines=8> */
[----:B------:R0:W-:Y:S04]  /*553d0*/  @!P5 STG.E.U8 desc[UR46][R8.64+0x101], R3 ;  /* 0x000101030800d986 */ /* 0x0001e8000c10112e */
[----:B0-----:R-:W5:Y:S01]  /*553e0*/  LDL.LU R3, [R1+0x408] ;  /* 0x0004080001037983 */ /* 0x001f620000300800 */
[----:B------:R-:W-:-:S02]  /*553f0*/  ISETP.LT.OR P2, PT, R0, 0x101, !P3 ;  /* 0x000001010000780c */ /* 0x000fc40005f41670 */
[----:B------:R-:W-:-:S11]  /*55400*/  ISETP.LT.OR P5, PT, R0, 0x102, !P3 ;  /* 0x000001020000780c */ /* 0x000fd60005fa1670 */
[----:B-----5:R-:W-:-:S05]  /*55410*/  @!P2 IMAD R3, R3, R16, RZ ;  /* 0x000000100303a224 */ /* 0x020fca00078e02ff */
[----:B------:R0:W-:Y:S04]  /*55420*/  @!P2 STG.E.U8 desc[UR46][R22.64+0x100], R3 ;  /* 0x000100031600a986 */ /* 0x0001e8000c10112e */
[----:B0-----:R-:W5:Y:S01]  /*55430*/  LDL.LU R3, [R1+0x40c] ;  /* 0x00040c0001037983 */ /* 0x001f620000300800 */
[----:B------:R-:W-:-:S03]  /*55440*/  @!P5 IADD3 R10, P6, R8, UR44, RZ ;  /* 0x0000002c080adc10 */ /* 0x000fc6000ffde0ff */
[----:B------:R-:W3:Y:S01]  /*55450*/  LDL.LU R22, [R1+0x4a8] ;  /* 0x0004a80001167983 */ /* 0x000ee20000300800 */
[----:B------:R-:W-:-:S03]  /*55460*/  @!P5 IADD3.X R11, R9, UR43, RZ, P6, !PT ;  /* 0x0000002b090bdc10 */ /* 0x000fc6000b7fe4ff */
[----:B------:R-:W2:Y:S01]  /*55470*/  LDL.LU R23, [R1+0x4ac] ;  /* 0x0004ac0001177983 */ /* 0x000ea20000300800 */
[----:B-----5:R-:W-:-:S05]  /*55480*/  @!P5 IMAD R3, R3, R16, RZ ;  /* 0x000000100303d224 */ /* 0x020fca00078e02ff */
[----:B------:R0:W-:Y:S01]  /*55490*/  @!P5 STG.E.U8 desc[UR46][R10.64+0x101], R3 ;  /* 0x000101030a00d986 */ /* 0x0001e2000c10112e */
[----:B------:R-:W-:-:S13]  /*554a0*/  ISETP.LT.OR P5, PT, R0, 0x109, !P4 ;  /* 0x000001090000780c */ /* 0x000fda00067a1670 */
[----:B0-----:R-:W-:-:S05]  /*554b0*/  @!P5 IMAD R3, R20, R16, RZ ;  /* 0x000000101403d224 */ /* 0x001fca00078e02ff */
[----:B------:R0:W-:Y:S01]  /*554c0*/  @!P5 STG.E.U8 desc[UR46][R8.64+0x108], R3 ;  /* 0x000108030800d986 */ /* 0x0001e2000c10112e */
[----:B------:R-:W-:-:S13]  /*554d0*/  ISETP.LT.OR P5, PT, R0, 0x10a, !P4 ;  /* 0x0000010a0000780c */ /* 0x000fda00067a1670 */
[----:B0-----:R-:W-:-:S05]  /*554e0*/  @!P5 IMAD R3, R21, R16, RZ ;  /* 0x000000101503d224 */ /* 0x001fca00078e02ff */
[----:B------:R0:W-:Y:S04]  /*554f0*/  @!P5 STG.E.U8 desc[UR46][R8.64+0x109], R3 ;  /* 0x000109030800d986 */ /* 0x0001e8000c10112e */
[----:B0-----:R-:W5:Y:S01]  /*55500*/  LDL.LU R3, [R1+0x418] ;  /* 0x0004180001037983 */ /* 0x001f620000300800 */
[----:B------:R-:W-:Y:S02]  /*55510*/  ISETP.LT.OR P6, PT, R0, 0x109, !P3 ;  /* 0x000001090000780c */ /* 0x000fe40005fc1670 */
[----:B------:R-:W-:-:S04]  /*55520*/  LOP3.LUT R18, R18, 0xffffffbf, RZ, 0xc0, !PT ;  /* 0xffffffbf12127812 */ /* 0x000fc800078ec0ff */
[----:B------:R-:W-:-:S07]  /*55530*/  @P1 LOP3.LUT R18, R18, 0x40, RZ, 0xfc, !PT ;  /* 0x0000004012121812 */ /* 0x000fce00078efcff */
[----:B------:R-:W-:-:S04]  /*55540*/  @!P6 IADD3 R14, P1, R8, UR44, RZ ;  /* 0x0000002c080eec10 */ /* 0x000fc8000ff3e0ff */
[----:B------:R-:W-:Y:S01]  /*55550*/  @!P6 IADD3.X R15, R9, UR43, RZ, P1, !PT ;  /* 0x0000002b090fec10 */ /* 0x000fe20008ffe4ff */
[----:B-----5:R-:W-:-:S05]  /*55560*/  @!P6 IMAD R3, R3, R16, RZ ;  /* 0x000000100303e224 */ /* 0x020fca00078e02ff */
[----:B------:R0:W-:Y:S04]  /*55570*/  @!P6 STG.E.U8 desc[UR46][R14.64+0x108], R3 ;  /* 0x000108030e00e986 */ /* 0x0001e8000c10112e */
[----:B0-----:R-:W5:Y:S04]  /*55580*/  LDL.LU R3, [R1+0x41c] ;  /* 0x00041c0001037983 */ /* 0x001f680000300800 */
[----:B------:R-:W4:Y:S04]  /*55590*/  LDL.LU R14, [R1+0x420] ;  /* 0x00042000010e7983 */ /* 0x000f280000300800 */
[----:B------:R-:W3:Y:S01]  /*555a0*/  LDL.LU R15, [R1+0x424] ;  /* 0x00042400010f7983 */ /* 0x000ee20000300800 */
[----:B------:R-:W-:-:S13]  /*555b0*/  ISETP.LT.OR P5, PT, R0, 0x10a, !P3 ;  /* 0x0000010a0000780c */ /* 0x000fda0005fa1670 */
[----:B------:R-:W-:-:S04]  /*555c0*/  @!P5 IADD3 R10, P1, R8, UR44, RZ ;  /* 0x0000002c080adc10 */ /* 0x000fc8000ff3e0ff */
[----:B------:R-:W-:Y:S01]  /*555d0*/  @!P5 IADD3.X R11, R9, UR43, RZ, P1, !PT ;  /* 0x0000002b090bdc10 */ /* 0x000fe20008ffe4ff */
[----:B-----5:R-:W-:-:S05]  /*555e0*/  @!P5 IMAD R3, R3, R16, RZ ;  /* 0x000000100303d224 */ /* 0x020fca00078e02ff */
[----:B------:R4:W-:Y:S01]  /*555f0*/  @!P5 STG.E.U8 desc[UR46][R10.64+0x109], R3 ;  /* 0x000109030a00d986 */ /* 0x0009e2000c10112e */
[----:B------:R-:W-:-:S13]  /*55600*/  ISETP.LT.OR P5, PT, R0, 0x111, !P4 ;  /* 0x000001110000780c */ /* 0x000fda00067a1670 */
[----:B----4-:R-:W-:-:S05]  /*55610*/  @!P5 IMAD R3, R14, R16, RZ ;  /* 0x000000100e03d224 */ /* 0x010fca00078e02ff */
[----:B------:R3:W-:Y:S01]  /*55620*/  @!P5 STG.E.U8 desc[UR46][R8.64+0x110], R3 ;  /* 0x000110030800d986 */ /* 0x0007e2000c10112e */
[----:B------:R-:W-:-:S13]  /*55630*/  ISETP.LT.OR P5, PT, R0, 0x112, !P4 ;  /* 0x000001120000780c */ /* 0x000fda00067a1670 */
[----:B---3--:R-:W-:-:S05]  /*55640*/  @!P5 IMAD R3, R15, R16, RZ ;  /* 0x000000100f03d224 */ /* 0x008fca00078e02ff */
        /* <DEDUP_REMOVED lines=8> */
[----:B------:R-:W4:Y:S04]  /*556d0*/  LDL.LU R20, [R1+0x430] ;  /* 0x0004300001147983 */ /* 0x000f280000300800 */
[----:B------:R-:W5:Y:S01]  /*556e0*/  LDL.LU R21, [R1+0x434] ;  /* 0x0004340001157983 */ /* 0x000f620000300800 */
[----:B------:R-:W-:-:S13]  /*556f0*/  ISETP.LT.OR P5, PT, R0, 0x112, !P3 ;  /* 0x000001120000780c */ /* 0x000fda0005fa1670 */
[----:B------:R-:W-:-:S04]  /*55700*/  @!P5 IADD3 R10, P6, R8, UR44, RZ ;  /* 0x0000002c080adc10 */ /* 0x000fc8000ffde0ff */
[----:B------:R-:W-:Y:S01]  /*55710*/  @!P5 IADD3.X R11, R9, UR43, RZ, P6, !PT ;  /* 0x0000002b090bdc10 */ /* 0x000fe2000b7fe4ff */
[----:B---3--:R-:W-:-:S05]  /*55720*/  @!P5 IMAD R3, R3, R16, RZ ;  /* 0x000000100303d224 */ /* 0x008fca00078e02ff */
[----:B------:R4:W-:Y:S01]  /*55730*/  @!P5 STG.E.U8 desc[UR46][R10.64+0x111], R3 ;  /* 0x000111030a00d986 */ /* 0x0009e2000c10112e */
[----:B------:R-:W-:-:S13]  /*55740*/  ISETP.LT.OR P5, PT, R0, 0x119, !P4 ;  /* 0x000001190000780c */ /* 0x000fda00067a1670 */
[----:B----4-:R-:W-:-:S05]  /*55750*/  @!P5 IMAD R3, R20, R16, RZ ;  /* 0x000000101403d224 */ /* 0x010fca00078e02ff */
[----:B------:R5:W-:Y:S01]  /*55760*/  @!P5 STG.E.U8 desc[UR46][R8.64+0x118], R3 ;  /* 0x000118030800d986 */ /* 0x000be2000c10112e */
[----:B------:R-:W-:-:S13]  /*55770*/  ISETP.LT.OR P5, PT, R0, 0x11a, !P4 ;  /* 0x0000011a0000780c */ /* 0x000fda00067a1670 */
[----:B-----5:R-:W-:-:S05]  /*55780*/  @!P5 IMAD R3, R21, R16, RZ ;  /* 0x000000101503d224 */ /* 0x020fca00078e02ff */
        /* <DEDUP_REMOVED lines=132> */
[----:B------:R-:W-:Y:S02]  /*55fd0*/  @!P5 IADD3.X R11, R9, UR43, RZ, P1, !PT ;  /* 0x0000002b090bdc10 */ /* 0x000fe40008ffe4ff */
        /* <DEDUP_REMOVED lines=10> */
[----:B------:R0:W-:Y:S01]  /*56080*/  @!P5 STG.E.U8 desc[UR46][R8.64+0x151], R3 ;  /* 0x000151030800d986 */ /* 0x0001e2000c10112e */
[----:B------:R-:W-:Y:S01]  /*56090*/  ISETP.LT.OR P5, PT, R0, 0x152, !P3 ;  /* 0x000001520000780c */ /* 0x000fe20005fa1670 */
[----:B0-----:R-:W-:-:S12]  /*560a0*/  @!P1 IMAD R3, R22, R16, RZ ;  /* 0x0000001016039224 */ /* 0x001fd800078e02ff */
[----:B------:R-:W-:Y:S01]  /*560b0*/  @!P5 IADD3 R10, P6, R8, UR44, RZ ;  /* 0x0000002c080adc10 */ /* 0x000fe2000ffde0ff */
[----:B------:R2:W-:Y:S03]  /*560c0*/  @!P1 STG.E.U8 desc[UR46][R20.64+0x150], R3 ;  /* 0x0001500314009986 */ /* 0x0005e6000c10112e */
[----:B------:R-:W-:Y:S01]  /*560d0*/  @!P5 IADD3.X R11, R9, UR43, RZ, P6, !PT ;  /* 0x0000002b090bdc10 */ /* 0x000fe2000b7fe4ff */
[----:B--2---:R-:W-:-:S05]  /*560e0*/  @!P5 IMAD R3, R23, R16, RZ ;  /* 0x000000101703d224 */ /* 0x004fca00078e02ff */
[----:B------:R0:W-:Y:S01]  /*560f0*/  @!P5 STG.E.U8 desc[UR46][R10.64+0x151], R3 ;  /* 0x000151030a00d986 */ /* 0x0001e2000c10112e */
[----:B------:R-:W-:-:S13]  /*56100*/  ISETP.LT.OR P5, PT, R0, 0x159, !P4 ;  /* 0x000001590000780c */ /* 0x000fda00067a1670 */
[----:B0-----:R-:W-:-:S05]  /*56110*/  @!P5 IMAD R3, R235, R16, RZ ;  /* 0x00000010eb03d224 */ /* 0x001fca00078e02ff */
[----:B------:R0:W-:Y:S01]  /*56120*/  @!P5 STG.E.U8 desc[UR46][R8.64+0x158], R3 ;  /* 0x000158030800d986 */ /* 0x0001e2000c10112e */
[C---:B------:R-:W-:Y:S02]  /*56130*/  ISETP.LT.OR P5, PT, R0.reuse, 0x15a, !P4 ;  /* 0x0000015a0000780c */ /* 0x040fe400067a1670 */
[----:B------:R-:W-:-:S11]  /*56140*/  ISETP.LT.OR P6, PT, R0, 0x159, !P3 ;  /* 0x000001590000780c */ /* 0x000fd60005fc1670 */
[----:B0-----:R-:W-:-:S05]  /*56150*/  @!P5 IMAD R3, R234, R16, RZ ;  /* 0x00000010ea03d224 */ /* 0x001fca00078e02ff */
        /* <DEDUP_REMOVED lines=314> */
[C---:B------:R-:W-:Y:S02]  /*57500*/  ISETP.LT.OR P5, PT, R0.reuse, 0x1f9, !P4 ;  /* 0x000001f90000780c */ /* 0x040fe400067a1670 */
[C---:B------:R-:W-:Y:S02]  /*57510*/  ISETP.LT.OR P4, PT, R0.reuse, 0x1fa, !P4 ;  /* 0x000001fa0000780c */ /* 0x040fe40006781670 */
[----:B------:R-:W-:-:S09]  /*57520*/  ISETP.LT.OR P6, PT, R0, 0x1f9, !P3 ;  /* 0x000001f90000780c */ /* 0x000fd20005fc1670 */
[----:B0-----:R-:W-:-:S05]  /*57530*/  @!P5 IMAD R3, R155, R16, RZ ;  /* 0x000000109b03d224 */ /* 0x001fca00078e02ff */
[----:B------:R0:W-:Y:S01]  /*57540*/  @!P5 STG.E.U8 desc[UR46][R8.64+0x1f8], R3 ;  /* 0x0001f8030800d986 */ /* 0x0001e2000c10112e */
[----:B------:R-:W-:-:S04]  /*57550*/  @!P6 IADD3 R14, P1, R8, UR44, RZ ;  /* 0x0000002c080eec10 */ /* 0x000fc8000ff3e0ff */
[----:B------:R-:W-:Y:S01]  /*57560*/  @!P6 IADD3.X R15, R9, UR43, RZ, P1, !PT ;  /* 0x0000002b090fec10 */ /* 0x000fe20008ffe4ff */
[----:B0-----:R-:W-:-:S05]  /*57570*/  @!P4 IMAD R3, R154, R16, RZ ;  /* 0x000000109a03c224 */ /* 0x001fca00078e02ff */
[----:B------:R0:W-:Y:S02]  /*57580*/  @!P4 STG.E.U8 desc[UR46][R8.64+0x1f9], R3 ;  /* 0x0001f9030800c986 */ /* 0x0001e4000c10112e */
[----:B0-----:R-:W-:-:S05]  /*57590*/  @!P6 IMAD R3, R153, R16, RZ ;  /* 0x000000109903e224 */ /* 0x001fca00078e02ff */
[----:B------:R0:W-:Y:S04]  /*575a0*/  @!P6 STG.E.U8 desc[UR46][R14.64+0x1f8], R3 ;  /* 0x0001f8030e00e986 */ /* 0x0001e8000c10112e */
[----:B0-----:R-:W2:Y:S04]  /*575b0*/  LDL.LU R14, [R1+0x200] ;  /* 0x00020000010e7983 */ /* 0x001ea80000300800 */
[----:B------:R-:W3:Y:S04]  /*575c0*/  LDL.LU R15, [R1+0x204] ;  /* 0x00020400010f7983 */ /* 0x000ee80000300800 */
[----:B------:R-:W4:Y:S04]  /*575d0*/  LDL.LU R20, [R1+0x2a0] ;  /* 0x0002a00001147983 */ /* 0x000f280000300800 */
        /* <DEDUP_REMOVED lines=21> */
[----:B------:R-:W5:Y:S01]  /*57730*/  LDL.LU R219, [R1+0x2f0] ;  /* 0x0002f00001db7983 */ /* 0x000f620000300800 */
[----:B------:R-:W-:-:S03]  /*57740*/  ISETP.GE.AND P5, PT, R19, 0x89, PT ;  /* 0x000000891300780c */ /* 0x000fc60003fa6270 */
[----:B------:R-:W5:Y:S04]  /*57750*/  LDL.LU R218, [R1+0x2f4] ;  /* 0x0002f40001da7983 */ /* 0x000f680000300800 */
[----:B------:R-:W5:Y:S04]  /*57760*/  LDL.LU R217, [R1+0x2f8] ;  /* 0x0002f80001d97983 */ /* 0x000f680000300800 */
[----:B------:R-:W5:Y:S01]  /*57770*/  LDL.LU R216, [R1+0x2fc] ;  /* 0x0002fc0001d87983 */ /* 0x000f620000300800 */
[----:B------:R-:W-:-:S03]  /*57780*/  @!P4 IADD3.X R9, R9, UR43, RZ, P3, !PT ;  /* 0x0000002b0909cc10 */ /* 0x000fc60009ffe4ff */
        /* <DEDUP_REMOVED lines=18> */
[----:B------:R-:W5:Y:S01]  /*578b0*/  LDL.LU R199, [R1+0x340] ;  /* 0x0003400001c77983 */ /* 0x000f620000300800 */
[----:B------:R-:W-:-:S03]  /*578c0*/  @!P4 IMAD R3, R152, R16, RZ ;  /* 0x000000109803c224 */ /* 0x000fc600078e02ff */
[----:B------:R-:W5:Y:S01]  /*578d0*/  LDL.LU R198, [R1+0x344] ;  /* 0x0003440001c67983 */ /* 0x000f620000300800 */
[----:B------:R-:W-:-:S03]  /*578e0*/  @!P3 IADD3.X R11, R7, UR43, RZ, P5, !PT ;  /* 0x0000002b070bbc10 */ /* 0x000fc6000affe4ff */
[----:B------:R-:W5:Y:S01]  /*578f0*/  LDL.LU R197, [R1+0x348] ;  /* 0x0003480001c57983 */ /* 0x000f620000300800 */
[----:B------:R-:W-:-:S03]  /*57900*/  ISETP.GE.AND P5, PT, R19, 0x81, PT ;  /* 0x000000811300780c */ /* 0x000fc60003fa6270 */
[----:B------:R-:W5:Y:S04]  /*57910*/  LDL.LU R196, [R1+0x34c] ;  /* 0x00034c0001c47983 */ /* 0x000f680000300800 */
[----:B------:R-:W5:Y:S04]  /*57920*/  LDL.LU R195, [R1+0x350] ;  /* 0x0003500001c37983 */ /* 0x000f680000300800 */
[----:B------:R-:W5:Y:S04]  /*57930*/  LDL.LU R194, [R1+0x354] ;  /* 0x0003540001c27983 */ /* 0x000f680000300800 */
[----:B------:R-:W5:Y:S04]  /*57940*/  LDL.LU R193, [R1+0x358] ;  /* 0x0003580001c17983 */ /* 0x000f680000300800 */
[----:B------:R-:W5:Y:S04]  /*57950*/  LDL.LU R192, [R1+0x35c] ;  /* 0x00035c0001c07983 */ /* 0x000f680000300800 */
[----:B------:R-:W5:Y:S04]  /*57960*/  LDL.LU R191, [R1+0x360] ;  /* 0x0003600001bf7983 */ /* 0x000f680000300800 */
[----:B------:R-:W5:Y:S04]  /*57970*/  LDL.LU R190, [R1+0x364] ;  /* 0x0003640001be7983 */ /* 0x000f680000300800 */
[----:B------:R2:W-:Y:S01]  /*57980*/  @!P4 STG.E.U8 desc[UR46][R8.64+0x1f9], R3 ;  /* 0x0001f9030800c986 */ /* 0x0005e2000c10112e */
        /* <DEDUP_REMOVED lines=23> */
[----:B--2---:R-:W-:-:S03]  /*57b00*/  @!P4 IMAD R3, R14, R16, RZ ;  /* 0x000000100e03c224 */ /* 0x004fc600078e02ff */
        /* <DEDUP_REMOVED lines=8> */
[----:B------:R-:W2:Y:S01]  /*57b90*/  LDL.LU R161, [R1+0x3d8] ;  /* 0x0003d80001a17983 */ /* 0x000ea20000300800 */
        /* <DEDUP_REMOVED lines=10> */
[----:B------:R0:W-:Y:S04]  /*57c40*/  @!P4 STG.E.U8 desc[UR46][R6.64+0x101], R3 ;  /* 0x000101030600c986 */ /* 0x0001e8000c10112e */
[----:B0-----:R-:W4:Y:S01]  /*57c50*/  LDL.LU R3, [R1+0x208] ;  /* 0x0002080001037983 */ /* 0x001f220000300800 */
[----:B------:R-:W-:-:S04]  /*57c60*/  ISETP.GE.AND P6, PT, R19, 0x89, PT ;  /* 0x000000891300780c */ /* 0x000fc80003fc6270 */
[----:B------:R-:W-:Y:S01]  /*57c70*/  ISETP.LT.OR P5, PT, R0, 0x102, !P6 ;  /* 0x000001020000780c */ /* 0x000fe200077a1670 */
[----:B----4-:R-:W-:-:S05]  /*57c80*/  @!P3 IMAD R3, R3, R16, RZ ;  /* 0x000000100303b224 */ /* 0x010fca00078e02ff */
[----:B------:R0:W-:Y:S04]  /*57c90*/  @!P3 STG.E.U8 desc[UR46][R10.64+0x100], R3 ;  /* 0x000100030a00b986 */ /* 0x0001e8000c10112e */
[----:B0-----:R-:W4:Y:S04]  /*57ca0*/  LDL.LU R3, [R1+0x20c] ;  /* 0x00020c0001037983 */ /* 0x001f280000300800 */
[----:B------:R-:W5:Y:S04]  /*57cb0*/  LDL.LU R10, [R1+0x210] ;  /* 0x00021000010a7983 */ /* 0x000f680000300800 */
[----:B------:R-:W2:Y:S01]  /*57cc0*/  LDL.LU R11, [R1+0x214] ;  /* 0x00021400010b7983 */ /* 0x000ea20000300800 */
[----:B------:R-:W-:-:S04]  /*57cd0*/  @!P5 IADD3 R8, P4, R6, UR44, RZ ;  /* 0x0000002c0608dc10 */ /* 0x000fc8000ff9e0ff */
[----:B------:R-:W-:Y:S01]  /*57ce0*/  @!P5 IADD3.X R9, R7, UR43, RZ, P4, !PT ;  /* 0x0000002b0709dc10 */ /* 0x000fe2000a7fe4ff */
[----:B----4-:R-:W-:-:S05]  /*57cf0*/  @!P5 IMAD R3, R3, R16, RZ ;  /* 0x000000100303d224 */ /* 0x010fca00078e02ff */
[----:B------:R5:W-:Y:S01]  /*57d00*/  @!P5 STG.E.U8 desc[UR46][R8.64+0x101], R3 ;  /* 0x000101030800d986 */ /* 0x000be2000c10112e */
[----:B------:R-:W-:-:S04]  /*57d10*/  ISETP.GE.AND P5, PT, R19, 0x81, PT ;  /* 0x000000811300780c */ /* 0x000fc80003fa6270 */
[----:B------:R-:W-:-:S13]  /*57d20*/  ISETP.LT.OR P3, PT, R0, 0x109, !P5 ;  /* 0x000001090000780c */ /* 0x000fda0006f61670 */
        /* <DEDUP_REMOVED lines=14> */
[----:B------:R-:W-:-:S04]  /*57e10*/  ISETP.GE.AND P6, PT, R19, 0x89, PT ;  /* 0x000000891300780c */ /* 0x000fc80003fc6270 */
[----:B------:R-:W-:-:S13]  /*57e20*/  ISETP.LT.OR P5, PT, R0, 0x10a, !P6 ;  /* 0x0000010a0000780c */ /* 0x000fda00077a1670 */
[----:B------:R-:W-:-:S04]  /*57e30*/  @!P5 IADD3 R8, P3, R6, UR44, RZ ;  /* 0x0000002c0608dc10 */ /* 0x000fc8000ff7e0ff */
[----:B------:R-:W-:Y:S01]  /*57e40*/  @!P5 IADD3.X R9, R7, UR43, RZ, P3, !PT ;  /* 0x0000002b0709dc10 */ /* 0x000fe20009ffe4ff */
[----:B--2---:R-:W-:-:S05]  /*57e50*/  @!P5 IMAD R3, R3, R16, RZ ;  /* 0x000000100303d224 */ /* 0x004fca00078e02ff */
[----:B------:R4:W-:Y:S01]  /*57e60*/  @!P5 STG.E.U8 desc[UR46][R8.64+0x109], R3 ;  /* 0x000109030800d986 */ /* 0x0009e2000c10112e */
[----:B------:R-:W-:-:S04]  /*57e70*/  ISETP.GE.AND P5, PT, R19, 0x81, PT ;  /* 0x000000811300780c */ /* 0x000fc80003fa6270 */
[----:B------:R-:W-:-:S13]  /*57e80*/  ISETP.LT.OR P4, PT, R0, 0x111, !P5 ;  /* 0x000001110000780c */ /* 0x000fda0006f81670 */
        /* <DEDUP_REMOVED lines=166> */
[----:B------:R-:W-:-:S04]  /*588f0*/  ISETP.GE.AND P6, PT, R19, 0x89, PT ;  /* 0x000000891300780c */ /* 0x000fc80003fc6270 */
[----:B------:R-:W-:-:S13]  /*58900*/  ISETP.LT.OR P5, PT, R0, 0x14a, !P6 ;  /* 0x0000014a0000780c */ /* 0x000fda00077a1670 */
[----:B------:R-:W-:-:S04]  /*58910*/  @!P5 IADD3 R8, P3, R6, UR44, RZ ;  /* 0x0000002c0608dc10 */ /* 0x000fc8000ff7e0ff */
[----:B------:R-:W-:Y:S02]  /*58920*/  @!P5 IADD3.X R9, R7, UR43, RZ, P3, !PT ;  /* 0x0000002b0709dc10 */ /* 0x000fe40009ffe4ff */
[----:B------:R-:W-:-:S13]  /*58930*/  ISETP.LT.OR P3, PT, R0, 0x151, !P6 ;  /* 0x000001510000780c */ /* 0x000fda0007761670 */
[----:B------:R-:W-:-:S04]  /*58940*/  @!P3 IADD3 R10, P6, R6, UR44, RZ ;  /* 0x0000002c060abc10 */ /* 0x000fc8000ffde0ff */
[----:B------:R-:W-:Y:S02]  /*58950*/  @!P3 IADD3.X R11, R7, UR43, RZ, P6, !PT ;  /* 0x0000002b070bbc10 */ /* 0x000fe4000b7fe4ff */
[----:B------:R-:W-:Y:S01]  /*58960*/  ISETP.GE.AND P6, PT, R19, 0x89, PT ;  /* 0x000000891300780c */ /* 0x000fe20003fc6270 */
[----:B--2---:R-:W-:-:S05]  /*58970*/  @!P5 IMAD R3, R15, R16, RZ ;  /* 0x000000100f03d224 */ /* 0x004fca00078e02ff */
[----:B------:R0:W-:Y:S01]  /*58980*/  @!P5 STG.E.U8 desc[UR46][R8.64+0x149], R3 ;  /* 0x000149030800d986 */ /* 0x0001e2000c10112e */
[----:B------:R-:W-:-:S04]  /*58990*/  ISETP.GE.AND P5, PT, R19, 0x81, PT ;  /* 0x000000811300780c */ /* 0x000fc80003fa6270 */
[----:B------:R-:W-:-:S13]  /*589a0*/  ISETP.LT.OR P4, PT, R0, 0x151, !P5 ;  /* 0x000001510000780c */ /* 0x000fda0006f81670 */
[----:B0-----:R-:W-:-:S05]  /*589b0*/  @!P4 IMAD R3, R20, R16, RZ ;  /* 0x000000101403c224 */ /* 0x001fca00078e02ff */
[----:B------:R0:W-:Y:S01]  /*589c0*/  @!P4 STG.E.U8 desc[UR46][R6.64+0x150], R3 ;  /* 0x000150030600c986 */ /* 0x0001e2000c10112e */
[C---:B------:R-:W-:Y:S02]  /*589d0*/  ISETP.LT.OR P4, PT, R0.reuse, 0x152, !P5 ;  /* 0x000001520000780c */ /* 0x040fe40006f81670 */
[----:B------:R-:W-:-:S11]  /*589e0*/  ISETP.LT.OR P5, PT, R0, 0x152, !P6 ;  /* 0x000001520000780c */ /* 0x000fd600077a1670 */
[----:B0-----:R-:W-:-:S05]  /*589f0*/  @!P4 IMAD R3, R21, R16, RZ ;  /* 0x000000101503c224 */ /* 0x001fca00078e02ff */
[----:B------:R0:W-:Y:S01]  /*58a00*/  @!P4 STG.E.U8 desc[UR46][R6.64+0x151], R3 ;  /* 0x000151030600c986 */ /* 0x0001e2000c10112e */
[----:B------:R-:W-:-:S04]  /*58a10*/  @!P5 IADD3 R8, P4, R6, UR44, RZ ;  /* 0x0000002c0608dc10 */ /* 0x000fc8000ff9e0ff */
[----:B------:R-:W-:Y:S01]  /*58a20*/  @!P5 IADD3.X R9, R7, UR43, RZ, P4, !PT ;  /* 0x0000002b0709dc10 */ /* 0x000fe2000a7fe4ff */
[----:B0-----:R-:W-:-:S05]  /*58a30*/  @!P3 IMAD R3, R22, R16, RZ ;  /* 0x000000101603b224 */ /* 0x001fca00078e02ff */
[----:B------:R0:W-:Y:S02]  /*58a40*/  @!P3 STG.E.U8 desc[UR46][R10.64+0x150], R3 ;  /* 0x000150030a00b986 */ /* 0x0001e4000c10112e */
[----:B0-----:R-:W-:-:S05]  /*58a50*/  @!P5 IMAD R3, R23, R16, RZ ;  /* 0x000000101703d224 */ /* 0x001fca00078e02ff */
[----:B------:R0:W-:Y:S01]  /*58a60*/  @!P5 STG.E.U8 desc[UR46][R8.64+0x151], R3 ;  /* 0x000151030800d986 */ /* 0x0001e2000c10112e */
[----:B------:R-:W-:-:S04]  /*58a70*/  ISETP.GE.AND P5, PT, R19, 0x81, PT ;  /* 0x000000811300780c */ /* 0x000fc80003fa6270 */
[C---:B------:R-:W-:Y:S02]  /*58a80*/  ISETP.LT.OR P3, PT, R0.reuse, 0x159, !P5 ;  /* 0x000001590000780c */ /* 0x040fe40006f61670 */
[----:B------:R-:W-:-:S11]  /*58a90*/  ISETP.LT.OR P4, PT, R0, 0x159, !P6 ;  /* 0x000001590000780c */ /* 0x000fd60007781670 */
[----:B0-----:R-:W-:Y:S02]  /*58aa0*/  @!P3 IMAD R3, R235, R16, RZ ;  /* 0x00000010eb03b224 */ /* 0x001fe400078e02ff */
[----:B------:R-:W-:-:S03]  /*58ab0*/  @!P4 IADD3 R14, P6, R6, UR44, RZ ;  /* 0x0000002c060ecc10 */ /* 0x000fc6000ffde0ff */
[----:B------:R0:W-:Y:S01]  /*58ac0*/  @!P3 STG.E.U8 desc[UR46][R6.64+0x158], R3 ;  /* 0x000158030600b986 */ /* 0x0001e2000c10112e */
[----:B------:R-:W-:Y:S02]  /*58ad0*/  ISETP.LT.OR P3, PT, R0, 0x15a, !P5 ;  /* 0x0000015a0000780c */ /* 0x000fe40006f61670 */
[----:B------:R-:W-:Y:S02]  /*58ae0*/  @!P4 IADD3.X R15, R7, UR43, RZ, P6, !PT ;  /* 0x0000002b070fcc10 */ /* 0x000fe4000b7fe4ff */
[----:B------:R-:W-:-:S04]  /*58af0*/  ISETP.GE.AND P6, PT, R19, 0x89, PT ;  /* 0x000000891300780c */ /* 0x000fc80003fc6270 */
[----:B------:R-:W-:-:S05]  /*58b00*/  ISETP.LT.OR P5, PT, R0, 0x15a, !P6 ;  /* 0x0000015a0000780c */ /* 0x000fca00077a1670 */
[----:B0-----:R-:W-:-:S05]  /*58b10*/  @!P3 IMAD R3, R234, R16, RZ ;  /* 0x00000010ea03b224 */ /* 0x001fca00078e02ff */
[----:B------:R0:W-:Y:S03]  /*58b20*/  @!P3 STG.E.U8 desc[UR46][R6.64+0x159], R3 ;  /* 0x000159030600b986 */ /* 0x0001e6000c10112e */
[----:B------:R-:W-:Y:S01]  /*58b30*/  @!P5 IADD3 R8, P3, R6, UR44, RZ ;  /* 0x0000002c0608dc10 */ /* 0x000fe2000ff7e0ff */
[----:B0-----:R-:W-:-:S03]  /*58b40*/  @!P4 IMAD R3, R233, R16, RZ ;  /* 0x00000010e903c224 */ /* 0x001fc600078e02ff */
[----:B------:R-:W-:Y:S02]  /*58b50*/  @!P5 IADD3.X R9, R7, UR43, RZ, P3, !PT ;  /* 0x0000002b0709dc10 */ /* 0x000fe40009ffe4ff */
        /* <DEDUP_REMOVED lines=312> */
[----:B0-----:R-:W-:-:S05]  /*59ee0*/  @!P3 IMAD R3, R163, R16, RZ ;  /* 0x00000010a303b224 */ /* 0x001fca00078e02ff */
[----:B------:R0:W-:Y:S01]  /*59ef0*/  @!P3 STG.E.U8 desc[UR46][R6.64+0x1e8], R3 ;  /* 0x0001e8030600b986 */ /* 0x0001e2000c10112e */
[----:B------:R-:W-:Y:S02]  /*59f00*/  ISETP.LT.OR P3, PT, R0, 0x1ea, !P5 ;  /* 0x000001ea0000780c */ /* 0x000fe40006f61670 */
[----:B------:R-:W-:-:S04]  /*59f10*/  @!P4 IADD3 R14, P6, R6, UR44, RZ ;  /* 0x0000002c060ecc10 */ /* 0x000fc8000ffde0ff */
[----:B------:R-:W-:Y:S02]  /*59f20*/  @!P4 IADD3.X R15, R7, UR43, RZ, P6, !PT ;  /* 0x0000002b070fcc10 */ /* 0x000fe4000b7fe4ff */
[----:B------:R-:W-:-:S05]  /*59f30*/  ISETP.GE.AND P6, PT, R19, 0x89, PT ;  /* 0x000000891300780c */ /* 0x000fca0003fc6270 */
[----:B0-----:R-:W-:-:S05]  /*59f40*/  @!P3 IMAD R3, R162, R16, RZ ;  /* 0x00000010a203b224 */ /* 0x001fca00078e02ff */
[----:B------:R0:W-:Y:S01]  /*59f50*/  @!P3 STG.E.U8 desc[UR46][R6.64+0x1e9], R3 ;  /* 0x0001e9030600b986 */ /* 0x0001e2000c10112e */
[----:B------:R-:W-:Y:S01]  /*59f60*/  ISETP.LT.OR P3, PT, R0, 0x1ea, !P6 ;  /* 0x000001ea0000780c */ /* 0x000fe20007761670 */
[----:B0-----:R-:W-:-:S12]  /*59f70*/  @!P4 IMAD R3, R161, R16, RZ ;  /* 0x00000010a103c224 */ /* 0x001fd800078e02ff */
[----:B------:R-:W-:Y:S01]  /*59f80*/  @!P3 IADD3 R8, P5, R6, UR44, RZ ;  /* 0x0000002c0608bc10 */ /* 0x000fe2000ffbe0ff */
[----:B------:R3:W-:Y:S03]  /*59f90*/  @!P4 STG.E.U8 desc[UR46][R14.64+0x1e8], R3 ;  /* 0x0001e8030e00c986 */ /* 0x0007e6000c10112e */
[----:B------:R-:W-:Y:S02]  /*59fa0*/  @!P3 IADD3.X R9, R7, UR43, RZ, P5, !PT ;  /* 0x0000002b0709bc10 */ /* 0x000fe4000affe4ff */
[----:B------:R-:W-:Y:S01]  /*59fb0*/  ISETP.GE.AND P4, PT, R19, 0x81, PT ;  /* 0x000000811300780c */ /* 0x000fe20003f86270 */
[----:B---3--:R-:W-:-:S05]  /*59fc0*/  @!P3 IMAD R3, R160, R16, RZ ;  /* 0x00000010a003b224 */ /* 0x008fca00078e02ff */
[----:B------:R0:W-:Y:S01]  /*59fd0*/  @!P3 STG.E.U8 desc[UR46][R8.64+0x1e9], R3 ;  /* 0x0001e9030800b986 */ /* 0x0001e2000c10112e */
        /* <DEDUP_REMOVED lines=16> */
[----:B0-----:R-:W-:-:S05]  /*5a0e0*/  @!P3 IMAD R3, R156, R16, RZ ;  /* 0x000000109c03b224 */ /* 0x001fca00078e02ff */
[----:B------:R0:W-:Y:S01]  /*5a0f0*/  @!P3 STG.E.U8 desc[UR46][R8.64+0x1f1], R3 ;  /* 0x0001f1030800b986 */ /* 0x0001e2000c10112e */
[C---:B------:R-:W-:Y:S02]  /*5a100*/  ISETP.LT.OR P3, PT, R0.reuse, 0x1f9, !P4 ;  /* 0x000001f90000780c */ /* 0x040fe40006761670 */
[----:B------:R-:W-:-:S11]  /*5a110*/  ISETP.LT.OR P4, PT, R0, 0x1fa, !P4 ;  /* 0x000001fa0000780c */ /* 0x000fd60006781670 */
[----:B0-----:R-:W-:-:S05]  /*5a120*/  @!P3 IMAD R3, R155, R16, RZ ;  /* 0x000000109b03b224 */ /* 0x001fca00078e02ff */
[----:B------:R0:W-:Y:S01]  /*5a130*/  @!P3 STG.E.U8 desc[UR46][R6.64+0x1f8], R3 ;  /* 0x0001f8030600b986 */ /* 0x0001e2000c10112e */
[----:B------:R-:W-:Y:S01]  /*5a140*/  ISETP.LT.OR P3, PT, R0, 0x1f9, !P6 ;  /* 0x000001f90000780c */ /* 0x000fe20007761670 */
[----:B0-----:R-:W-:-:S05]  /*5a150*/  @!P4 IMAD R3, R154, R16, RZ ;  /* 0x000000109a03c224 */ /* 0x001fca00078e02ff */
[----:B------:R0:W-:Y:S07]  /*5a160*/  @!P4 STG.E.U8 desc[UR46][R6.64+0x1f9], R3 ;  /* 0x0001f9030600c986 */ /* 0x0001ee000c10112e */
[----:B------:R-:W-:-:S04]  /*5a170*/  @!P3 IADD3 R8, P4, R6, UR44, RZ ;  /* 0x0000002c0608bc10 */ /* 0x000fc8000ff9e0ff */
[----:B------:R-:W-:Y:S01]  /*5a180*/  @!P3 IADD3.X R9, R7, UR43, RZ, P4, !PT ;  /* 0x0000002b0709bc10 */ /* 0x000fe2000a7fe4ff */
[----:B0-----:R-:W-:Y:S01]  /*5a190*/  @!P3 IMAD R3, R153, R16, RZ ;  /* 0x000000109903b224 */ /* 0x001fe200078e02ff */
[----:B------:R-:W-:-:S04]  /*5a1a0*/  ISETP.LT.OR P5, PT, R0, 0x1fa, !P6 ;  /* 0x000001fa0000780c */ /* 0x000fc800077a1670 */
[----:B------:R0:W-:Y:S01]  /*5a1b0*/  @!P3 STG.E.U8 desc[UR46][R8.64+0x1f8], R3 ;  /* 0x0001f8030800b986 */ /* 0x0001e2000c10112e */
[----:B------:R-:W-:-:S03]  /*5a1c0*/  ISETP.GE.AND P6, PT, R19, 0x101, PT ;  /* 0x000001011300780c */ /* 0x000fc60003fc6270 */
[----:B0-----:R-:W2:Y:S04]  /*5a1d0*/  LDL.LU R8, [R1] ;  /* 0x0000000001087983 */ /* 0x001ea80000300800 */
        /* <DEDUP_REMOVED lines=88> */
[----:B------:R-:W-:-:S03]  /*5a760*/  @!P5 IMAD R3, R152, R16, RZ ;  /* 0x000000109803d224 */ /* 0x000fc600078e02ff */
        /* <DEDUP_REMOVED lines=8> */
[----:B------:R0:W-:Y:S04]  /*5a7f0*/  @!P5 STG.E.U8 desc[UR46][R6.64+0x1f9], R3 ;  /* 0x0001f9030600d986 */ /* 0x0001e8000c10112e */
[----:B0-----:R-:W4:Y:S01]  /*5a800*/  LDL.LU R7, [R1+0x8] ;  /* 0x0000080001077983 */ /* 0x001f220000300800 */
[----:B------:R-:W-:-:S02]  /*5a810*/  ISETP.LT.OR P4, PT, R0, 0x102, !P6 ;  /* 0x000001020000780c */ /* 0x000fc40007781670 */
[----:B------:R-:W-:Y:S02]  /*5a820*/  LOP3.LUT P2, RZ, R18, 0x20, RZ, 0xc0, !PT ;  /* 0x0000002012ff7812 */ /* 0x000fe4000784c0ff */
[C---:B------:R-:W-:Y:S02]  /*5a830*/  ISETP.LT.OR P3, PT, R0.reuse, 0x101, !P6 ;  /* 0x000001010000780c */ /* 0x040fe40007761670 */
[----:B------:R-:W-:-:S07]  /*5a840*/  ISETP.LT.OR P5, PT, R0, 0x101, !P2 ;  /* 0x000001010000780c */ /* 0x000fce00057a1670 */
[----:B---3--:R-:W-:-:S04]  /*5a850*/  @!P4 IMAD R3, R9, R16, RZ ;  /* 0x000000100903c224 */ /* 0x008fc800078e02ff */
[----:B--2---:R-:W-:Y:S01]  /*5a860*/  @!P3 IMAD R6, R8, R16, RZ ;  /* 0x000000100806b224 */ /* 0x004fe200078e02ff */
[----:B------:R4:W-:Y:S01]  /*5a870*/  @!P4 STG.E.U8 desc[UR46][R4.64+0x101], R3 ;  /* 0x000101030400c986 */ /* 0x0009e2000c10112e */
        /* <DEDUP_REMOVED lines=139> */
[----:B------:R-:W-:Y:S01]  /*5b130*/  @!P4 STG.E.U8 desc[UR46][R4.64+0x139], R6 ;  /* 0x000139060400c986 */ /* 0x000fe2000c10112e */
[----:B------:R-:W-:-:S03]  /*5b140*/  @!P3 IADD3 R8, P4, R4, UR44, RZ ;  /* 0x0000002c0408bc10 */ /* 0x000fc6000ff9e0ff */
[----:B------:R2:W-:Y:S01]  /*5b150*/  @!P5 STG.E.U8 desc[UR46][R4.64+0x138], R3 ;  /* 0x000138030400d986 */ /* 0x0005e2000c10112e */
        /* <DEDUP_REMOVED lines=8> */
[----:B------:R-:W-:Y:S01]  /*5b1e0*/  @!P3 IMAD R11, R11, R16, RZ ;  /* 0x000000100b0bb224 */ /* 0x000fe200078e02ff */
[----:B------:R-:W-:-:S13]  /*5b1f0*/  ISETP.LT.OR P4, PT, R0, 0x142, !P6 ;  /* 0x000001420000780c */ /* 0x000fda0007781670 */
[-C--:B-----5:R-:W-:Y:S02]  /*5b200*/  @!P4 IMAD R15, R15, R16.reuse, RZ ;  /* 0x000000100f0fc224 */ /* 0x0a0fe400078e02ff */
[----:B--2---:R-:W-:-:S05]  /*5b210*/  @!P5 IMAD R3, R9, R16, RZ ;  /* 0x000000100903d224 */ /* 0x004fca00078e02ff */
[----:B------:R0:W-:Y:S04]  /*5b220*/  @!P5 STG.E.U8 desc[UR46][R6.64+0x139], R3 ;  /* 0x000139030600d986 */ /* 0x0001e8000c10112e */
[----:B------:R1:W-:Y:S04]  /*5b230*/  @!P3 STG.E.U8 desc[UR46][R4.64+0x140], R11 ;  /* 0x0001400b0400b986 */ /* 0x0003e8000c10112e */
[----:B0-----:R-:W2:Y:S04]  /*5b240*/  LDL.LU R7, [R1+0x88] ;  /* 0x0000880001077983 */ /* 0x001ea80000300800 */
[----:B-1----:R-:W3:Y:S04]  /*5b250*/  LDL.LU R11, [R1+0x8c] ;  /* 0x00008c00010b7983 */ /* 0x002ee80000300800 */
[----:B------:R0:W-:Y:S04]  /*5b260*/  @!P4 STG.E.U8 desc[UR46][R4.64+0x141], R15 ;  /* 0x0001410f0400c986 */ /* 0x0001e8000c10112e */
[----:B0-----:R-:W4:Y:S01]  /*5b270*/  LDL.LU R15, [R1+0x90] ;  /* 0x00009000010f7983 */ /* 0x001f220000300800 */
[----:B------:R-:W-:-:S02]  /*5b280*/  ISETP.LT.OR P5, PT, R0, 0x141, !P2 ;  /* 0x000001410000780c */ /* 0x000fc400057a1670 */
[----:B------:R-:W-:-:S11]  /*5b290*/  ISETP.LT.OR P3, PT, R0, 0x142, !P2 ;  /* 0x000001420000780c */ /* 0x000fd60005761670 */
[----:B------:R-:W-:-:S04]  /*5b2a0*/  @!P5 IADD3 R8, P4, R4, UR44, RZ ;  /* 0x0000002c0408dc10 */ /* 0x000fc8000ff9e0ff */
[----:B------:R-:W-:Y:S02]  /*5b2b0*/  @!P5 IADD3.X R9, R5, UR43, RZ, P4, !PT ;  /* 0x0000002b0509dc10 */ /* 0x000fe4000a7fe4ff */
[----:B------:R-:W-:Y:S01]  /*5b2c0*/  @!P3 IADD3 R6, P4, R4, UR44, RZ ;  /* 0x0000002c0406bc10 */ /* 0x000fe2000ff9e0ff */
[----:B--2---:R-:W-:-:S03]  /*5b2d0*/  @!P5 IMAD R3, R7, R16, RZ ;  /* 0x000000100703d224 */ /* 0x004fc600078e02ff */
[----:B------:R-:W-:Y:S02]  /*5b2e0*/  @!P3 IADD3.X R7, R5, UR43, RZ, P4, !PT ;  /* 0x0000002b0507bc10 */ /* 0x000fe4000a7fe4ff */
[C---:B------:R-:W-:Y:S01]  /*5b2f0*/  ISETP.LT.OR P4, PT, R0.reuse, 0x14a, !P6 ;  /* 0x0000014a0000780c */ /* 0x040fe20007781670 */
[----:B---3--:R-:W-:Y:S01]  /*5b300*/  @!P3 IMAD R11, R11, R16, RZ ;  /* 0x000000100b0bb224 */ /* 0x008fe200078e02ff */
[----:B------:R-:W-:Y:S01]  /*5b310*/  @!P5 STG.E.U8 desc[UR46][R8.64+0x140], R3 ;  /* 0x000140030800d986 */ /* 0x000fe2000c10112e */
[----:B------:R-:W-:-:S03]  /*5b320*/  ISETP.LT.OR P5, PT, R0, 0x149, !P6 ;  /* 0x000001490000780c */ /* 0x000fc600077a1670 */
[----:B------:R0:W-:Y:S01]  /*5b330*/  @!P3 STG.E.U8 desc[UR46][R6.64+0x141], R11 ;  /* 0x0001410b0600b986 */ /* 0x0001e2000c10112e */
[----:B------:R-:W-:-:S06]  /*5b340*/  ISETP.LT.OR P3, PT, R0, 0x149, !P2 ;  /* 0x000001490000780c */ /* 0x000fcc0005761670 */
[----:B------:R-:W-:-:S03]  /*5b350*/  @!P4 IMAD R19, R19, R16, RZ ;  /* 0x000000101313c224 */ /* 0x000fc600078e02ff */
[-C--:B----4-:R-:W-:Y:S02]  /*5b360*/  @!P5 IMAD R15, R15, R16.reuse, RZ ;  /* 0x000000100f0fd224 */ /* 0x090fe400078e02ff */
[----:B------:R-:W-:Y:S02]  /*5b370*/  @!P4 STG.E.U8 desc[UR46][R4.64+0x149], R19 ;  /* 0x000149130400c986 */ /* 0x000fe4000c10112e */
[----:B0-----:R-:W-:Y:S02]  /*5b380*/  @!P3 IADD3 R6, P4, R4, UR44, RZ ;  /* 0x0000002c0406bc10 */ /* 0x001fe4000ff9e0ff */
[----:B------:R0:W-:Y:S01]  /*5b390*/  @!P5 STG.E.U8 desc[UR46][R4.64+0x148], R15 ;  /* 0x0001480f0400d986 */ /* 0x0001e2000c10112e */
[----:B------:R-:W-:Y:S01]  /*5b3a0*/  ISETP.LT.OR P5, PT, R0, 0x14a, !P2 ;  /* 0x0000014a0000780c */ /* 0x000fe200057a1670 */
[----:B------:R-:W-:Y:S01]  /*5b3b0*/  @!P3 IMAD R3, R10, R16, RZ ;  /* 0x000000100a03b224 */ /* 0x000fe200078e02ff */
[----:B------:R-:W-:-:S05]  /*5b3c0*/  @!P3 IADD3.X R7, R5, UR43, RZ, P4, !PT ;  /* 0x0000002b0507bc10 */ /* 0x000fca000a7fe4ff */
[----:B------:R1:W-:Y:S01]  /*5b3d0*/  @!P3 STG.E.U8 desc[UR46][R6.64+0x148], R3 ;  /* 0x000148030600b986 */ /* 0x0003e2000c10112e */
[----:B------:R-:W-:-:S05]  /*5b3e0*/  ISETP.LT.OR P3, PT, R0, 0x151, !P6 ;  /* 0x000001510000780c */ /* 0x000fca0007761670 */
[----:B------:R-:W-:Y:S01]  /*5b3f0*/  @!P5 IADD3 R8, P4, R4, UR44, RZ ;  /* 0x0000002c0408dc10 */ /* 0x000fe2000ff9e0ff */
[----:B------:R-:W-:-:S03]  /*5b400*/  @!P5 IMAD R11, R14, R16, RZ ;  /* 0x000000100e0bd224 */ /* 0x000fc600078e02ff */
[----:B------:R-:W-:Y:S02]  /*5b410*/  @!P5 IADD3.X R9, R5, UR43, RZ, P4, !PT ;  /* 0x0000002b0509dc10 */ /* 0x000fe4000a7fe4ff */
[----:B------:R-:W-:Y:S02]  /*5b420*/  ISETP.LT.OR P4, PT, R0, 0x152, !P6 ;  /* 0x000001520000780c */ /* 0x000fe40007781670 */
[----:B0-----:R-:W-:Y:S01]  /*5b430*/  @!P3 IMAD R15, R20, R16, RZ ;  /* 0x00000010140fb224 */ /* 0x001fe200078e02ff */
[----:B------:R0:W-:Y:S01]  /*5b440*/  @!P5 STG.E.U8 desc[UR46][R8.64+0x149], R11 ;  /* 0x0001490b0800d986 */ /* 0x0001e2000c10112e */
[----:B------:R-:W-:-:S03]  /*5b450*/  ISETP.LT.OR P5, PT, R0, 0x151, !P2 ;  /* 0x000001510000780c */ /* 0x000fc600057a1670 */
[----:B------:R2:W-:Y:S01]  /*5b460*/  @!P3 STG.E.U8 desc[UR46][R4.64+0x150], R15 ;  /* 0x0001500f0400b986 */ /* 0x0005e2000c10112e */
[----:B------:R-:W-:-:S05]  /*5b470*/  ISETP.LT.OR P3, PT, R0, 0x152, !P2 ;  /* 0x000001520000780c */ /* 0x000fca0005761670 */
[----:B------:R-:W-:-:S05]  /*5b480*/  @!P4 IMAD R19, R21, R16, RZ ;  /* 0x000000101513c224 */ /* 0x000fca00078e02ff */
[----:B------:R3:W-:Y:S01]  /*5b490*/  @!P4 STG.E.U8 desc[UR46][R4.64+0x151], R19 ;  /* 0x000151130400c986 */ /* 0x0007e2000c10112e */
[----:B-1----:R-:W-:Y:S01]  /*5b4a0*/  @!P5 IADD3 R6, P4, R4, UR44, RZ ;  /* 0x0000002c0406dc10 */ /* 0x002fe2000ff9e0ff */
[----:B------:R-:W-:-:S03]  /*5b4b0*/  @!P5 IMAD R3, R22, R16, RZ ;  /* 0x000000101603d224 */ /* 0x000fc600078e02ff */
[----:B------:R-:W-:Y:S02]  /*5b4c0*/  @!P5 IADD3.X R7, R5, UR43, RZ, P4, !PT ;  /* 0x0000002b0507dc10 */ /* 0x000fe4000a7fe4ff */
[----:B0-----:R-:W-:Y:S01]  /*5b4d0*/  @!P3 IADD3 R8, P4, R4, UR44, RZ ;  /* 0x0000002c0408bc10 */ /* 0x001fe2000ff9e0ff */
[----:B--2---:R-:W-:Y:S02]  /*5b4e0*/  @!P3 IMAD R15, R23, R16, RZ ;  /* 0x00000010170fb224 */ /* 0x004fe400078e02ff */
[----:B------:R0:W-:Y:S01]  /*5b4f0*/  @!P5 STG.E.U8 desc[UR46][R6.64+0x150], R3 ;  /* 0x000150030600d986 */ /* 0x0001e2000c10112e */
[----:B------:R-:W-:Y:S02]  /*5b500*/  @!P3 IADD3.X R9, R5, UR43, RZ, P4, !PT ;  /* 0x0000002b0509bc10 */ /* 0x000fe4000a7fe4ff */
[C---:B------:R-:W-:Y:S02]  /*5b510*/  ISETP.LT.OR P5, PT, R0.reuse, 0x159, !P6 ;  /* 0x000001590000780c */ /* 0x040fe400077a1670 */
[C---:B------:R-:W-:Y:S01]  /*5b520*/  ISETP.LT.OR P4, PT, R0.reuse, 0x15a, !P6 ;  /* 0x0000015a0000780c */ /* 0x040fe20007781670 */
[----:B------:R1:W-:Y:S01]  /*5b530*/  @!P3 STG.E.U8 desc[UR46][R8.64+0x151], R15 ;  /* 0x0001510f0800b986 */ /* 0x0003e2000c10112e */
[----:B------:R-:W-:-:S09]  /*5b540*/  ISETP.LT.OR P3, PT, R0, 0x159, !P2 ;  /* 0x000001590000780c */ /* 0x000fd20005761670 */
[-C--:B---3--:R-:W-:Y:S02]  /*5b550*/  @!P5 IMAD R19, R235, R16.reuse, RZ ;  /* 0x00000010eb13d224 */ /* 0x088fe400078e02ff */
[----:B------:R-:W-:-:S03]  /*5b560*/  @!P4 IMAD R21, R234, R16, RZ ;  /* 0x00000010ea15c224 */ /* 0x000fc600078e02ff */
[----:B------:R2:W-:Y:S01]  /*5b570*/  @!P5 STG.E.U8 desc[UR46][R4.64+0x158], R19 ;  /* 0x000158130400d986 */ /* 0x0005e2000c10112e */
[----:B------:R-:W-:-:S03]  /*5b580*/  ISETP.LT.OR P5, PT, R0, 0x15a, !P2 ;  /* 0x0000015a0000780c */ /* 0x000fc600057a1670 */
[----:B------:R3:W-:Y:S01]  /*5b590*/  @!P4 STG.E.U8 desc[UR46][R4.64+0x159], R21 ;  /* 0x000159150400c986 */ /* 0x0007e2000c10112e */
[----:B------:R-:W-:Y:S01]  /*5b5a0*/  @!P3 IADD3 R10, P4, R4, UR44, RZ ;  /* 0x0000002c040abc10 */ /* 0x000fe2000ff9e0ff */
[----:B0-----:R-:W-:-:S03]  /*5b5b0*/  @!P3 IMAD R3, R233, R16, RZ ;  /* 0x00000010e903b224 */ /* 0x001fc600078e02ff */
[----:B------:R-:W-:-:S05]  /*5b5c0*/  @!P3 IADD3.X R11, R5, UR43, RZ, P4, !PT ;  /* 0x0000002b050bbc10 */ /* 0x000fca000a7fe4ff */
[----:B------:R0:W-:Y:S01]  /*5b5d0*/  @!P3 STG.E.U8 desc[UR46][R10.64+0x158], R3 ;  /* 0x000158030a00b986 */ /* 0x0001e2000c10112e */
[----:B------:R-:W-:Y:S02]  /*5b5e0*/  ISETP.LT.OR P3, PT, R0, 0x161, !P6 ;  /* 0x000001610000780c */ /* 0x000fe40007761670 */
[----:B------:R-:W-:Y:S01]  /*5b5f0*/  @!P5 IADD3 R6, P4, R4, UR44, RZ ;  /* 0x0000002c0406dc10 */ /* 0x000fe2000ff9e0ff */
[----:B-1----:R-:W-:-:S03]  /*5b600*/  @!P5 IMAD R15, R232, R16, RZ ;  /* 0x00000010e80fd224 */ /* 0x002fc600078e02ff */
[----:B------:R-:W-:Y:S02]  /*5b610*/  @!P5 IADD3.X R7, R5, UR43, RZ, P4, !PT ;  /* 0x0000002b0507dc10 */ /* 0x000fe4000a7fe4ff */
[----:B------:R-:W-:-:S03]  /*5b620*/  ISETP.LT.OR P4, PT, R0, 0x162, !P6 ;  /* 0x000001620000780c */ /* 0x000fc60007781670 */
[----:B------:R1:W-:Y:S01]  /*5b630*/  @!P5 STG.E.U8 desc[UR46][R6.64+0x159], R15 ;  /* 0x0001590f0600d986 */ /* 0x0003e2000c10112e */
[----:B------:R-:W-:Y:S01]  /*5b640*/  ISETP.LT.OR P5, PT, R0, 0x161, !P2 ;  /* 0x000001610000780c */ /* 0x000fe200057a1670 */
[----:B--2---:R-:W-:-:S05]  /*5b650*/  @!P3 IMAD R19, R231, R16, RZ ;  /* 0x00000010e713b224 */ /* 0x004fca00078e02ff */
[----:B------:R2:W-:Y:S01]  /*5b660*/  @!P3 STG.E.U8 desc[UR46][R4.64+0x160], R19 ;  /* 0x000160130400b986 */ /* 0x0005e2000c10112e */
[----:B------:R-:W-:Y:S02]  /*5b670*/  ISETP.LT.OR P3, PT, R0, 0x162, !P2 ;  /* 0x000001620000780c */ /* 0x000fe40005761670 */
[----:B---3--:R-:W-:-:S05]  /*5b680*/  @!P4 IMAD R21, R230, R16, RZ ;  /* 0x00000010e615c224 */ /* 0x008fca00078e02ff */
[----:B------:R3:W-:Y:S01]  /*5b690*/  @!P4 STG.E.U8 desc[UR46][R4.64+0x161], R21 ;  /* 0x000161150400c986 */ /* 0x0007e2000c10112e */
[----:B------:R-:W-:Y:S01]  /*5b6a0*/  @!P5 IADD3 R8, P4, R4, UR44, RZ ;  /* 0x0000002c0408dc10 */ /* 0x000fe2000ff9e0ff */
[----:B0-----:R-:W-:-:S03]  /*5b6b0*/  @!P5 IMAD R3, R229, R16, RZ ;  /* 0x00000010e503d224 */ /* 0x001fc600078e02ff */
[C---:B------:R-:W-:Y:S02]  /*5b6c0*/  @!P5 IADD3.X R9, R5.reuse, UR43, RZ, P4, !PT ;  /* 0x0000002b0509dc10 */ /* 0x040fe4000a7fe4ff */
[----:B------:R-:W-:Y:S01]  /*5b6d0*/  @!P3 IADD3 R10, P4, R4, UR44, RZ ;  /* 0x0000002c040abc10 */ /* 0x000fe2000ff9e0ff */
[----:B-1----:R-:W-:Y:S02]  /*5b6e0*/  @!P3 IMAD R15, R228, R16, RZ ;  /* 0x00000010e40fb224 */ /* 0x002fe400078e02ff */
[----:B------:R0:W-:Y:S01]  /*5b6f0*/  @!P5 STG.E.U8 desc[UR46][R8.64+0x160], R3 ;  /* 0x000160030800d986 */ /* 0x0001e2000c10112e */
[----:B------:R-:W-:Y:S02]  /*5b700*/  @!P3 IADD3.X R11, R5, UR43, RZ, P4, !PT ;  /* 0x0000002b050bbc10 */ /* 0x000fe4000a7fe4ff */
[C---:B------:R-:W-:Y:S02]  /*5b710*/  ISETP.LT.OR P5, PT, R0.reuse, 0x169, !P6 ;  /* 0x000001690000780c */ /* 0x040fe400077a1670 */
[C---:B------:R-:W-:Y:S01]  /*5b720*/  ISETP.LT.OR P4, PT, R0.reuse, 0x16a, !P6 ;  /* 0x0000016a0000780c */ /* 0x040fe20007781670 */
[----:B------:R1:W-:Y:S01]  /*5b730*/  @!P3 STG.E.U8 desc[UR46][R10.64+0x161], R15 ;  /* 0x0001610f0a00b986 */ /* 0x0003e2000c10112e */
[----:B------:R-:W-:-:S09]  /*5b740*/  ISETP.LT.OR P3, PT, R0, 0x169, !P2 ;  /* 0x000001690000780c */ /* 0x000fd20005761670 */
[-C--:B--2---:R-:W-:Y:S02]  /*5b750*/  @!P5 IMAD R19, R227, R16.reuse, RZ ;  /* 0x00000010e313d224 */ /* 0x084fe400078e02ff */
[----:B---3--:R-:W-:-:S03]  /*5b760*/  @!P4 IMAD R21, R226, R16, RZ ;  /* 0x00000010e215c224 */ /* 0x008fc600078e02ff */
        /* <DEDUP_REMOVED lines=19> */
[----:B0-----:R-:W-:Y:S01]  /*5b8a0*/  @!P5 IADD3 R6, P4, R4, UR44, RZ ;  /* 0x0000002c0406dc10 */ /* 0x001fe2000ff9e0ff */
[----:B------:R-:W-:-:S03]  /*5b8b0*/  @!P5 IMAD R3, R221, R16, RZ ;  /* 0x00000010dd03d224 */ /* 0x000fc600078e02ff */
        /* <DEDUP_REMOVED lines=14> */
[----:B0-----:R-:W-:Y:S01]  /*5b9a0*/  @!P3 IADD3 R6, P4, R4, UR44, RZ ;  /* 0x0000002c0406bc10 */ /* 0x001fe2000ff9e0ff */
[----:B------:R-:W-:-:S03]  /*5b9b0*/  @!P3 IMAD R3, R217, R16, RZ ;  /* 0x00000010d903b224 */ /* 0x000fc600078e02ff */
        /* <DEDUP_REMOVED lines=234> */
[----:B------:R-:W-:Y:S01]  /*5c860*/  @!P3 STG.E.U8 desc[UR46][R4.64+0x1f0], R19 ;  /* 0x0001f0130400b986 */ /* 0x000fe2000c10112e */
[----:B------:R-:W-:Y:S02]  /*5c870*/  ISETP.LT.OR P3, PT, R0, 0x1f2, !P2 ;  /* 0x000001f20000780c */ /* 0x000fe40005761670 */
[----:B---3--:R-:W-:-:S05]  /*5c880*/  @!P4 IMAD R21, R158, R16, RZ ;  /* 0x000000109e15c224 */ /* 0x008fca00078e02ff */
[----:B------:R2:W-:Y:S01]  /*5c890*/  @!P4 STG.E.U8 desc[UR46][R4.64+0x1f1], R21 ;  /* 0x0001f1150400c986 */ /* 0x0005e2000c10112e */
[----:B0-----:R-:W-:Y:S01]  /*5c8a0*/  @!P5 IADD3 R6, P4, R4, UR44, RZ ;  /* 0x0000002c0406dc10 */ /* 0x001fe2000ff9e0ff */
[----:B------:R-:W-:-:S03]  /*5c8b0*/  @!P5 IMAD R3, R157, R16, RZ ;  /* 0x000000109d03d224 */ /* 0x000fc600078e02ff */
[----:B------:R-:W-:Y:S02]  /*5c8c0*/  @!P5 IADD3.X R7, R5, UR43, RZ, P4, !PT ;  /* 0x0000002b0507dc10 */ /* 0x000fe4000a7fe4ff */
[----:B------:R-:W-:-:S04]  /*5c8d0*/  @!P3 IADD3 R10, P4, R4, UR44, RZ ;  /* 0x0000002c040abc10 */ /* 0x000fc8000ff9e0ff */
[----:B------:R-:W-:Y:S02]  /*5c8e0*/  @!P3 IADD3.X R11, R5, UR43, RZ, P4, !PT ;  /* 0x0000002b050bbc10 */ /* 0x000fe4000a7fe4ff */
[C---:B------:R-:W-:Y:S01]  /*5c8f0*/  ISETP.LT.OR P4, PT, R0.reuse, 0x1f9, !P2 ;  /* 0x000001f90000780c */ /* 0x040fe20005781670 */
[----:B------:R0:W-:Y:S01]  /*5c900*/  @!P5 STG.E.U8 desc[UR46][R6.64+0x1f0], R3 ;  /* 0x0001f0030600d986 */ /* 0x0001e2000c10112e */
[C---:B------:R-:W-:Y:S02]  /*5c910*/  ISETP.LT.OR P5, PT, R0.reuse, 0x1f9, !P6 ;  /* 0x000001f90000780c */ /* 0x040fe400077a1670 */
[----:B------:R-:W-:Y:S01]  /*5c920*/  ISETP.LT.OR P6, PT, R0, 0x1fa, !P6 ;  /* 0x000001fa0000780c */ /* 0x000fe200077c1670 */
[----:B-1----:R-:W-:Y:S01]  /*5c930*/  @!P3 IMAD R15, R156, R16, RZ ;  /* 0x000000109c0fb224 */ /* 0x002fe200078e02ff */
[----:B------:R-:W-:Y:S02]  /*5c940*/  ISETP.LT.OR P2, PT, R0, 0x1fa, !P2 ;  /* 0x000001fa0000780c */ /* 0x000fe40005741670 */
[----:B------:R-:W-:-:S02]  /*5c950*/  LOP3.LUT P1, RZ, R18, 0x40, RZ, 0xc0, !PT ;  /* 0x0000004012ff7812 */ /* 0x000fc4000782c0ff */
[----:B------:R1:W-:Y:S03]  /*5c960*/  @!P3 STG.E.U8 desc[UR46][R10.64+0x1f1], R15 ;  /* 0x0001f10f0a00b986 */ /* 0x0003e6000c10112e */
[----:B------:R-:W-:Y:S01]  /*5c970*/  @!P4 IADD3 R8, P3, R4, UR44, RZ ;  /* 0x0000002c0408cc10 */ /* 0x000fe2000ff7e0ff */
[-C--:B--2---:R-:W-:Y:S02]  /*5c980*/  @!P4 IMAD R21, R153, R16.reuse, RZ ;  /* 0x000000109915c224 */ /* 0x084fe400078e02ff */
[-C--:B------:R-:W-:Y:S01]  /*5c990*/  @!P5 IMAD R19, R155, R16.reuse, RZ ;  /* 0x000000109b13d224 */ /* 0x080fe200078e02ff */
[----:B------:R-:W-:Y:S01]  /*5c9a0*/  @!P4 IADD3.X R9, R5, UR43, RZ, P3, !PT ;  /* 0x0000002b0509cc10 */ /* 0x000fe20009ffe4ff */
[----:B0-----:R-:W-:Y:S01]  /*5c9b0*/  @!P6 IMAD R3, R154, R16, RZ ;  /* 0x000000109a03e224 */ /* 0x001fe200078e02ff */
[----:B------:R-:W-:Y:S02]  /*5c9c0*/  ISETP.LT.OR P3, PT, R0, 0x101, !P1 ;  /* 0x000001010000780c */ /* 0x000fe40004f61670 */
[----:B------:R-:W-:Y:S04]  /*5c9d0*/  @!P5 STG.E.U8 desc[UR46][R4.64+0x1f8], R19 ;  /* 0x0001f8130400d986 */ /* 0x000fe8000c10112e */
[----:B------:R0:W-:Y:S01]  /*5c9e0*/  @!P6 STG.E.U8 desc[UR46][R4.64+0x1f9], R3 ;  /* 0x0001f9030400e986 */ /* 0x0001e2000c10112e */
[----:B------:R-:W-:-:S03]  /*5c9f0*/  @!P2 IADD3 R6, P5, R4, UR44, RZ ;  /* 0x0000002c0406ac10 */ /* 0x000fc6000ffbe0ff */
[----:B------:R-:W-:Y:S01]  /*5ca00*/  @!P4 STG.E.U8 desc[UR46][R8.64+0x1f8], R21 ;  /* 0x0001f8150800c986 */ /* 0x000fe2000c10112e */
[C---:B------:R-:W-:Y:S02]  /*5ca10*/  ISETP.LT.OR P4, PT, R0.reuse, 0x101, !P0 ;  /* 0x000001010000780c */ /* 0x040fe40004781670 */
[----:B------:R-:W-:Y:S01]  /*5ca20*/  ISETP.LT.OR P6, PT, R0, 0x102, !P1 ;  /* 0x000001020000780c */ /* 0x000fe20004fc1670 */
[-C--:B-1----:R-:W-:Y:S01]  /*5ca30*/  @!P2 IMAD R11, R152, R16.reuse, RZ ;  /* 0x00000010980ba224 */ /* 0x082fe200078e02ff */
[----:B------:R-:W-:Y:S01]  /*5ca40*/  @!P2 IADD3.X R7, R5, UR43, RZ, P5, !PT ;  /* 0x0000002b0507ac10 */ /* 0x000fe2000affe4ff */
[----:B------:R-:W-:Y:S02]  /*5ca50*/  VIADD R13, R13, UR4 ;  /* 0x000000040d0d7c36 */ /* 0x000fe40008000000 */
[-C--:B------:R-:W-:Y:S01]  /*5ca60*/  @!P3 IMAD R15, R24, R16.reuse, RZ ;  /* 0x00000010180fb224 */ /* 0x080fe200078e02ff */
[----:B------:R-:W-:Y:S01]  /*5ca70*/  ISETP.LT.OR P5, PT, R0, 0x102, !P0 ;  /* 0x000001020000780c */ /* 0x000fe200047a1670 */
[----:B------:R1:W-:Y:S04]  /*5ca80*/  @!P2 STG.E.U8 desc[UR46][R6.64+0x1f9], R11 ;  /* 0x0001f90b0600a986 */ /* 0x0003e8000c10112e */
[----:B------:R2:W-:Y:S01]  /*5ca90*/  @!P3 STG.E.U8 desc[UR46][R12.64+0x100], R15 ;  /* 0x0001000f0c00b986 */ /* 0x0005e2000c10112e */
[----:B0-----:R-:W-:Y:S01]  /*5caa0*/  @!P4 IADD3 R4, P3, R12, UR44, RZ ;  /* 0x0000002c0c04cc10 */ /* 0x001fe2000ff7e0ff */
[-C--:B------:R-:W-:Y:S01]  /*5cab0*/  @!P6 IMAD R25, R25, R16.reuse, RZ ;  /* 0x000000101919e224 */ /* 0x080fe200078e02ff */
[----:B------:R-:W-:Y:S01]  /*5cac0*/  ISETP.LT.OR P2, PT, R0, 0x109, !P1 ;  /* 0x000001090000780c */ /* 0x000fe20004f41670 */
[----:B------:R-:W-:Y:S01]  /*5cad0*/  @!P4 IMAD R3, R26, R16, RZ ;  /* 0x000000101a03c224 */ /* 0x000fe200078e02ff */
[----:B------:R-:W-:Y:S01]  /*5cae0*/  @!P4 IADD3.X R5, R13, UR43, RZ, P3, !PT ;  /* 0x0000002b0d05cc10 */ /* 0x000fe20009ffe4ff */
[----:B-1----:R-:W-:-:S02]  /*5caf0*/  @!P6 IMAD.MOV.U32 R6, RZ, RZ, R12 ;  /* 0x000000ffff06e224 */ /* 0x002fc400078e000c */
[----:B------:R-:W-:Y:S01]  /*5cb00*/  @!P6 IMAD.MOV.U32 R7, RZ, RZ, R13 ;  /* 0x000000ffff07e224 */ /* 0x000fe200078e000d */
[----:B------:R-:W-:-:S04]  /*5cb10*/  ISETP.LT.OR P3, PT, R0, 0x109, !P0 ;  /* 0x000001090000780c */ /* 0x000fc80004761670 */
[----:B------:R-:W-:Y:S01]  /*5cb20*/  @!P6 STG.E.U8 desc[UR46][R6.64+0x101], R25 ;  /* 0x000101190600e986 */ /* 0x000fe2000c10112e */
[----:B------:R-:W-:-:S03]  /*5cb30*/  @!P5 IADD3 R8, P6, R12, UR44, RZ ;  /* 0x0000002c0c08dc10 */ /* 0x000fc6000ffde0ff */
[----:B------:R0:W-:Y:S01]  /*5cb40*/  @!P4 STG.E.U8 desc[UR46][R4.64+0x100], R3 ;  /* 0x000100030400c986 */ /* 0x0001e2000c10112e */
[----:B------:R-:W-:Y:S01]  /*5cb50*/  ISETP.LT.OR P4, PT, R0, 0x10a, !P1 ;  /* 0x0000010a0000780c */ /* 0x000fe20004f81670 */
[-C--:B------:R-:W-:Y:S01]  /*5cb60*/  @!P5 IMAD R27, R27, R16.reuse, RZ ;  /* 0x000000101b1bd224 */ /* 0x080fe200078e02ff */
[----:B------:R-:W-:Y:S01]  /*5cb70*/  @!P5 IADD3.X R9, R13, UR43, RZ, P6, !PT ;  /* 0x0000002b0d09dc10 */ /* 0x000fe2000b7fe4ff */
[----:B--2---:R-:W-:Y:S01]  /*5cb80*/  @!P2 IMAD R15, R28, R16, RZ ;  /* 0x000000101c0fa224 */ /* 0x004fe200078e02ff */
[----:B------:R-:W-:-:S03]  /*5cb90*/  @!P3 IADD3 R10, P6, R12, UR44, RZ ;  /* 0x0000002c0c0abc10 */ /* 0x000fc6000ffde0ff */
[----:B------:R-:W-:Y:S01]  /*5cba0*/  @!P5 STG.E.U8 desc[UR46][R8.64+0x101], R27 ;  /* 0x0001011b0800d986 */ /* 0x000fe2000c10112e */
[----:B------:R-:W-:Y:S01]  /*5cbb0*/  ISETP.LT.OR P5, PT, R0, 0x10a, !P0 ;  /* 0x0000010a0000780c */ /* 0x000fe200047a1670 */
[----:B0-----:R-:W-:Y:S02]  /*5cbc0*/  @!P2 IMAD.MOV.U32 R4, RZ, RZ, R12 ;  /* 0x000000ffff04a224 */ /* 0x001fe400078e000c */
[----:B------:R-:W-:Y:S01]  /*5cbd0*/  @!P2 IMAD.MOV.U32 R5, RZ, RZ, R13 ;  /* 0x000000ffff05a224 */ /* 0x000fe200078e000d */
[----:B------:R-:W-:Y:S01]  /*5cbe0*/  @!P3 IADD3.X R11, R13, UR43, RZ, P6, !PT ;  /* 0x0000002b0d0bbc10 */ /* 0x000fe2000b7fe4ff */
[----:B------:R-:W-:-:S03]  /*5cbf0*/  @!P4 IMAD R29, R29, R16, RZ ;  /* 0x000000101d1dc224 */ /* 0x000fc600078e02ff */
[----:B------:R0:W-:Y:S01]  /*5cc00*/  @!P2 STG.E.U8 desc[UR46][R4.64+0x108], R15 ;  /* 0x0001080f0400a986 */ /* 0x0001e2000c10112e */
[----:B------:R-:W-:Y:S01]  /*5cc10*/  @!P3 IMAD R3, R30, R16, RZ ;  /* 0x000000101e03b224 */ /* 0x000fe200078e02ff */
[----:B------:R-:W-:Y:S01]  /*5cc20*/  ISETP.LT.OR P2, PT, R0, 0x111, !P1 ;  /* 0x000001110000780c */ /* 0x000fe20004f41670 */
[----:B0-----:R-:W-:Y:S02]  /*5cc30*/  @!P4 IMAD.MOV.U32 R4, RZ, RZ, R12 ;  /* 0x000000ffff04c224 */ /* 0x001fe400078e000c */
[----:B------:R-:W-:-:S05]  /*5cc40*/  @!P4 IMAD.MOV.U32 R5, RZ, RZ, R13 ;  /* 0x000000ffff05c224 */ /* 0x000fca00078e000d */
[----:B------:R0:W-:Y:S04]  /*5cc50*/  @!P4 STG.E.U8 desc[UR46][R4.64+0x109], R29 ;  /* 0x0001091d0400c986 */ /* 0x0001e8000c10112e */
[----:B------:R1:W-:Y:S01]  /*5cc60*/  @!P3 STG.E.U8 desc[UR46][R10.64+0x108], R3 ;  /* 0x000108030a00b986 */ /* 0x0003e2000c10112e */
[----:B------:R-:W-:Y:S02]  /*5cc70*/  ISETP.LT.OR P3, PT, R0, 0x111, !P0 ;  /* 0x000001110000780c */ /* 0x000fe40004761670 */
[----:B------:R-:W-:Y:S02]  /*5cc80*/  @!P5 IADD3 R6, P4, R12, UR44, RZ ;  /* 0x0000002c0c06dc10 */ /* 0x000fe4000ff9e0ff */
[----:B------:R-:W-:Y:S01]  /*5cc90*/  ISETP.LT.OR P6, PT, R0, 0x112, !P1 ;  /* 0x000001120000780c */ /* 0x000fe20004fc1670 */
[-C--:B------:R-:W-:Y:S01]  /*5cca0*/  @!P5 IMAD R31, R31, R16.reuse, RZ ;  /* 0x000000101f1fd224 */ /* 0x080fe200078e02ff */
[----:B------:R-:W-:Y:S01]  /*5ccb0*/  @!P5 IADD3.X R7, R13, UR43, RZ, P4, !PT ;  /* 0x0000002b0d07dc10 */ /* 0x000fe2000a7fe4ff */
[----:B------:R-:W-:Y:S01]  /*5ccc0*/  @!P2 IMAD R15, R32, R16, RZ ;  /* 0x00000010200fa224 */ /* 0x000fe200078e02ff */
[----:B------:R-:W-:Y:S01]  /*5ccd0*/  ISETP.LT.OR P4, PT, R0, 0x112, !P0 ;  /* 0x000001120000780c */ /* 0x000fe20004781670 */
[----:B0-----:R-:W-:-:S02]  /*5cce0*/  @!P2 IMAD.MOV.U32 R4, RZ, RZ, R12 ;  /* 0x000000ffff04a224 */ /* 0x001fc400078e000c */
[----:B------:R-:W-:Y:S01]  /*5ccf0*/  @!P2 IMAD.MOV.U32 R5, RZ, RZ, R13 ;  /* 0x000000ffff05a224 */ /* 0x000fe200078e000d */
[----:B------:R-:W-:Y:S01]  /*5cd00*/  @!P5 STG.E.U8 desc[UR46][R6.64+0x109], R31 ;  /* 0x0001091f0600d986 */ /* 0x000fe2000c10112e */
[----:B------:R-:W-:Y:S01]  /*5cd10*/  @!P3 IADD3 R8, P5, R12, UR44, RZ ;  /* 0x0000002c0c08bc10 */ /* 0x000fe2000ffbe0ff */
[-C--:B-1----:R-:W-:Y:S02]  /*5cd20*/  @!P3 IMAD R3, R34, R16.reuse, RZ ;  /* 0x000000102203b224 */ /* 0x082fe400078e02ff */
[----:B------:R0:W-:Y:S01]  /*5cd30*/  @!P2 STG.E.U8 desc[UR46][R4.64+0x110], R15 ;  /* 0x0001100f0400a986 */ /* 0x0001e2000c10112e */
[----:B------:R-:W-:Y:S01]  /*5cd40*/  @!P6 IMAD R33, R33, R16, RZ ;  /* 0x000000102121e224 */ /* 0x000fe200078e02ff */
[C---:B------:R-:W-:Y:S02]  /*5cd50*/  ISETP.LT.OR P2, PT, R0.reuse, 0x119, !P1 ;  /* 0x000001190000780c */ /* 0x040fe40004f41670 */
[----:B------:R-:W-:Y:S02]  /*5cd60*/  @!P3 IADD3.X R9, R13, UR43, RZ, P5, !PT ;  /* 0x0000002b0d09bc10 */ /* 0x000fe4000affe4ff */
[----:B------:R-:W-:Y:S01]  /*5cd70*/  ISETP.LT.OR P5, PT, R0, 0x119, !P0 ;  /* 0x000001190000780c */ /* 0x000fe200047a1670 */
[----:B0-----:R-:W-:-:S02]  /*5cd80*/  @!P6 IMAD.MOV.U32 R4, RZ, RZ, R12 ;  /* 0x000000ffff04e224 */ /* 0x001fc400078e000c */
[----:B------:R-:W-:-:S05]  /*5cd90*/  @!P6 IMAD.MOV.U32 R5, RZ, RZ, R13 ;  /* 0x000000ffff05e224 */ /* 0x000fca00078e000d */
[----:B------:R0:W-:Y:S01]  /*5cda0*/  @!P6 STG.E.U8 desc[UR46][R4.64+0x111], R33 ;  /* 0x000111210400e986 */ /* 0x0001e2000c10112e */
[----:B------:R-:W-:-:S03]  /*5cdb0*/  @!P4 IADD3 R6, P6, R12, UR44, RZ ;  /* 0x0000002c0c06cc10 */ /* 0x000fc6000ffde0ff */
[----:B------:R1:W-:Y:S01]  /*5cdc0*/  @!P3 STG.E.U8 desc[UR46][R8.64+0x110], R3 ;  /* 0x000110030800b986 */ /* 0x0003e2000c10112e */
[----:B------:R-:W-:Y:S01]  /*5cdd0*/  ISETP.LT.OR P3, PT, R0, 0x11a, !P1 ;  /* 0x0000011a0000780c */ /* 0x000fe20004f61670 */
[-C--:B------:R-:W-:Y:S01]  /*5cde0*/  @!P4 IMAD R35, R35, R16.reuse, RZ ;  /* 0x000000102323c224 */ /* 0x080fe200078e02ff */
[----:B------:R-:W-:Y:S01]  /*5cdf0*/  @!P4 IADD3.X R7, R13, UR43, RZ, P6, !PT ;  /* 0x0000002b0d07cc10 */ /* 0x000fe2000b7fe4ff */
[----:B------:R-:W-:Y:S02]  /*5ce00*/  @!P2 IMAD R15, R36, R16, RZ ;  /* 0x00000010240fa224 */ /* 0x000fe400078e02ff */
[----:B0-----:R-:W-:Y:S02]  /*5ce10*/  @!P2 IMAD.MOV.U32 R4, RZ, RZ, R12 ;  /* 0x000000ffff04a224 */ /* 0x001fe400078e000c */
[----:B------:R-:W-:Y:S01]  /*5ce20*/  @!P4 STG.E.U8 desc[UR46][R6.64+0x111], R35 ;  /* 0x000111230600c986 */ /* 0x000fe2000c10112e */
[----:B------:R-:W-:Y:S01]  /*5ce30*/  @!P2 IMAD.MOV.U32 R5, RZ, RZ, R13 ;  /* 0x000000ffff05a224 */ /* 0x000fe200078e000d */
[----:B------:R-:W-:-:S02]  /*5ce40*/  ISETP.LT.OR P4, PT, R0, 0x11a, !P0 ;  /* 0x0000011a0000780c */ /* 0x000fc40004781670 */
[----:B------:R-:W-:Y:S02]  /*5ce50*/  @!P5 IADD3 R10, P6, R12, UR44, RZ ;  /* 0x0000002c0c0adc10 */ /* 0x000fe4000ffde0ff */
[-C--:B------:R-:W-:Y:S01]  /*5ce60*/  @!P3 IMAD R37, R37, R16.reuse, RZ ;  /* 0x000000102525b224 */ /* 0x080fe200078e02ff */
[----:B------:R0:W-:Y:S01]  /*5ce70*/  @!P2 STG.E.U8 desc[UR46][R4.64+0x118], R15 ;  /* 0x0001180f0400a986 */ /* 0x0001e2000c10112e */
[----:B-1----:R-:W-:Y:S01]  /*5ce80*/  @!P5 IMAD R3, R38, R16, RZ ;  /* 0x000000102603d224 */ /* 0x002fe200078e02ff */
[----:B------:R-:W-:Y:S02]  /*5ce90*/  @!P5 IADD3.X R11, R13, UR43, RZ, P6, !PT ;  /* 0x0000002b0d0bdc10 */ /* 0x000fe4000b7fe4ff */
[C---:B------:R-:W-:Y:S01]  /*5cea0*/  ISETP.LT.OR P2, PT, R0.reuse, 0x121, !P1 ;  /* 0x000001210000780c */ /* 0x040fe20004f41670 */
[----:B0-----:R-:W-:Y:S02]  /*5ceb0*/  @!P3 IMAD.MOV.U32 R4, RZ, RZ, R12 ;  /* 0x000000ffff04b224 */ /* 0x001fe400078e000c */
[----:B------:R-:W-:Y:S01]  /*5cec0*/  @!P3 IMAD.MOV.U32 R5, RZ, RZ, R13 ;  /* 0x000000ffff05b224 */ /* 0x000fe200078e000d */
[----:B------:R-:W-:-:S04]  /*5ced0*/  ISETP.LT.OR P6, PT, R0, 0x122, !P1 ;  /* 0x000001220000780c */ /* 0x000fc80004fc1670 */
[----:B------:R0:W-:Y:S01]  /*5cee0*/  @!P3 STG.E.U8 desc[UR46][R4.64+0x119], R37 ;  /* 0x000119250400b986 */ /* 0x0001e2000c10112e */
[----:B------:R-:W-:-:S03]  /*5cef0*/  ISETP.LT.OR P3, PT, R0, 0x121, !P0 ;  /* 0x000001210000780c */ /* 0x000fc60004761670 */
[----:B------:R1:W-:Y:S01]  /*5cf00*/  @!P5 STG.E.U8 desc[UR46][R10.64+0x118], R3 ;  /* 0x000118030a00d986 */ /* 0x0003e2000c10112e */
[----:B------:R-:W-:Y:S01]  /*5cf10*/  @!P4 IADD3 R6, P5, R12, UR44, RZ ;  /* 0x0000002c0c06cc10 */ /* 0x000fe2000ffbe0ff */
[----:B------:R-:W-:-:S03]  /*5cf20*/  @!P4 IMAD R39, R39, R16, RZ ;  /* 0x000000102727c224 */ /* 0x000fc600078e02ff */
[----:B------:R-:W-:Y:S01]  /*5cf30*/  @!P4 IADD3.X R7, R13, UR43, RZ, P5, !PT ;  /* 0x0000002b0d07cc10 */ /* 0x000fe2000affe4ff */
[-C--:B------:R-:W-:Y:S01]  /*5cf40*/  @!P2 IMAD R15, R40, R16.reuse, RZ ;  /* 0x00000010280fa224 */ /* 0x080fe200078e02ff */
[----:B------:R-:W-:Y:S01]  /*5cf50*/  ISETP.LT.OR P5, PT, R0, 0x122, !P0 ;  /* 0x000001220000780c */ /* 0x000fe200047a1670 */
[----:B0-----:R-:W-:Y:S02]  /*5cf60*/  @!P2 IMAD.MOV.U32 R4, RZ, RZ, R12 ;  /* 0x000000ffff04a224 */ /* 0x001fe400078e000c */
[----:B------:R-:W-:Y:S01]  /*5cf70*/  @!P2 IMAD.MOV.U32 R5, RZ, RZ, R13 ;  /* 0x000000ffff05a224 */ /* 0x000fe200078e000d */
[----:B------:R-:W-:Y:S01]  /*5cf80*/  @!P4 STG.E.U8 desc[UR46][R6.64+0x119], R39 ;  /* 0x000119270600c986 */ /* 0x000fe2000c10112e */
[----:B------:R-:W-:Y:S01]  /*5cf90*/  @!P3 IADD3 R8, P4, R12, UR44, RZ ;  /* 0x0000002c0c08bc10 */ /* 0x000fe2000ff9e0ff */
[-C--:B------:R-:W-:Y:S02]  /*5cfa0*/  @!P6 IMAD R41, R41, R16.reuse, RZ ;  /* 0x000000102929e224 */ /* 0x080fe400078e02ff */
[----:B------:R0:W-:Y:S01]  /*5cfb0*/  @!P2 STG.E.U8 desc[UR46][R4.64+0x120], R15 ;  /* 0x0001200f0400a986 */ /* 0x0001e2000c10112e */
[----:B------:R-:W-:Y:S01]  /*5cfc0*/  ISETP.LT.OR P2, PT, R0, 0x129, !P1 ;  /* 0x000001290000780c */ /* 0x000fe20004f41670 */
[----:B-1----:R-:W-:Y:S01]  /*5cfd0*/  @!P3 IMAD R3, R42, R16, RZ ;  /* 0x000000102a03b224 */ /* 0x002fe200078e02ff */
[----:B------:R-:W-:-:S02]  /*5cfe0*/  @!P3 IADD3.X R9, R13, UR43, RZ, P4, !PT ;  /* 0x0000002b0d09bc10 */ /* 0x000fc4000a7fe4ff */
[----:B------:R-:W-:Y:S01]  /*5cff0*/  ISETP.LT.OR P4, PT, R0, 0x129, !P0 ;  /* 0x000001290000780c */ /* 0x000fe20004781670 */
[----:B0-----:R-:W-:Y:S02]  /*5d000*/  @!P6 IMAD.MOV.U32 R4, RZ, RZ, R12 ;  /* 0x000000ffff04e224 */ /* 0x001fe400078e000c */
        /* <DEDUP_REMOVED lines=487> */
[-C--:B------:R-:W-:Y:S01]  /*5ee80*/  @!P2 IMAD R15, R140, R16.reuse, RZ ;  /* 0x000000108c0fa224 */ /* 0x080fe200078e02ff */
[C---:B------:R-:W-:Y:S01]  /*5ee90*/  ISETP.LT.OR P6, PT, R0.reuse, 0x1ea, !P0 ;  /* 0x000001ea0000780c */ /* 0x040fe200047c1670 */
[----:B0-----:R-:W-:Y:S02]  /*5eea0*/  @!P2 IMAD.MOV.U32 R4, RZ, RZ, R12 ;  /* 0x000000ffff04a224 */ /* 0x001fe400078e000c */
[----:B------:R-:W-:Y:S01]  /*5eeb0*/  @!P2 IMAD.MOV.U32 R5, RZ, RZ, R13 ;  /* 0x000000ffff05a224 */ /* 0x000fe200078e000d */
[----:B------:R-:W-:Y:S01]  /*5eec0*/  @!P5 STG.E.U8 desc[UR46][R6.64+0x1e1], R139 ;  /* 0x0001e18b0600d986 */ /* 0x000fe2000c10112e */
[----:B------:R-:W-:Y:S01]  /*5eed0*/  ISETP.LT.OR P5, PT, R0, 0x1f1, !P1 ;  /* 0x000001f10000780c */ /* 0x000fe20004fa1670 */
[----:B------:R-:W-:-:S02]  /*5eee0*/  @!P4 IMAD R141, R141, R16, RZ ;  /* 0x000000108d8dc224 */ /* 0x000fc400078e02ff */
[----:B------:R0:W-:Y:S01]  /*5eef0*/  @!P2 STG.E.U8 desc[UR46][R4.64+0x1e8], R15 ;  /* 0x0001e80f0400a986 */ /* 0x0001e2000c10112e */
[----:B-1----:R-:W-:Y:S01]  /*5ef00*/  @!P3 IADD3 R8, P2, R12, UR44, RZ ;  /* 0x0000002c0c08bc10 */ /* 0x002fe2000ff5e0ff */
[----:B------:R-:W-:-:S03]  /*5ef10*/  @!P3 IMAD R3, R142, R16, RZ ;  /* 0x000000108e03b224 */ /* 0x000fc600078e02ff */
[----:B------:R-:W-:Y:S02]  /*5ef20*/  @!P3 IADD3.X R9, R13, UR43, RZ, P2, !PT ;  /* 0x0000002b0d09bc10 */ /* 0x000fe400097fe4ff */
[----:B------:R-:W-:Y:S01]  /*5ef30*/  ISETP.LT.OR P2, PT, R0, 0x1f2, !P1 ;  /* 0x000001f20000780c */ /* 0x000fe20004f41670 */
[----:B0-----:R-:W-:Y:S02]  /*5ef40*/  @!P4 IMAD.MOV.U32 R4, RZ, RZ, R12 ;  /* 0x000000ffff04c224 */ /* 0x001fe400078e000c */
[----:B------:R-:W-:-:S05]  /*5ef50*/  @!P4 IMAD.MOV.U32 R5, RZ, RZ, R13 ;  /* 0x000000ffff05c224 */ /* 0x000fca00078e000d */
[----:B------:R0:W-:Y:S01]  /*5ef60*/  @!P4 STG.E.U8 desc[UR46][R4.64+0x1e9], R141 ;  /* 0x0001e98d0400c986 */ /* 0x0001e2000c10112e */
[----:B------:R-:W-:Y:S01]  /*5ef70*/  @!P6 IADD3 R10, P4, R12, UR44, RZ ;  /* 0x0000002c0c0aec10 */ /* 0x000fe2000ff9e0ff */
[-C--:B------:R-:W-:Y:S02]  /*5ef80*/  @!P6 IMAD R143, R143, R16.reuse, RZ ;  /* 0x000000108f8fe224 */ /* 0x080fe400078e02ff */
[----:B------:R-:W-:Y:S01]  /*5ef90*/  @!P3 STG.E.U8 desc[UR46][R8.64+0x1e8], R3 ;  /* 0x0001e8030800b986 */ /* 0x000fe2000c10112e */
[----:B------:R-:W-:Y:S01]  /*5efa0*/  @!P6 IADD3.X R11, R13, UR43, RZ, P4, !PT ;  /* 0x0000002b0d0bec10 */ /* 0x000fe2000a7fe4ff */
[-C--:B------:R-:W-:Y:S01]  /*5efb0*/  @!P5 IMAD R15, R144, R16.reuse, RZ ;  /* 0x00000010900fd224 */ /* 0x080fe200078e02ff */
[----:B------:R-:W-:Y:S01]  /*5efc0*/  ISETP.LT.OR P3, PT, R0, 0x1f1, !P0 ;  /* 0x000001f10000780c */ /* 0x000fe20004761670 */
[----:B0-----:R-:W-:Y:S02]  /*5efd0*/  @!P5 IMAD.MOV.U32 R4, RZ, RZ, R12 ;  /* 0x000000ffff04d224 */ /* 0x001fe400078e000c */
[----:B------:R-:W-:Y:S01]  /*5efe0*/  @!P5 IMAD.MOV.U32 R5, RZ, RZ, R13 ;  /* 0x000000ffff05d224 */ /* 0x000fe200078e000d */
[----:B------:R-:W-:Y:S01]  /*5eff0*/  @!P6 STG.E.U8 desc[UR46][R10.64+0x1e9], R143 ;  /* 0x0001e98f0a00e986 */ /* 0x000fe2000c10112e */
[----:B------:R-:W-:-:S03]  /*5f000*/  @!P2 IMAD R145, R145, R16, RZ ;  /* 0x000000109191a224 */ /* 0x000fc600078e02ff */
[----:B------:R0:W-:Y:S01]  /*5f010*/  @!P5 STG.E.U8 desc[UR46][R4.64+0x1f0], R15 ;  /* 0x0001f00f0400d986 */ /* 0x0001e2000c10112e */
[C---:B------:R-:W-:Y:S02]  /*5f020*/  ISETP.LT.OR P5, PT, R0.reuse, 0x1f2, !P0 ;  /* 0x000001f20000780c */ /* 0x040fe400047a1670 */
[C---:B------:R-:W-:Y:S02]  /*5f030*/  ISETP.LT.OR P6, PT, R0.reuse, 0x1f9, !P0 ;  /* 0x000001f90000780c */ /* 0x040fe400047c1670 */
[C---:B------:R-:W-:Y:S02]  /*5f040*/  ISETP.LT.OR P0, PT, R0.reuse, 0x1fa, !P0 ;  /* 0x000001fa0000780c */ /* 0x040fe40004701670 */
[C---:B------:R-:W-:Y:S01]  /*5f050*/  ISETP.LT.OR P4, PT, R0.reuse, 0x1f9, !P1 ;  /* 0x000001f90000780c */ /* 0x040fe20004f81670 */
[----:B0-----:R-:W-:Y:S02]  /*5f060*/  @!P2 IMAD.MOV.U32 R4, RZ, RZ, R12 ;  /* 0x000000ffff04a224 */ /* 0x001fe400078e000c */
[----:B------:R-:W-:Y:S01]  /*5f070*/  @!P2 IMAD.MOV.U32 R5, RZ, RZ, R13 ;  /* 0x000000ffff05a224 */ /* 0x000fe200078e000d */
[----:B------:R-:W-:-:S04]  /*5f080*/  ISETP.LT.OR P1, PT, R0, 0x1fa, !P1 ;  /* 0x000001fa0000780c */ /* 0x000fc80004f21670 */
[----:B------:R0:W-:Y:S01]  /*5f090*/  @!P2 STG.E.U8 desc[UR46][R4.64+0x1f1], R145 ;  /* 0x0001f1910400a986 */ /* 0x0001e2000c10112e */
[----:B------:R-:W-:Y:S01]  /*5f0a0*/  @!P3 IADD3 R6, P2, R12, UR44, RZ ;  /* 0x0000002c0c06bc10 */ /* 0x000fe2000ff5e0ff */
[----:B------:R-:W-:-:S03]  /*5f0b0*/  @!P3 IMAD R3, R146, R16, RZ ;  /* 0x000000109203b224 */ /* 0x000fc600078e02ff */
[----:B------:R-:W-:Y:S02]  /*5f0c0*/  @!P3 IADD3.X R7, R13, UR43, RZ, P2, !PT ;  /* 0x0000002b0d07bc10 */ /* 0x000fe400097fe4ff */
[C---:B------:R-:W-:Y:S01]  /*5f0d0*/  @!P5 IADD3 R8, P2, R12.reuse, UR44, RZ ;  /* 0x0000002c0c08dc10 */ /* 0x040fe2000ff5e0ff */
[-C--:B------:R-:W-:Y:S02]  /*5f0e0*/  @!P5 IMAD R147, R147, R16.reuse, RZ ;  /* 0x000000109393d224 */ /* 0x080fe400078e02ff */
[----:B------:R1:W-:Y:S01]  /*5f0f0*/  @!P3 STG.E.U8 desc[UR46][R6.64+0x1f0], R3 ;  /* 0x0001f0030600b986 */ /* 0x0003e2000c10112e */
[----:B------:R-:W-:Y:S02]  /*5f100*/  @!P6 IADD3 R10, P3, R12, UR44, RZ ;  /* 0x0000002c0c0aec10 */ /* 0x000fe4000ff7e0ff */
[----:B------:R-:W-:Y:S01]  /*5f110*/  @!P5 IADD3.X R9, R13, UR43, RZ, P2, !PT ;  /* 0x0000002b0d09dc10 */ /* 0x000fe200097fe4ff */
[----:B------:R-:W-:Y:S01]  /*5f120*/  @!P4 IMAD R19, R148, R16, RZ ;  /* 0x000000109413c224 */ /* 0x000fe200078e02ff */
[----:B------:R-:W-:Y:S01]  /*5f130*/  @!P0 IADD3 R14, P2, R12, UR44, RZ ;  /* 0x0000002c0c0e8c10 */ /* 0x000fe2000ff5e0ff */
[----:B0-----:R-:W-:-:S02]  /*5f140*/  @!P4 IMAD.MOV.U32 R4, RZ, RZ, R12 ;  /* 0x000000ffff04c224 */ /* 0x001fc400078e000c */
[----:B------:R-:W-:Y:S01]  /*5f150*/  @!P4 IMAD.MOV.U32 R5, RZ, RZ, R13 ;  /* 0x000000ffff05c224 */ /* 0x000fe200078e000d */
[----:B------:R-:W-:Y:S01]  /*5f160*/  @!P6 IADD3.X R11, R13, UR43, RZ, P3, !PT ;  /* 0x0000002b0d0bec10 */ /* 0x000fe20009ffe4ff */
[-C--:B------:R-:W-:Y:S01]  /*5f170*/  @!P1 IMAD R149, R149, R16.reuse, RZ ;  /* 0x0000001095959224 */ /* 0x080fe200078e02ff */
[----:B------:R-:W-:Y:S01]  /*5f180*/  @!P0 IADD3.X R15, R13, UR43, RZ, P2, !PT ;  /* 0x0000002b0d0f8c10 */ /* 0x000fe200097fe4ff */
[-C--:B------:R-:W-:Y:S01]  /*5f190*/  @!P6 IMAD R21, R150, R16.reuse, RZ ;  /* 0x000000109615e224 */ /* 0x080fe200078e02ff */
[----:B------:R1:W-:Y:S01]  /*5f1a0*/  @!P5 STG.E.U8 desc[UR46][R8.64+0x1f1], R147 ;  /* 0x0001f1930800d986 */ /* 0x0003e2000c10112e */
[----:B------:R-:W-:-:S03]  /*5f1b0*/  @!P0 IMAD R151, R151, R16, RZ ;  /* 0x0000001097978224 */ /* 0x000fc600078e02ff */
[----:B------:R1:W-:Y:S04]  /*5f1c0*/  @!P4 STG.E.U8 desc[UR46][R4.64+0x1f8], R19 ;  /* 0x0001f8130400c986 */ /* 0x0003e8000c10112e */
[----:B------:R1:W-:Y:S04]  /*5f1d0*/  @!P1 STG.E.U8 desc[UR46][R12.64+0x1f9], R149 ;  /* 0x0001f9950c009986 */ /* 0x0003e8000c10112e */
[----:B------:R1:W-:Y:S04]  /*5f1e0*/  @!P6 STG.E.U8 desc[UR46][R10.64+0x1f8], R21 ;  /* 0x0001f8150a00e986 */ /* 0x0003e8000c10112e */
[----:B------:R1:W-:Y:S02]  /*5f1f0*/  @!P0 STG.E.U8 desc[UR46][R14.64+0x1f9], R151 ;  /* 0x0001f9970e008986 */ /* 0x0003e4000c10112e */
.L_x_1308:
[----:B------:R-:W-:Y:S05]  /*5f200*/  BSYNC B0 ;  /* 0x0000000000007941 */ /* 0x000fea0003800000 */
.L_x_28:
[----:B-1----:R-:W2:Y:S04]  /*5f210*/  LDL.LU R5, [R1+0xe00] ;  /* 0x000e000001057983 */ /* 0x002ea80000300800 */
[----:B------:R-:W2:Y:S01]  /*5f220*/  LDL.LU R4, [R1+0xe04] ;  /* 0x000e040001047983 */ /* 0x000ea20000300800 */
[----:B------:R-:W-:Y:S01]  /*5f230*/  ULDC UR4, c[0x0][0xc] ;  /* 0x0000030000047ab9 */ /* 0x000fe20000000800 */
[----:B------:R-:W-:Y:S01]  /*5f240*/  ULDC UR5, c[0x0][0x10] ;  /* 0x0000040000057ab9 */ /* 0x000fe20000000800 */
[----:B0-----:R-:W2:Y:S01]  /*5f250*/  LDC R3, c[0x0][0x14] ;  /* 0x00000500ff037b82 */ /* 0x001ea20000000800 */
[----:B------:R-:W-:Y:S01]  /*5f260*/  UIMAD.WIDE.U32 UR4, UR4, UR5, URZ ;  /* 0x00000005040472a5 */ /* 0x000fe2000f8e003f */
[----:B------:R-:W-:Y:S01]  /*5f270*/  PRMT R0, RZ, 0x7610, R0 ;  /* 0x00007610ff007816 */ /* 0x000fe20000000000 */
[----:B------:R-:W-:Y:S01]  /*5f280*/  UMOV UR41, 0xffffffff ;  /* 0xffffffff00297882 */ /* 0x000fe20000000000 */
[----:B------:R-:W-:-:S03]  /*5f290*/  UMOV UR42, 0xffffffff ;  /* 0xffffffff002a7882 */ /* 0x000fc60000000000 */
[----:B--2---:R-:W-:-:S04]  /*5f2a0*/  IMAD.WIDE.U32 R4, R3, UR4, R4 ;  /* 0x0000000403047c25 */ /* 0x004fc8000f8e0004 */
[----:B------:R-:W-:Y:S01]  /*5f2b0*/  IMAD R3, R3, UR5, RZ ;  /* 0x0000000503037c24 */ /* 0x000fe2000f8e02ff */
[----:B------:R-:W-:Y:S01]  /*5f2c0*/  ULDC.64 UR4, c[0x0][0x650] ;  /* 0x0001940000047ab9 */ /* 0x000fe20000000a00 */
[----:B------:R-:W-:Y:S01]  /*5f2d0*/  IMAD.MOV.U32 R7, RZ, RZ, R4 ;  /* 0x000000ffff077224 */ /* 0x000fe200078e0004 */
[----:B------:R-:W-:Y:S01]  /*5f2e0*/  ISETP.GE.U32.AND P0, PT, R4, UR4, PT ;  /* 0x0000000404007c0c */ /* 0x000fe2000bf06070 */
[----:B------:R-:W-:-:S05]  /*5f2f0*/  IMAD.IADD R6, R5, 0x1, R3 ;  /* 0x0000000105067824 */ /* 0x000fca00078e0203 */
[----:B------:R0:W-:Y:S01]  /*5f300*/  STL [R1+0xe00], R6 ;  /* 0x000e000601007387 */ /* 0x0001e20000100800 */
[----:B------:R-:W-:-:S03]  /*5f310*/  ISETP.GE.U32.AND.EX P0, PT, R6, UR5, PT, P0 ;  /* 0x0000000506007c0c */ /* 0x000fc6000bf06100 */
[----:B------:R0:W-:Y:S10]  /*5f320*/  STL [R1+0xe04], R7 ;  /* 0x000e040701007387 */ /* 0x0001f40000100800 */
[----:B0-----:R-:W-:Y:S05]  /*5f330*/  @P0 BRA `(.L_x_1309) ;  /* 0x0000000400880947 */ /* 0x001fea0003800000 */
[----:B------:R-:W0:Y:S01]  /*5f340*/  S2UR UR6, SR_CTAID.X ;  /* 0x00000000000679c3 */ /* 0x000e220000002500 */
[----:B------:R-:W-:Y:S01]  /*5f350*/  ULDC.64 UR12, c[0x0][0x628] ;  /* 0x00018a00000c7ab9 */ /* 0x000fe20000000a00 */
[----:B------:R-:W-:Y:S01]  /*5f360*/  ULDC UR4, c[0x0][0x150] ;  /* 0x0000540000047ab9 */ /* 0x000fe20000000800 */
[----:B------:R-:W-:Y:S01]  /*5f370*/  ISETP.NE.U32.AND P0, PT, RZ, UR12, PT ;  /* 0x0000000cff007c0c */ /* 0x000fe2000bf05070 */
[----:B------:R-:W-:Y:S01]  /*5f380*/  ULDC UR15, c[0x0][0x630] ;  /* 0x00018c00000f7ab9 */ /* 0x000fe20000000800 */
[C---:B------:R-:W-:Y:S01]  /*5f390*/  R2UR UR16, R7.reuse ;  /* 0x00000000071072ca */ /* 0x040fe200000e0000 */
[----:B------:R-:W-:Y:S01]  /*5f3a0*/  ULDC UR18, c[0x0][0x154] ;  /* 0x0000550000127ab9 */ /* 0x000fe20000000800 */
[----:B------:R-:W-:Y:S01]  /*5f3b0*/  ISETP.NE.AND.EX P0, PT, RZ, UR13, PT, P0 ;  /* 0x0000000dff007c0c */ /* 0x000fe2000bf05300 */
[----:B------:R-:W1:Y:S01]  /*5f3c0*/  S2UR UR19, SR_CTAID.Y ;  /* 0x00000000001379c3 */ /* 0x000e620000002600 */
[----:B------:R-:W-:Y:S02]  /*5f3d0*/  R2UR UR17, R6 ;  /* 0x00000000061172ca */ /* 0x000fe400000e0000 */
[----:B------:R-:W-:-:S02]  /*5f3e0*/  R2UR UR10, R7 ;  /* 0x00000000070a72ca */ /* 0x000fc400000e0000 */
[----:B------:R-:W-:Y:S02]  /*5f3f0*/  R2UR UR11, R6 ;  /* 0x00000000060b72ca */ /* 0x000fe400000e0000 */
[----:B0-----:R-:W-:-:S05]  /*5f400*/  I2FP.F32.U32 R0, UR6 ;  /* 0x0000000600007c45 */ /* 0x001fca0008201000 */
[----:B------:R-:W-:-:S04]  /*5f410*/  FMUL R0, R0, UR4 ;  /* 0x0000000400007c20 */ /* 0x000fc80008400000 */
[----:B------:R0:W2:Y:S01]  /*5f420*/  F2I.U32.TRUNC.NTZ R3, R0 ;  /* 0x0000000000037305 */ /* 0x0000a2000020f000 */
[----:B-1----:R-:W-:Y:S05]  /*5f430*/  @!P0 BRA `(.L_x_1310) ;  /* 0x0000000000308947 */ /* 0x002fea0003800000 */
        /* <DEDUP_REMOVED lines=12> */
.L_x_1310:
[----:B------:R-:W-:Y:S01]  /*5f500*/  USHF.R.U64 UR42, UR10, UR15, UR11 ;  /* 0x0000000f0a2a7299 */ /* 0x000fe2000800120b */
[----:B0-----:R-:W-:Y:S01]  /*5f510*/  I2FP.F32.U32 R0, UR19 ;  /* 0x0000001300007c45 */ /* 0x001fe20008201000 */
[----:B------:R-:W-:Y:S01]  /*5f520*/  USHF.R.U32.HI UR4, URZ, UR15, UR11 ;  /* 0x0000000f3f047299 */ /* 0x000fe2000801160b */
[----:B--2---:R-:W-:Y:S01]  /*5f530*/  R2UR UR14, R3 ;  /* 0x00000000030e72ca */ /* 0x004fe200000e0000 */
        /* <DEDUP_REMOVED lines=11> */
[----:B------:R-:W-:Y:S02]  /*5f5f0*/  ULDC UR21, c[0x0][0x658] ;  /* 0x0001960000157ab9 */ /* 0x000fe40000000800 */
[----:B------:R-:W-:Y:S01]  /*5f600*/  UIADD3 UR9, UR11, UR9, URZ ;  /* 0x000000090b097290 */ /* 0x000fe2000fffe03f */
[----:B------:R-:W-:Y:S01]  /*5f610*/  UMOV UR16, 0xffffffff ;  /* 0xffffffff00107882 */ /* 0x000fe20000000000 */
[----:B------:R-:W-:Y:S01]  /*5f620*/  ULDC.64 UR4, c[0x0][0x640] ;  /* 0x0001900000047ab9 */ /* 0x000fe20000000a00 */
[----:B------:R-:W-:Y:S01]  /*5f630*/  USHF.L.U32 UR16, UR16, UR21, URZ ;  /* 0x0000001510107299 */ /* 0x000fe2000800063f */
[----:B------:R-:W-:Y:S01]  /*5f640*/  ISETP.NE.U32.AND P0, PT, RZ, UR4, PT ;  /* 0x00000004ff007c0c */ /* 0x000fe2000bf05070 */
[----:B------:R-:W-:-:S02]  /*5f650*/  USHF.R.U64 UR17, UR10, UR12, UR9 ;  /* 0x0000000c0a117299 */ /* 0x000fc40008001209 */
[----:B------:R-:W-:Y:S01]  /*5f660*/  USHF.R.U32.HI UR9, URZ, UR12, UR9 ;  /* 0x0000000c3f097299 */ /* 0x000fe20008011609 */
[----:B0-----:R-:W-:Y:S01]  /*5f670*/  R2UR UR15, R0 ;  /* 0x00000000000f72ca */ /* 0x001fe200000e0000 */
[----:B------:R-:W-:Y:S01]  /*5f680*/  ULDC UR18, c[0x0][0x608] ;  /* 0x0001820000127ab9 */ /* 0x000fe20000000800 */
[----:B------:R-:W-:Y:S01]  /*5f690*/  ULOP3.LUT UR40, URZ, UR16, URZ, 0x33, !UPT ;  /* 0x000000103f287292 */ /* 0x000fe2000f8e333f */
[----:B------:R-:W-:Y:S01]  /*5f6a0*/  ISETP.NE.AND.EX P0, PT, RZ, UR5, PT, P0 ;  /* 0x00000005ff007c0c */ /* 0x000fe2000bf05300 */
[----:B------:R-:W-:Y:S02]  /*5f6b0*/  USHF.R.U64 UR16, UR17, UR18, UR9 ;  /* 0x0000001211107299 */ /* 0x000fe40008001209 */
[----:B------:R-:W-:Y:S02]  /*5f6c0*/  USHF.R.U32.HI UR9, URZ, UR18, UR9 ;  /* 0x000000123f097299 */ /* 0x000fe40008011609 */
[----:B------:R-:W-:Y:S02]  /*5f6d0*/  UIADD3 UR14, -UR14, URZ, URZ ;  /* 0x0000003f0e0e7290 */ /* 0x000fe4000fffe13f */
[----:B------:R-:W-:Y:S01]  /*5f6e0*/  USHF.R.U64 UR18, UR16, UR21, UR9 ;  /* 0x0000001510127299 */ /* 0x000fe20008001209 */
[----:B------:R-:W-:Y:S01]  /*5f6f0*/  UMOV UR20, 0x1 ;  /* 0x0000000100147882 */ /* 0x000fe20000000000 */
[----:B------:R-:W-:Y:S01]  /*5f700*/  ULDC UR13, c[0x0][0x144] ;  /* 0x00005100000d7ab9 */ /* 0x000fe20000000800 */
[----:B------:R-:W-:Y:S01]  /*5f710*/  ULDC UR7, c[0x0][0x600] ;  /* 0x0001800000077ab9 */ /* 0x000fe20000000800 */
[----:B------:R-:W-:-:S02]  /*5f720*/  USHF.L.U32 UR24, UR20, UR21, URZ ;  /* 0x0000001514187299 */ /* 0x000fc4000800063f */
[----:B------:R-:W-:Y:S02]  /*5f730*/  USHF.R.U32.HI UR9, URZ, UR21, UR9 ;  /* 0x000000153f097299 */ /* 0x000fe40008011609 */
[----:B------:R-:W-:Y:S02]  /*5f740*/  UIMAD UR21, UR13, UR14, UR6 ;  /* 0x0000000e0d1572a4 */ /* 0x000fe4000f8e0206 */
[----:B------:R-:W-:Y:S02]  /*5f750*/  UIADD3 UR8, UR7, -0x1, URZ ;  /* 0xffffffff07087890 */ /* 0x000fe4000fffe03f */
[----:B------:R-:W-:Y:S01]  /*5f760*/  UIADD3 UR20, -UR15, URZ, URZ ;  /* 0x0000003f0f147290 */ /* 0x000fe2000fffe13f */
        /* <DEDUP_REMOVED lines=17> */
.L_x_1311:
[----:B------:R-:W-:Y:S01]  /*5f880*/  UISETP.NE.AND UP0, UPT, UR39, URZ, UPT ;  /* 0x0000003f2700728c */ /* 0x000fe2000bf05270 */
[----:B------:R-:W-:Y:S01]  /*5f890*/  IMAD.MOV.U32 R0, RZ, RZ, 0x1 ;  /* 0x00000001ff007424 */ /* 0x000fe200078e00ff */
[----:B------:R-:W-:Y:S02]  /*5f8a0*/  USHF.R.U64 UR4, UR6, UR22, UR9 ;  /* 0x0000001606047299 */ /* 0x000fe40008001209 */
[----:B------:R-:W-:Y:S02]  /*5f8b0*/  ULOP3.LUT UR40, UR16, UR40, URZ, 0xc0, !UPT ;  /* 0x0000002810287292 */ /* 0x000fe4000f8ec03f */
[----:B------:R-:W-:Y:S02]  /*5f8c0*/  UIADD3 UR5, -UR4, URZ, URZ ;  /* 0x0000003f04057290 */ /* 0x000fe4000fffe13f */
[----:B------:R-:W-:Y:S02]  /*5f8d0*/  UIMAD UR40, UR24, UR4, UR40 ;  /* 0x00000004182872a4 */ /* 0x000fe4000f8e0228 */
[----:B------:R-:W-:-:S02]  /*5f8e0*/  ULOP3.LUT UR8, UR17, UR8, URZ, 0xc0, !UPT ;  /* 0x0000000811087292 */ /* 0x000fc4000f8ec03f */
[----:B------:R-:W-:Y:S02]  /*5f8f0*/  @UP0 UIMAD UR21, UR25, UR20, UR19 ;  /* 0x00000014191502a4 */ /* 0x000fe4000f8e0213 */
[----:B------:R-:W-:-:S03]  /*5f900*/  UIMAD UR4, UR5, UR23, UR18 ;  /* 0x00000017050472a4 */ /* 0x000fc6000f8e0212 */
[----:B------:R-:W-:Y:S01]  /*5f910*/  ULDC UR5, c[0x0][0x610] ;  /* 0x0001840000057ab9 */ /* 0x000fe20000000800 */
[----:B------:R-:W-:Y:S02]  /*5f920*/  UIMAD UR4, UR4, UR7, UR8 ;  /* 0x00000007040472a4 */ /* 0x000fe4000f8e0208 */
[----:B------:R-:W-:-:S04]  /*5f930*/  UIMAD UR40, UR40, UR5, UR21 ;  /* 0x00000005282872a4 */ /* 0x000fc8000f8e0215 */
[----:B------:R-:W-:Y:S02]  /*5f940*/  USEL UR41, UR4, UR40, !UP0 ;  /* 0x0000002804297287 */ /* 0x000fe4000c000000 */
[----:B------:R-:W-:-:S12]  /*5f950*/  USEL UR40, UR40, UR4, !UP0 ;  /* 0x0000000428287287 */ /* 0x000fd8000c000000 */
.L_x_1309:
[----:B------:R-:W-:-:S13]  /*5f960*/  LOP3.LUT P0, RZ, R0, 0xff, RZ, 0xc0, !PT ;  /* 0x000000ff00ff7812 */ /* 0x000fda000780c0ff */
[----:B------:R-:W-:Y:S05]  /*5f970*/  @P0 BRA `(.L_x_1312) ;  /* 0xfffffa1400e80947 */ /* 0x000fea000383ffff */
[----:B------:R-:W-:Y:S05]  /*5f980*/  EXIT ;  /* 0x000000000000794d */ /* 0x000fea0003800000 */
.L_x_3:
[----:B------:R-:W2:Y:S01]  /*5f990*/  LDL R4, [R1+0xe04] ;  /* 0x000e040001047983 */ /* 0x000ea20000100800 */
[----:B------:R-:W-:-:S03]  /*5f9a0*/  ULDC.64 UR8, c[0x0][0x650] ;  /* 0x0001940000087ab9 */ /* 0x000fc60000000a00 */
[----:B------:R-:W3:Y:S01]  /*5f9b0*/  LDL R3, [R1+0xe00] ;  /* 0x000e000001037983 */ /* 0x000ee20000100800 */
[----:B------:R-:W-:Y:S01]  /*5f9c0*/  PRMT R0, RZ, 0x7610, R0 ;  /* 0x00007610ff007816 */ /* 0x000fe20000000000 */
[----:B------:R-:W-:Y:S02]  /*5f9d0*/  IMAD.MOV.U32 R5, RZ, RZ, -0x1 ;  /* 0xffffffffff057424 */ /* 0x000fe400078e00ff */
[----:B------:R-:W-:Y:S02]  /*5f9e0*/  IMAD.MOV.U32 R2, RZ, RZ, -0x1 ;  /* 0xffffffffff027424 */ /* 0x000fe400078e00ff */
[----:B------:R-:W-:Y:S01]  /*5f9f0*/  IMAD.MOV.U32 R10, RZ, RZ, -0x1 ;  /* 0xffffffffff0a7424 */ /* 0x000fe200078e00ff */
[----:B--2---:R-:W-:-:S04]  /*5fa00*/  ISETP.GE.U32.AND P0, PT, R4, UR8, PT ;  /* 0x0000000804007c0c */ /* 0x004fc8000bf06070 */
[----:B---3--:R-:W-:-:S13]  /*5fa10*/  ISETP.GE.U32.AND.EX P0, PT, R3, UR9, PT, P0 ;  /* 0x0000000903007c0c */ /* 0x008fda000bf06100 */
[----:B------:R-:W-:Y:S05]  /*5fa20*/  @P0 BRA `(.L_x_1313) ;  /* 0x00000004008c0947 */ /* 0x000fea0003800000 */
[----:B------:R-:W-:Y:S01]  /*5fa30*/  I2FP.F32.U32 R0, UR4 ;  /* 0x0000000400007c45 */ /* 0x000fe20008201000 */
[----:B0-----:R-:W-:Y:S01]  /*5fa40*/  ULDC.64 UR16, c[0x0][0x628] ;  /* 0x00018a0000107ab9 */ /* 0x001fe20000000a00 */
        /* <DEDUP_REMOVED lines=24> */
.L_x_1314:
        /* <DEDUP_REMOVED lines=24> */
[----:B------:R-:W-:Y:S01]  /*5fd50*/  UMOV UR19, 0x1 ;  /* 0x0000000100137882 */ /* 0x000fe20000000000 */
[----:B------:R-:W-:Y:S01]  /*5fd60*/  ULDC UR20, c[0x0][0x608] ;  /* 0x0001820000147ab9 */ /* 0x000fe20000000800 */
[----:B------:R-:W-:Y:S01]  /*5fd70*/  USHF.L.U32 UR26, UR19, UR23, URZ ;  /* 0x00000017131a7299 */ /* 0x000fe2000800063f */
[----:B------:R-:W-:Y:S01]  /*5fd80*/  ISETP.NE.AND.EX P0, PT, RZ, UR9, PT, P0 ;  /* 0x00000009ff007c0c */ /* 0x000fe2000bf05300 */
[----:B------:R-:W-:Y:S02]  /*5fd90*/  USHF.R.U64 UR19, UR18, UR20, UR11 ;  /* 0x0000001412137299 */ /* 0x000fe4000800120b */
[----:B------:R-:W-:Y:S02]  /*5fda0*/  USHF.R.U32.HI UR11, URZ, UR20, UR11 ;  /* 0x000000143f0b7299 */ /* 0x000fe4000801160b */
[----:B------:R-:W-:-:S02]  /*5fdb0*/  UIADD3 UR15, -UR15, URZ, URZ ;  /* 0x0000003f0f0f7290 */ /* 0x000fc4000fffe13f */
[----:B------:R-:W-:Y:S01]  /*5fdc0*/  USHF.R.U64 UR20, UR19, UR23, UR11 ;  /* 0x0000001713147299 */ /* 0x000fe2000800120b */
[----:B------:R-:W-:Y:S01]  /*5fdd0*/  ULDC UR16, c[0x0][0x144] ;  /* 0x0000510000107ab9 */ /* 0x000fe20000000800 */
[----:B------:R-:W-:Y:S01]  /*5fde0*/  ULDC UR6, c[0x0][0x600] ;  /* 0x0001800000067ab9 */ /* 0x000fe20000000800 */
[----:B------:R-:W-:Y:S02]  /*5fdf0*/  USHF.R.U32.HI UR11, URZ, UR23, UR11 ;  /* 0x000000173f0b7299 */ /* 0x000fe4000801160b */
[----:B------:R-:W-:Y:S02]  /*5fe00*/  UIMAD UR23, UR16, UR15, UR4 ;  /* 0x0000000f101772a4 */ /* 0x000fe4000f8e0204 */
[----:B------:R-:W-:Y:S02]  /*5fe10*/  UIADD3 UR22, UR6, -0x1, URZ ;  /* 0xffffffff06167890 */ /* 0x000fe4000fffe03f */
[----:B------:R-:W-:Y:S02]  /*5fe20*/  ULOP3.LUT UR27, URZ, UR13, URZ, 0x33, !UPT ;  /* 0x0000000d3f1b7292 */ /* 0x000fe4000f8e333f */
        /* <DEDUP_REMOVED lines=18> */
.L_x_1315:
[----:B------:R-:W-:Y:S01]  /*5ff50*/  UISETP.NE.AND UP0, UPT, UR39, URZ, UPT ;  /* 0x0000003f2700728c */ /* 0x000fe2000bf05270 */
[----:B------:R-:W-:Y:S01]  /*5ff60*/  IMAD.MOV.U32 R0, RZ, RZ, 0x1 ;  /* 0x00000001ff007424 */ /* 0x000fe200078e00ff */
[----:B------:R-:W-:Y:S01]  /*5ff70*/  USHF.R.U64 UR8, UR4, UR24, UR11 ;  /* 0x0000001804087299 */ /* 0x000fe2000800120b */
[----:B------:R-:W-:Y:S01]  /*5ff80*/  IMAD.U32 R10, RZ, RZ, UR5 ;  /* 0x00000005ff0a7e24 */ /* 0x000fe2000f8e00ff */
[----:B------:R-:W-:Y:S02]  /*5ff90*/  ULOP3.LUT UR4, UR19, UR27, URZ, 0xc0, !UPT ;  /* 0x0000001b13047292 */ /* 0x000fe4000f8ec03f */
[----:B------:R-:W-:Y:S02]  /*5ffa0*/  ULOP3.LUT UR18, UR18, UR22, URZ, 0xc0, !UPT ;  /* 0x0000001612127292 */ /* 0x000fe4000f8ec03f */
[----:B------:R-:W-:-:S03]  /*5ffb0*/  UIMAD UR4, UR26, UR8, UR4 ;  /* 0x000000081a0472a4 */ /* 0x000fc6000f8e0204 */
[----:B------:R-:W-:Y:S02]  /*5ffc0*/  @UP0 UIMAD UR23, UR28, UR21, UR7 ;  /* 0x000000151c1702a4 */ /* 0x000fe4000f8e0207 */
[----:B------:R-:W-:-:S03]  /*5ffd0*/  UIADD3 UR7, -UR8, URZ, URZ ;  /* 0x0000003f08077290 */ /* 0x000fc6000fffe13f */
[----:B------:R-:W-:Y:S01]  /*5ffe0*/  ULDC UR8, c[0x0][0x610] ;  /* 0x0001840000087ab9 */ /* 0x000fe20000000800 */
[----:B------:R-:W-:Y:S02]  /*5fff0*/  UIMAD UR7, UR7, UR25, UR20 ;  /* 0x00000019070772a4 */ /* 0x000fe4000f8e0214 */
[----:B------:R-:W-:Y:S02]  /*60000*/  UIMAD UR4, UR4, UR8, UR23 ;  /* 0x00000008040472a4 */ /* 0x000fe4000f8e0217 */
[----:B------:R-:W-:-:S04]  /*60010*/  UIMAD UR7, UR7, UR6, UR18 ;  /* 0x00000006070772a4 */ /* 0x000fc8000f8e0212 */
[----:B------:R-:W-:Y:S02]  /*60020*/  USEL UR6, UR7, UR4, !UP0 ;  /* 0x0000000407067287 */ /* 0x000fe4000c000000 */
[----:B------:R-:W-:-:S04]  /*60030*/  USEL UR4, UR4, UR7, !UP0 ;  /* 0x0000000704047287 */ /* 0x000fc8000c000000 */
[----:B------:R-:W-:Y:S02]  /*60040*/  IMAD.U32 R2, RZ, RZ, UR6 ;  /* 0x00000006ff027e24 */ /* 0x000fe4000f8e00ff */
[----:B------:R-:W-:-:S07]  /*60050*/  IMAD.U32 R5, RZ, RZ, UR4 ;  /* 0x00000004ff057e24 */ /* 0x000fce000f8e00ff */
.L_x_1313:
[----:B------:R-:W-:-:S08]  /*60060*/  NOP ;  /* 0x0000000000007918 */ /* 0x000fd00000000000 */
[----:B0-----:R-:W0:-:S00]  /*60070*/  USETMAXREG.DEALLOC.CTAPOOL 0x18 ;  /* 0x00000018000079c8 */ /* 0x001e0000080e0500 */
[----:B------:R-:W-:-:S13]  /*60080*/  ISETP.NE.AND P0, PT, RZ, UR10, PT ;  /* 0x0000000aff007c0c */ /* 0x000fda000bf05270 */
[----:B------:R-:W-:Y:S05]  /*60090*/  @P0 EXIT ;  /* 0x000000000000094d */ /* 0x000fea0003800000 */
[----:B0-----:R-:W-:Y:S01]  /*600a0*/  LOP3.LUT P0, RZ, R0, 0xff, RZ, 0xc0, !PT ;  /* 0x000000ff00ff7812 */ /* 0x001fe2000780c0ff */
[----:B------:R-:W-:Y:S02]  /*600b0*/  IMAD.MOV.U32 R0, RZ, RZ, 0x1 ;  /* 0x00000001ff007424 */ /* 0x000fe400078e00ff */
[----:B------:R-:W-:-:S10]  /*600c0*/  IMAD.MOV.U32 R7, RZ, RZ, RZ ;  /* 0x000000ffff077224 */ /* 0x000fd400078e00ff */
[----:B------:R-:W-:Y:S05]  /*600d0*/  @!P0 BRA `(.L_x_1316) ;  /* 0x0000000c005c8947 */ /* 0x000fea0003800000 */
[----:B------:R-:W0:Y:S01]  /*600e0*/  S2R R3, SR_TID.X ;  /* 0x0000000000037919 */ /* 0x000e220000002100 */
[----:B------:R-:W1:Y:S01]  /*600f0*/  LDC R0, c[0x0][0x28c] ;  /* 0x0000a300ff007b82 */ /* 0x000e620000000800 */
[----:B------:R-:W-:Y:S01]  /*60100*/  ULDC UR5, c[0x0][0x658] ;  /* 0x0001960000057ab9 */ /* 0x000fe20000000800 */
[----:B------:R-:W-:Y:S01]  /*60110*/  UMOV UR7, 0xffffffff ;  /* 0xffffffff00077882 */ /* 0x000fe20000000000 */
[----:B------:R-:W-:Y:S01]  /*60120*/  ULDC UR6, c[0x0][0xc] ;  /* 0x0000030000067ab9 */ /* 0x000fe20000000800 */
[----:B------:R-:W-:Y:S01]  /*60130*/  USHF.L.U32 UR9, UR7, UR5, URZ ;  /* 0x0000000507097299 */ /* 0x000fe2000800063f */
[----:B------:R-:W-:Y:S01]  /*60140*/  BSSY B0, `(.L_x_1316) ;  /* 0x00000d0000007945 */ /* 0x000fe20003800000 */
[----:B------:R-:W-:Y:S01]  /*60150*/  UMOV UR8, 0x1 ;  /* 0x0000000100087882 */ /* 0x000fe20000000000 */
[----:B------:R-:W-:Y:S01]  /*60160*/  ULDC UR7, c[0x0][0x10] ;  /* 0x0000040000077ab9 */ /* 0x000fe20000000800 */
[----:B------:R-:W-:Y:S01]  /*60170*/  USHF.L.U32 UR5, UR8, UR5, URZ ;  /* 0x0000000508057299 */ /* 0x000fe2000800063f */
[----:B------:R-:W-:Y:S01]  /*60180*/  IMAD.MOV.U32 R8, RZ, RZ, 0x1 ;  /* 0x00000001ff087424 */ /* 0x000fe200078e00ff */
[----:B------:R-:W-:Y:S01]  /*60190*/  UIMAD.WIDE.U32 UR6, UR6, UR7, URZ ;  /* 0x00000007060672a5 */ /* 0x000fe2000f8e003f */
[----:B------:R-:W-:Y:S01]  /*601a0*/  IMAD.MOV.U32 R7, RZ, RZ, RZ ;  /* 0x000000ffff077224 */ /* 0x000fe200078e00ff */
[----:B------:R-:W-:Y:S01]  /*601b0*/  ULDC UR8, c[0x0][0x14] ;  /* 0x0000050000087ab9 */ /* 0x000fe20000000800 */
[----:B------:R-:W-:Y:S01]  /*601c0*/  ULDC UR4, c[0x0][0x600] ;  /* 0x0001800000047ab9 */ /* 0x000fe20000000800 */
[----:B------:R-:W-:-:S02]  /*601d0*/  UIMAD.WIDE.U32 UR20, UR6, UR8, URZ ;  /* 0x00000008061472a5 */ /* 0x000fc4000f8e003f */
[----:B------:R-:W-:Y:S02]  /*601e0*/  UIMAD UR7, UR7, UR8, URZ ;  /* 0x00000008070772a4 */ /* 0x000fe4000f8e023f */
[----:B------:R-:W-:Y:S02]  /*601f0*/  ULOP3.LUT UR24, UR38, 0x2, URZ, 0xfc, !UPT ;  /* 0x0000000226187892 */ /* 0x000fe4000f8efc3f */
[----:B------:R-:W-:Y:S02]  /*60200*/  UIADD3 UR4, UR4, -0x1, URZ ;  /* 0xffffffff04047890 */ /* 0x000fe4000fffe03f */
[----:B------:R-:W-:Y:S01]  /*60210*/  ULOP3.LUT UR6, URZ, UR9, URZ, 0x33, !UPT ;  /* 0x000000093f067292 */ /* 0x000fe2000f8e333f */
[----:B-1----:R-:W-:Y:S01]  /*60220*/  VIADD R0, R0, 0x3f ;  /* 0x0000003f00007836 */ /* 0x002fe20000000000 */
[----:B------:R-:W-:Y:S01]  /*60230*/  UIADD3 UR7, UR21, UR7, URZ ;  /* 0x0000000715077290 */ /* 0x000fe2000fffe03f */
[----:B------:R-:W-:Y:S01]  /*60240*/  ULDC.64 UR22, c[0x0][0x198] ;  /* 0x0000660000167ab9 */ /* 0x000fe20000000a00 */
[----:B0-----:R-:W-:-:S02]  /*60250*/  LOP3.LUT P2, RZ, R3, 0x7f, RZ, 0xc0, !PT ;  /* 0x0000007f03ff7812 */ /* 0x001fc4000784c0ff */
[----:B------:R-:W-:Y:S02]  /*60260*/  LOP3.LUT P0, RZ, R3, 0x1f, RZ, 0xc0, !PT ;  /* 0x0000001f03ff7812 */ /* 0x000fe4000780c0ff */
[----:B------:R-:W-:Y:S02]  /*60270*/  SHF.R.S32.HI R3, RZ, 0x1f, R0 ;  /* 0x0000001fff037819 */ /* 0x000fe40000011400 */
[----:B------:R-:W-:Y:S02]  /*60280*/  PLOP3.LUT P0, PT, P0, P2, PT, 0x8a, 0x0 ;  /* 0x000000000000781c */ /* 0x000fe40000705172 */
[----:B------:R-:W-:Y:S01]  /*60290*/  LEA.HI R3, R3, R0, RZ, 0x6 ;  /* 0x0000000003037211 */ /* 0x000fe200078f30ff */
[----:B------:R-:W-:-:S03]  /*602a0*/  IMAD.MOV.U32 R0, RZ, RZ, 0x1 ;  /* 0x00000001ff007424 */ /* 0x000fc600078e00ff */
[----:B------:R-:W-:-:S05]  /*602b0*/  SHF.R.S32.HI R6, RZ, 0x6, R3 ;  /* 0x00000006ff067819 */ /* 0x000fca0000011403 */
[----:B------:R-:W-:-:S07]  /*602c0*/  VIADD R11, R6, 0x1 ;  /* 0x00000001060b7836 */ /* 0x000fce0000000000 */
.L_x_1328:
[----:B------:R-:W-:-:S03]  /*602d0*/  UMOV UR8, 0xffffffff ;  /* 0xffffffff00087882 */ /* 0x000fc60000000000 */
[----:B------:R-:W-:Y:S05]  /*602e0*/  BRA.DIV UR8, `(.L_x_1317) ;  /* 0x0000000e08a07947 */ /* 0x000fea000b800000 */
[----:B------:R-:W-:-:S13]  /*602f0*/  ELECT P6, URZ, PT ;  /* 0x00000000003f782f */ /* 0x000fda00038c0000 */
.L_x_1338:
[----:B------:R-:W0:Y:S01]  /*60300*/  LDC R3, c[0x0][0x28c] ;  /* 0x0000a300ff037b82 */ /* 0x000e220000000800 */
[----:B------:R-:W-:Y:S01]  /*60310*/  BSSY B1, `(.L_x_1318) ;  /* 0x0000036000017945 */ /* 0x000fe20003800000 */
[----:B0-----:R-:W-:-:S13]  /*60320*/  ISETP.LT.OR P6, PT, R3, 0x1, !P6 ;  /* 0x000000010300780c */ /* 0x001fda00077c1670 */
[----:B------:R-:W-:Y:S05]  /*60330*/  @P6 BRA `(.L_x_1319) ;  /* 0x0000000000cc6947 */ /* 0x000fea0003800000 */
[----:B------:R-:W-:Y:S02]  /*60340*/  IMAD.SHL.U32 R2, R2, 0x200, RZ ;  /* 0x0000020002027824 */ /* 0x000fe400078e00ff */
[----:B------:R-:W-:Y:S02]  /*60350*/  IMAD.SHL.U32 R5, R5, 0x200, RZ ;  /* 0x0000020005057824 */ /* 0x000fe400078e00ff */
[----:B------:R-:W-:Y:S02]  /*60360*/  IMAD.MOV.U32 R14, RZ, RZ, RZ ;  /* 0x000000ffff0e7224 */ /* 0x000fe400078e00ff */
[----:B------:R-:W-:Y:S02]  /*60370*/  IMAD.MOV.U32 R4, RZ, RZ, R11 ;  /* 0x000000ffff047224 */ /* 0x000fe400078e000b */
[----:B------:R-:W-:Y:S02]  /*60380*/  IMAD.MOV.U32 R3, RZ, RZ, R0 ;  /* 0x000000ffff037224 */ /* 0x000fe400078e0000 */
[----:B------:R-:W-:-:S07]  /*60390*/  IMAD.MOV.U32 R9, RZ, RZ, R7 ;  /* 0x000000ffff097224 */ /* 0x000fce00078e0007 */
.L_x_1323:
[----:B------:R-:W0:Y:S01]  /*603a0*/  S2R R13, SR_CgaCtaId ;  /* 0x00000000000d7919 */ /* 0x000e220000008800 */
[----:B------:R-:W-:-:S04]  /*603b0*/  MOV R12, 0x400 ;  /* 0x00000400000c7802 */ /* 0x000fc80000000f00 */
[----:B0-----:R-:W-:Y:S02]  /*603c0*/  LEA R16, R13, R12, 0x18 ;  /* 0x0000000c0d107211 */ /* 0x001fe400078ec0ff */
[----:B------:R-:W-:Y:S01]  /*603d0*/  SHF.L.U32 R12, R3, 0x1f, RZ ;  /* 0x0000001f030c7819 */ /* 0x000fe200000006ff */
[----:B------:R-:W0:Y:S02]  /*603e0*/  @!P2 LDC R13, c[0x0][0x500] ;  /* 0x00014000ff0dab82 */ /* 0x000e240000000800 */
[----:B------:R-:W-:-:S04]  /*603f0*/  IMAD R15, R9, 0x8, R16 ;  /* 0x00000008090f7824 */ /* 0x000fc800078e0210 */
[----:B------:R-:W1:Y:S02]  /*60400*/  SYNCS.PHASECHK.TRANS64.TRYWAIT P1, [R15+URZ+0x18], R12 ;  /* 0x0000180c0f0075a7 */ /* 0x000e64000802017f */
[----:B-1----:R-:W-:Y:S05]  /*60410*/  @!P1 BRA `(.L_x_1320) ;  /* 0x0000000c00749947 */ /* 0x002fea0003800000 */
.L_x_1339:
[----:B------:R-:W-:Y:S01]  /*60420*/  UPRMT UR8, UR24, 0x9910, URZ ;  /* 0x0000991018087896 */ /* 0x000fe2000800003f */
[----:B0-----:R0:W-:Y:S03]  /*60430*/  @!P2 SYNCS.ARRIVE.TRANS64 RZ, [R15+URZ], R13 ;  /* 0x0000000d0fffa9a7 */ /* 0x0011e6000800003f */
[----:B------:R-:W-:-:S06]  /*60440*/  UISETP.NE.AND UP0, UPT, UR8, 0x2, UPT ;  /* 0x000000020800788c */ /* 0x000fcc000bf05270 */
[----:B------:R-:W-:-:S13]  /*60450*/  PLOP3.LUT P1, PT, PT, PT, UP0, 0x80, 0x0 ;  /* 0x000000000000781c */ /* 0x000fda0003f2f008 */
[----:B0-----:R-:W-:Y:S05]  /*60460*/  @P1 BRA `(.L_x_1321) ;  /* 0x0000000000041947 */ /* 0x001fea0003800000 */
[----:B------:R-:W-:Y:S01]  /*60470*/  BPT.TRAP 0x1 ;  /* 0x000000040000795c */ /* 0x000fe20000300000 */
.L_x_1321:
[----:B------:R-:W-:Y:S05]  /*60480*/  @P0 BRA `(.L_x_1322) ;  /* 0x0000000000040947 */ /* 0x000fea0003800000 */
[----:B------:R-:W-:Y:S01]  /*60490*/  BPT.TRAP 0x1 ;  /* 0x000000040000795c */ /* 0x000fe20000300000 */
.L_x_1322:
[----:B------:R-:W-:Y:S01]  /*604a0*/  IMAD R16, R9, 0x8000, R16 ;  /* 0x0000800009107824 */ /* 0x000fe200078e0210 */
[----:B------:R-:W-:Y:S01]  /*604b0*/  R2UR UR9, R15 ;  /* 0x000000000f0972ca */ /* 0x000fe200000e0000 */
[----:B------:R-:W-:Y:S01]  /*604c0*/  VIADD R4, R4, 0xffffffff ;  /* 0xffffffff04047836 */ /* 0x000fe20000000000 */
[----:B------:R-:W-:Y:S01]  /*604d0*/  UIADD3 UR14, UP0, UR22, 0xf0, URZ ;  /* 0x000000f0160e7890 */ /* 0x000fe2000ff1e03f */
[----:B------:R-:W-:Y:S01]  /*604e0*/  R2UR UR11, R5 ;  /* 0x00000000050b72ca */ /* 0x000fe200000e0000 */
[----:B------:R-:W-:Y:S01]  /*604f0*/  UIADD3 UR26, UP1, UR22, 0x1f0, URZ ;  /* 0x000001f0161a7890 */ /* 0x000fe2000ff3e03f */
[----:B------:R-:W-:Y:S01]  /*60500*/  R2UR UR8, R16 ;  /* 0x00000000100872ca */ /* 0x000fe200000e0000 */
[----:B------:R-:W-:Y:S01]  /*60510*/  UIADD3.X UR15, URZ, UR23, URZ, UP0, !UPT ;  /* 0x000000173f0f7290 */ /* 0x000fe200087fe43f */
[----:B------:R-:W-:Y:S01]  /*60520*/  R2UR UR10, R14 ;  /* 0x000000000e0a72ca */ /* 0x000fe200000e0000 */
[----:B------:R-:W-:Y:S01]  /*60530*/  VIADD R9, R9, 0x1 ;  /* 0x0000000109097836 */ /* 0x000fe20000000000 */
[----:B------:R-:W-:Y:S01]  /*60540*/  R2UR UR12, R10 ;  /* 0x000000000a0c72ca */ /* 0x000fe200000e0000 */
[----:B------:R-:W-:Y:S01]  /*60550*/  UIADD3.X UR27, URZ, UR23, URZ, UP1, !UPT ;  /* 0x000000173f1b7290 */ /* 0x000fe20008ffe43f */
[----:B------:R-:W-:Y:S01]  /*60560*/  R2UR UR19, R2 ;  /* 0x00000000021372ca */ /* 0x000fe200000e0000 */
[----:B------:R-:W-:Y:S01]  /*60570*/  UMOV UR16, 0x0 ;  /* 0x0000000000107882 */ /* 0x000fe20000000000 */
[----:B------:R-:W-:Y:S01]  /*60580*/  ISETP.GT.AND P3, PT, R4, 0x1, PT ;  /* 0x000000010400780c */ /* 0x000fe20003f64270 */
[----:B------:R-:W-:Y:S01]  /*60590*/  UMOV UR17, 0x10000000 ;  /* 0x1000000000117882 */ /* 0x000fe20000000000 */
[----:B------:R-:W-:Y:S01]  /*605a0*/  ISETP.NE.AND P1, PT, R9, 0x3, PT ;  /* 0x000000030900780c */ /* 0x000fe20003f25270 */
[----:B------:R-:W-:-:S02]  /*605b0*/  VIADD R14, R14, 0x40 ;  /* 0x000000400e0e7836 */ /* 0x000fc40000000000 */
[----:B------:R-:W-:Y:S01]  /*605c0*/  UIADD3 UR13, UR8, 0x100, URZ ;  /* 0x00000100080d7890 */ /* 0x000fe2000fffe03f */
[----:B-1----:R-:W-:Y:S01]  /*605d0*/  SEL R12, RZ, 0x1, P1 ;  /* 0x00000001ff0c7807 */ /* 0x002fe20000800000 */
[----:B------:R-:W-:Y:S01]  /*605e0*/  UIADD3 UR18, UR8, 0x18100, URZ ;  /* 0x0001810008127890 */ /* 0x000fe2000fffe03f */
[----:B------:R-:W-:Y:S02]  /*605f0*/  SEL R9, R9, RZ, P1 ;  /* 0x000000ff09097207 */ /* 0x000fe40000800000 */
[----:B------:R-:W-:Y:S02]  /*60600*/  LOP3.LUT R3, R3, R12, RZ, 0x3c, !PT ;  /* 0x0000000c03037212 */ /* 0x000fe400078e3cff */
[----:B------:R-:W-:Y:S02]  /*60610*/  UMOV UR8, UR13 ;  /* 0x0000000d00087c82 */ /* 0x000fe40008000000 */
[----:B------:R0:W-:Y:S02]  /*60620*/  UTMALDG.3D [UR8], [UR14], desc[UR16] ;  /* 0x000010080e0075b4 */ /* 0x0001e40008011000 */
[----:B0-----:R-:W-:Y:S01]  /*60630*/  UMOV UR8, UR18 ;  /* 0x0000001200087c82 */ /* 0x001fe20008000000 */
[----:B------:R-:W-:-:S02]  /*60640*/  UMOV UR11, UR19 ;  /* 0x00000013000b7c82 */ /* 0x000fc40008000000 */
[----:B------:R0:W-:Y:S02]  /*60650*/  UTMALDG.3D [UR8], [UR26], desc[UR16] ;  /* 0x000010081a0075b4 */ /* 0x0001e40008011000 */
[----:B0-----:R-:W-:Y:S05]  /*60660*/  @P3 BRA `(.L_x_1323) ;  /* 0xfffffffc004c3947 */ /* 0x001fea000383ffff */
.L_x_1319:
[----:B------:R-:W-:Y:S05]  /*60670*/  BSYNC B1 ;  /* 0x0000000000017941 */ /* 0x000fea0003800000 */
.L_x_1318:
[----:B------:R-:W2:Y:S01]  /*60680*/  LDL.LU R16, [R1+0xe00] ;  /* 0x000e000001107983 */ /* 0x000ea20000300800 */
[----:B------:R-:W-:Y:S01]  /*60690*/  LOP3.LUT P1, RZ, R8, 0xff, RZ, 0xc0, !PT ;  /* 0x000000ff08ff7812 */ /* 0x000fe2000782c0ff */
[C---:B------:R-:W-:Y:S01]  /*606a0*/  IMAD.IADD R4, R6.reuse, 0x1, R7 ;  /* 0x0000000106047824 */ /* 0x040fe200078e0207 */
[----:B------:R-:W-:Y:S01]  /*606b0*/  ULDC.64 UR8, c[0x0][0x650] ;  /* 0x0001940000087ab9 */ /* 0x000fe20000000a00 */
[----:B------:R-:W3:Y:S01]  /*606c0*/  LDL.LU R15, [R1+0xe04] ;  /* 0x000e0400010f7983 */ /* 0x000ee20000300800 */
[----:B------:R-:W-:Y:S01]  /*606d0*/  ISETP.GE.U32.AND P3, PT, R6, 0x3, PT ;  /* 0x000000030600780c */ /* 0x000fe20003f66070 */
[----:B------:R-:W-:Y:S01]  /*606e0*/  BSSY B1, `(.L_x_1324) ;  /* 0x0000073000017945 */ /* 0x000fe20003800000 */
[----:B------:R-:W-:Y:S01]  /*606f0*/  IMAD.MOV.U32 R10, RZ, RZ, -0x1 ;  /* 0xffffffffff0a7424 */ /* 0x000fe200078e00ff */
[----:B------:R-:W-:-:S06]  /*60700*/  PRMT R8, RZ, 0x7610, R8 ;  /* 0x00007610ff087816 */ /* 0x000fcc0000000008 */
[----:B------:R-:W0:Y:S01]  /*60710*/  @P1 S2R R3, SR_CgaCtaId ;  /* 0x0000000000031919 */ /* 0x000e220000008800 */
[----:B------:R-:W-:-:S04]  /*60720*/  @P1 MOV R2, 0x400 ;  /* 0x0000040000021802 */ /* 0x000fc80000000f00 */
[----:B0-----:R-:W-:-:S04]  /*60730*/  @P1 LEA R2, R3, R2, 0x18 ;  /* 0x0000000203021211 */ /* 0x001fc800078ec0ff */
[----:B------:R0:W-:Y:S01]  /*60740*/  @P1 SYNCS.ARRIVE.TRANS64.A1T0 RZ, [R2+URZ+0x48], RZ ;  /* 0x000048ff02ff19a7 */ /* 0x0001e2000810003f */
[----:B------:R-:W-:-:S04]  /*60750*/  ISETP.GT.U32.AND P1, PT, R4, 0x2, PT ;  /* 0x000000020400780c */ /* 0x000fc80003f24070 */
[----:B------:R-:W-:Y:S01]  /*60760*/  ISETP.LT.U32.AND P1, PT, R6, 0x3, P1 ;  /* 0x000000030600780c */ /* 0x000fe20000f21070 */
[----:B0-----:R-:W-:-:S04]  /*60770*/  IMAD.WIDE.U32 R2, R4, -0x55555555, RZ ;  /* 0xaaaaaaab04027825 */ /* 0x001fc800078e00ff */
[----:B------:R-:W-:Y:S01]  /*60780*/  IMAD.MOV.U32 R2, RZ, RZ, -0x1 ;  /* 0xffffffffff027424 */ /* 0x000fe200078e00ff */
[----:B------:R-:W-:Y:S02]  /*60790*/  SHF.R.U32.HI R5, RZ, 0x1, R3 ;  /* 0x00000001ff057819 */ /* 0x000fe40000011603 */
[----:B------:R-:W-:-:S03]  /*607a0*/  SEL R3, RZ, 0x1, !P1 ;  /* 0x00000001ff037807 */ /* 0x000fc60004800000 */
[----:B------:R-:W-:Y:S01]  /*607b0*/  IMAD R7, R5, -0x3, R4 ;  /* 0xfffffffd05077824 */ /* 0x000fe200078e0204 */
[----:B------:R-:W-:Y:S02]  /*607c0*/  LOP3.LUT R0, R0, R3, RZ, 0x3c, !PT ;  /* 0x0000000300007212 */ /* 0x000fe400078e3cff */
[----:B------:R-:W-:Y:S02]  /*607d0*/  PRMT R3, RZ, 0x7610, R3 ;  /* 0x00007610ff037816 */ /* 0x000fe40000000003 */
[----:B------:R-:W-:Y:S01]  /*607e0*/  @P3 LOP3.LUT R0, R0, 0x1, R5, 0x78, !PT ;  /* 0x0000000100003812 */ /* 0x000fe200078e7805 */
[----:B------:R-:W-:Y:S01]  /*607f0*/  IMAD.MOV.U32 R5, RZ, RZ, -0x1 ;  /* 0xffffffffff057424 */ /* 0x000fe200078e00ff */
[----:B---3--:R-:W-:-:S04]  /*60800*/  IADD3 R15, P1, R15, UR20, RZ ;  /* 0x000000140f0f7c10 */ /* 0x008fc8000ff3e0ff */
[----:B--2---:R-:W-:Y:S01]  /*60810*/  IADD3.X R16, R16, UR7, RZ, P1, !PT ;  /* 0x0000000710107c10 */ /* 0x004fe20008ffe4ff */
[----:B------:R0:W-:Y:S01]  /*60820*/  STL [R1+0xe04], R15 ;  /* 0x000e040f01007387 */ /* 0x0001e20000100800 */
[----:B------:R-:W-:-:S03]  /*60830*/  ISETP.GE.U32.AND P1, PT, R15, UR8, PT ;  /* 0x000000080f007c0c */ /* 0x000fc6000bf26070 */
[----:B------:R0:W-:Y:S01]  /*60840*/  STL [R1+0xe00], R16 ;  /* 0x000e001001007387 */ /* 0x0001e20000100800 */
[----:B------:R-:W-:-:S13]  /*60850*/  ISETP.GE.U32.AND.EX P1, PT, R16, UR9, PT, P1 ;  /* 0x0000000910007c0c */ /* 0x000fda000bf26110 */
[----:B0-----:R-:W-:Y:S05]  /*60860*/  @P1 BRA `(.L_x_1325) ;  /* 0x0000000400681947 */ /* 0x001fea0003800000 */
[----:B------:R-:W0:Y:S01]  /*60870*/  S2UR UR8, SR_CTAID.X ;  /* 0x00000000000879c3 */ /* 0x000e220000002500 */
[----:B------:R-:W-:Y:S01]  /*60880*/  ULDC.64 UR10, c[0x0][0x628] ;  /* 0x00018a00000a7ab9 */ /* 0x000fe20000000a00 */
[----:B------:R-:W-:Y:S01]  /*60890*/  ULDC UR9, c[0x0][0x150] ;  /* 0x0000540000097ab9 */ /* 0x000fe20000000800 */
[----:B------:R-:W-:Y:S01]  /*608a0*/  ISETP.NE.U32.AND P1, PT, RZ, UR10, PT ;  /* 0x0000000aff007c0c */ /* 0x000fe2000bf25070 */
[----:B------:R-:W-:Y:S01]  /*608b0*/  ULDC UR12, c[0x0][0x630] ;  /* 0x00018c00000c7ab9 */ /* 0x000fe20000000800 */
[----:B------:R-:W-:Y:S01]  /*608c0*/  ULDC UR14, c[0x0][0x154] ;  /* 0x00005500000e7ab9 */ /* 0x000fe20000000800 */
[----:B------:R-:W-:Y:S01]  /*608d0*/  IMAD.MOV.U32 R3, RZ, RZ, R16 ;  /* 0x000000ffff037224 */ /* 0x000fe200078e0010 */
[----:B------:R-:W-:Y:S01]  /*608e0*/  ISETP.NE.AND.EX P1, PT, RZ, UR11, PT, P1 ;  /* 0x0000000bff007c0c */ /* 0x000fe2000bf25310 */
[----:B------:R-:W1:Y:S01]  /*608f0*/  S2UR UR13, SR_CTAID.Y ;  /* 0x00000000000d79c3 */ /* 0x000e620000002600 */
[----:B0-----:R-:W-:-:S05]  /*60900*/  I2FP.F32.U32 R2, UR8 ;  /* 0x0000000800027c45 */ /* 0x001fca0008201000 */
[----:B------:R-:W-:Y:S01]  /*60910*/  FMUL R9, R2, UR9 ;  /* 0x0000000902097c20 */ /* 0x000fe20008400000 */
[----:B------:R-:W-:Y:S01]  /*60920*/  IMAD.MOV.U32 R2, RZ, RZ, R15 ;  /* 0x000000ffff027224 */ /* 0x000fe200078e000f */
[----:B-1----:R-:W-:-:S04]  /*60930*/  I2FP.F32.U32 R12, UR13 ;  /* 0x0000000d000c7c45 */ /* 0x002fc80008201000 */
[----:B------:R-:W0:Y:S01]  /*60940*/  F2I.U32.TRUNC.NTZ R9, R9 ;  /* 0x0000000900097305 */ /* 0x000e22000020f000 */
[----:B------:R-:W-:Y:S05]  /*60950*/  @!P1 BRA `(.L_x_1326) ;  /* 0x0000000000289947 */ /* 0x000fea0003800000 */
[----:B------:R-:W-:Y:S02]  /*60960*/  ULDC UR9, c[0x0][0x634] ;  /* 0x00018d0000097ab9 */ /* 0x000fe40000000800 */
[----:B------:R-:W-:-:S05]  /*60970*/  IADD3 R3, P1, R15, UR9, RZ ;  /* 0x000000090f037c10 */ /* 0x000fca000ff3e0ff */
[----:B------:R-:W-:-:S04]  /*60980*/  IMAD.X R13, RZ, RZ, R16, P1 ;  /* 0x000000ffff0d7224 */ /* 0x000fc800008e0610 */
[----:B------:R-:W-:-:S04]  /*60990*/  IMAD.WIDE.U32 R4, R13, UR10, RZ ;  /* 0x0000000a0d047c25 */ /* 0x000fc8000f8e00ff */
[----:B------:R-:W-:-:S04]  /*609a0*/  IMAD.WIDE.U32 R4, P1, R3, UR11, R4 ;  /* 0x0000000b03047c25 */ /* 0x000fc8000f820004 */
[----:B------:R-:W-:-:S04]  /*609b0*/  IMAD.WIDE.U32 R2, R3, UR10, RZ ;  /* 0x0000000a03027c25 */ /* 0x000fc8000f8e00ff */
[----:B------:R-:W-:Y:S01]  /*609c0*/  IMAD.MOV.U32 R2, RZ, RZ, R5 ;  /* 0x000000ffff027224 */ /* 0x000fe200078e0005 */
[----:B------:R-:W-:Y:S01]  /*609d0*/  IADD3 RZ, P3, R3, R4, RZ ;  /* 0x0000000403ff7210 */ /* 0x000fe20007f7e0ff */
[----:B------:R-:W-:-:S04]  /*609e0*/  IMAD.X R3, RZ, RZ, RZ, P1 ;  /* 0x000000ffff037224 */ /* 0x000fc800008e06ff */
[----:B------:R-:W-:-:S08]  /*609f0*/  IMAD.WIDE.U32.X R2, R13, UR11, R2, P3 ;  /* 0x0000000b0d027c25 */ /* 0x000fd000098e0402 */
.L_x_1326:
[--C-:B------:R-:W-:Y:S01]  /*60a00*/  SHF.R.U64 R10, R2, UR12, R3.reuse ;  /* 0x0000000c020a7c19 */ /* 0x100fe20008001203 */
[----:B------:R-:W-:Y:S01]  /*60a10*/  ULDC.64 UR10, c[0x0][0x620] ;  /* 0x00018800000a7ab9 */ /* 0x000fe20000000a00 */
[----:B------:R-:W-:Y:S01]  /*60a20*/  SHF.R.U32.HI R2, RZ, UR12, R3 ;  /* 0x0000000cff027c19 */ /* 0x000fe20008011603 */
[----:B------:R-:W-:Y:S01]  /*60a30*/  IMAD.MOV.U32 R3, RZ, RZ, R16 ;  /* 0x000000ffff037224 */ /* 0x000fe200078e0010 */
[----:B------:R-:W-:Y:S01]  /*60a40*/  IADD3 R13, P1, RZ, -R10, RZ ;  /* 0x8000000aff0d7210 */ /* 0x000fe20007f3e0ff */
[----:B------:R-:W-:Y:S01]  /*60a50*/  FMUL R12, R12, UR14 ;  /* 0x0000000e0c0c7c20 */ /* 0x000fe20008400000 */
[----:B------:R-:W-:Y:S01]  /*60a60*/  ULDC.64 UR14, c[0x0][0x640] ;  /* 0x00019000000e7ab9 */ /* 0x000fe20000000a00 */
[----:B0-----:R-:W-:Y:S02]  /*60a70*/  R2UR UR9, R9 ;  /* 0x00000000090972ca */ /* 0x001fe400000e0000 */
[----:B------:R-:W-:Y:S01]  /*60a80*/  IMAD.X R2, RZ, RZ, ~R2, P1 ;  /* 0x000000ffff027224 */ /* 0x000fe200008e0e02 */
[----:B------:R-:W-:Y:S01]  /*60a90*/  ISETP.NE.U32.AND P1, PT, RZ, UR14, PT ;  /* 0x0000000eff007c0c */ /* 0x000fe2000bf25070 */
[----:B------:R-:W0:Y:S02]  /*60aa0*/  F2I.U32.TRUNC.NTZ R12, R12 ;  /* 0x0000000c000c7305 */ /* 0x000e24000020f000 */
[----:B------:R-:W-:Y:S01]  /*60ab0*/  IMAD R2, R2, UR10, RZ ;  /* 0x0000000a02027c24 */ /* 0x000fe2000f8e02ff */
[----:B------:R-:W-:-:S03]  /*60ac0*/  ISETP.NE.AND.EX P1, PT, RZ, UR15, PT, P1 ;  /* 0x0000000fff007c0c */ /* 0x000fc6000bf25310 */
[----:B------:R-:W-:Y:S02]  /*60ad0*/  IMAD R5, R13, UR11, R2 ;  /* 0x0000000b0d057c24 */ /* 0x000fe4000f8e0202 */
[----:B------:R-:W-:-:S04]  /*60ae0*/  IMAD.MOV.U32 R2, RZ, RZ, R15 ;  /* 0x000000ffff027224 */ /* 0x000fc800078e000f */
[----:B------:R-:W-:Y:S01]  /*60af0*/  IMAD.WIDE.U32 R2, R13, UR10, R2 ;  /* 0x0000000a0d027c25 */ /* 0x000fe2000f8e0002 */
[----:B------:R-:W-:Y:S01]  /*60b00*/  ULDC UR10, c[0x0][0x618] ;  /* 0x00018600000a7ab9 */ /* 0x000fe20000000800 */
[----:B0-----:R-:W-:Y:S02]  /*60b10*/  R2UR UR11, R12 ;  /* 0x000000000c0b72ca */ /* 0x001fe400000e0000 */
[----:B------:R-:W-:-:S05]  /*60b20*/  IMAD.IADD R3, R3, 0x1, R5 ;  /* 0x0000000103037824 */ /* 0x000fca00078e0205 */
[--C-:B------:R-:W-:Y:S02]  /*60b30*/  SHF.R.U64 R9, R2, UR10, R3.reuse ;  /* 0x0000000a02097c19 */ /* 0x100fe40008001203 */
[----:B------:R-:W-:Y:S01]  /*60b40*/  SHF.R.U32.HI R2, RZ, UR10, R3 ;  /* 0x0000000aff027c19 */ /* 0x000fe20008011603 */
[----:B------:R-:W-:-:S03]  /*60b50*/  ULDC UR10, c[0x0][0x608] ;  /* 0x00018200000a7ab9 */ /* 0x000fc60000000800 */
[--C-:B------:R-:W-:Y:S02]  /*60b60*/  SHF.R.U64 R13, R9, UR10, R2.reuse ;  /* 0x0000000a090d7c19 */ /* 0x100fe40008001202 */
[----:B------:R-:W-:Y:S01]  /*60b70*/  SHF.R.U32.HI R2, RZ, UR10, R2 ;  /* 0x0000000aff027c19 */ /* 0x000fe20008011602 */
[----:B------:R-:W-:-:S03]  /*60b80*/  ULDC UR10, c[0x0][0x658] ;  /* 0x00019600000a7ab9 */ /* 0x000fc60000000800 */
[--C-:B------:R-:W-:Y:S02]  /*60b90*/  SHF.R.U64 R12, R13, UR10, R2.reuse ;  /* 0x0000000a0d0c7c19 */ /* 0x100fe40008001202 */
[----:B------:R-:W-:-:S03]  /*60ba0*/  SHF.R.U32.HI R15, RZ, UR10, R2 ;  /* 0x0000000aff0f7c19 */ /* 0x000fc60008011602 */
[----:B------:R-:W-:Y:S02]  /*60bb0*/  IMAD.MOV.U32 R2, RZ, RZ, R12 ;  /* 0x000000ffff027224 */ /* 0x000fe400078e000c */
[----:B------:R-:W-:Y:S01]  /*60bc0*/  IMAD.MOV.U32 R3, RZ, RZ, R15 ;  /* 0x000000ffff037224 */ /* 0x000fe200078e000f */
[----:B------:R-:W-:Y:S06]  /*60bd0*/  @!P1 BRA `(.L_x_1327) ;  /* 0x0000000000289947 */ /* 0x000fec0003800000 */
        /* <DEDUP_REMOVED lines=10> */
.L_x_1327:
[----:B------:R-:W-:Y:S01]  /*60c80*/  ULDC UR10, c[0x0][0x648] ;  /* 0x00019200000a7ab9 */ /* 0x000fe20000000800 */
[----:B------:R-:W-:Y:S01]  /*60c90*/  UISETP.NE.AND UP0, UPT, UR39, URZ, UPT ;  /* 0x0000003f2700728c */ /* 0x000fe2000bf05270 */
[----:B------:R-:W-:Y:S01]  /*60ca0*/  SHF.R.U64 R2, R2, UR10, R3 ;  /* 0x0000000a02027c19 */ /* 0x000fe20008001203 */
[----:B------:R-:W-:Y:S01]  /*60cb0*/  ULDC UR10, c[0x0][0x638] ;  /* 0x00018e00000a7ab9 */ /* 0x000fe20000000800 */
[----:B------:R-:W-:Y:S01]  /*60cc0*/  UIADD3 UR11, -UR11, URZ, URZ ;  /* 0x0000003f0b0b7290 */ /* 0x000fe2000fffe13f */
[----:B------:R-:W-:Y:S02]  /*60cd0*/  LOP3.LUT R13, R13, UR6, RZ, 0xc0, !PT ;  /* 0x000000060d0d7c12 */ /* 0x000fe4000f8ec0ff */
[----:B------:R-:W-:Y:S01]  /*60ce0*/  IMAD.MOV R3, RZ, RZ, -R2 ;  /* 0x000000ffff037224 */ /* 0x000fe200078e0a02 */
[----:B------:R-:W-:Y:S02]  /*60cf0*/  LOP3.LUT R9, R9, UR4, RZ, 0xc0, !PT ;  /* 0x0000000409097c12 */ /* 0x000fe4000f8ec0ff */
[----:B------:R-:W-:Y:S01]  /*60d00*/  IMAD R5, R2, UR5, R13 ;  /* 0x0000000502057c24 */ /* 0x000fe2000f8e020d */
[----:B------:R-:W-:Y:S01]  /*60d10*/  PLOP3.LUT P1, PT, PT, PT, UP0, 0x40, 0x0 ;  /* 0x000000000000781c */ /* 0x000fe20003f2e808 */
[----:B------:R-:W-:Y:S01]  /*60d20*/  IMAD R12, R3, UR10, R12 ;  /* 0x0000000a030c7c24 */ /* 0x000fe2000f8e020c */
[----:B------:R-:W-:Y:S01]  /*60d30*/  UIADD3 UR10, -UR9, URZ, URZ ;  /* 0x0000003f090a7290 */ /* 0x000fe2000fffe13f */
[----:B------:R-:W-:Y:S01]  /*60d40*/  PLOP3.LUT P3, PT, PT, PT, UP0, 0x40, 0x0 ;  /* 0x000000000000781c */ /* 0x000fe20003f6e808 */
[----:B------:R-:W-:Y:S01]  /*60d50*/  IMAD.MOV.U32 R3, RZ, RZ, 0x1 ;  /* 0x00000001ff037424 */ /* 0x000fe200078e00ff */
[----:B------:R-:W-:-:S02]  /*60d60*/  ULDC UR9, c[0x0][0x144] ;  /* 0x0000510000097ab9 */ /* 0x000fc40000000800 */
[----:B------:R-:W-:-:S03]  /*60d70*/  UIMAD UR8, UR9, UR10, UR8 ;  /* 0x0000000a090872a4 */ /* 0x000fc6000f8e0208 */
[----:B------:R-:W-:Y:S02]  /*60d80*/  ULDC UR9, c[0x0][0x148] ;  /* 0x0000520000097ab9 */ /* 0x000fe40000000800 */
[----:B------:R-:W-:-:S03]  /*60d90*/  @UP0 UIMAD UR8, UR9, UR11, UR13 ;  /* 0x0000000b090802a4 */ /* 0x000fc6000f8e020d */
[----:B------:R-:W-:Y:S02]  /*60da0*/  ULDC UR9, c[0x0][0x600] ;  /* 0x0001800000097ab9 */ /* 0x000fe40000000800 */
[----:B------:R-:W-:Y:S02]  /*60db0*/  IMAD R12, R12, UR9, R9 ;  /* 0x000000090c0c7c24 */ /* 0x000fe4000f8e0209 */
[----:B------:R-:W-:Y:S01]  /*60dc0*/  IMAD.U32 R2, RZ, RZ, UR8 ;  /* 0x00000008ff027e24 */ /* 0x000fe2000f8e00ff */
[----:B------:R-:W-:-:S03]  /*60dd0*/  ULDC UR8, c[0x0][0x610] ;  /* 0x0001840000087ab9 */ /* 0x000fc60000000800 */
[----:B------:R-:W-:-:S05]  /*60de0*/  IMAD R5, R5, UR8, R2 ;  /* 0x0000000805057c24 */ /* 0x000fca000f8e0202 */
[----:B------:R-:W-:Y:S02]  /*60df0*/  SEL R2, R12, R5, P1 ;  /* 0x000000050c027207 */ /* 0x000fe40000800000 */
[----:B------:R-:W-:-:S07]  /*60e00*/  SEL R5, R5, R12, P3 ;  /* 0x0000000c05057207 */ /* 0x000fce0001800000 */
.L_x_1325:
[----:B------:R-:W-:Y:S05]  /*60e10*/  BSYNC B1 ;  /* 0x0000000000017941 */ /* 0x000fea0003800000 */
.L_x_1324:
[----:B------:R-:W-:-:S13]  /*60e20*/  LOP3.LUT P1, RZ, R3, 0xff, RZ, 0xc0, !PT ;  /* 0x000000ff03ff7812 */ /* 0x000fda000782c0ff */
[----:B------:R-:W-:Y:S05]  /*60e30*/  @P1 BRA `(.L_x_1328) ;  /* 0xfffffff400241947 */ /* 0x000fea000383ffff */
[----:B------:R-:W-:Y:S05]  /*60e40*/  BSYNC B0 ;  /* 0x0000000000007941 */ /* 0x000fea0003800000 */
.L_x_1316:
[----:B------:R-:W-:-:S03]  /*60e50*/  UMOV UR8, 0xffffffff ;  /* 0xffffffff00087882 */ /* 0x000fc60000000000 */
[----:B------:R-:W-:Y:S05]  /*60e60*/  BRA.DIV UR8, `(.L_x_1329) ;  /* 0x0000000208f47947 */ /* 0x000fea000b800000 */
[----:B------:R-:W-:-:S13]  /*60e70*/  ELECT P6, URZ, PT ;  /* 0x00000000003f782f */ /* 0x000fda00038c0000 */
.L_x_1342:
[----:B------:R-:W-:Y:S04]  /*60e80*/  BSSY B0, `(.L_x_1330) ;  /* 0x0000023000007945 */ /* 0x000fe80003800000 */
[----:B------:R-:W-:Y:S05]  /*60e90*/  @!P6 BRA `(.L_x_1331) ;  /* 0x000000000084e947 */ /* 0x000fea0003800000 */
[----:B------:R-:W-:-:S04]  /*60ea0*/  ULOP3.LUT UR8, UR38, 0x2, URZ, 0xfc, !UPT ;  /* 0x0000000226087892 */ /* 0x000fc8000f8efc3f */
[----:B------:R-:W-:-:S06]  /*60eb0*/  UISETP.NE.AND UP0, UPT, UR8, 0x3, UPT ;  /* 0x000000030800788c */ /* 0x000fcc000bf05270 */
[----:B------:R-:W-:-:S13]  /*60ec0*/  PLOP3.LUT P0, PT, PT, PT, UP0, 0x80, 0x0 ;  /* 0x000000000000781c */ /* 0x000fda0003f0f008 */
[----:B------:R-:W-:Y:S05]  /*60ed0*/  @!P0 BRA `(.L_x_1332) ;  /* 0x0000000000048947 */ /* 0x000fea0003800000 */
[----:B------:R-:W-:Y:S01]  /*60ee0*/  BPT.TRAP 0x1 ;  /* 0x000000040000795c */ /* 0x000fe20000300000 */
.L_x_1332:
[----:B------:R-:W0:Y:S01]  /*60ef0*/  S2R R3, SR_CgaCtaId ;  /* 0x0000000000037919 */ /* 0x000e220000008800 */
[----:B------:R-:W-:-:S04]  /*60f00*/  MOV R2, 0x400 ;  /* 0x0000040000027802 */ /* 0x000fc80000000f00 */
[----:B0-----:R-:W-:Y:S02]  /*60f10*/  LEA R2, R3, R2, 0x18 ;  /* 0x0000000203027211 */ /* 0x001fe400078ec0ff */
[----:B------:R-:W-:-:S03]  /*60f20*/  SHF.L.U32 R3, R0, 0x1f, RZ ;  /* 0x0000001f00037819 */ /* 0x000fc600000006ff */
[----:B------:R-:W-:-:S04]  /*60f30*/  VIADD R2, R2, 0x18 ;  /* 0x0000001802027836 */ /* 0x000fc80000000000 */
[----:B------:R-:W-:-:S04]  /*60f40*/  IMAD R4, R7, 0x8, R2 ;  /* 0x0000000807047824 */ /* 0x000fc800078e0202 */
[----:B------:R-:W0:Y:S02]  /*60f50*/  SYNCS.PHASECHK.TRANS64.TRYWAIT P0, [R4+URZ], R3 ;  /* 0x00000003040075a7 */ /* 0x000e24000800017f */
[----:B0-----:R-:W-:Y:S05]  /*60f60*/  @!P0 BRA `(.L_x_1333) ;  /* 0x0000000000d48947 */ /* 0x001fea0003800000 */
.L_x_1343:
[----:B------:R-:W-:-:S05]  /*60f70*/  VIADD R7, R7, 0x1 ;  /* 0x0000000107077836 */ /* 0x000fca0000000000 */
[----:B------:R-:W-:-:S04]  /*60f80*/  ISETP.NE.AND P0, PT, R7, 0x3, PT ;  /* 0x000000030700780c */ /* 0x000fc80003f05270 */
[----:B0-----:R-:W-:Y:S02]  /*60f90*/  SEL R3, RZ, 0x1, P0 ;  /* 0x00000001ff037807 */ /* 0x001fe40000000000 */
[----:B------:R-:W-:Y:S02]  /*60fa0*/  SEL R7, R7, RZ, P0 ;  /* 0x000000ff07077207 */ /* 0x000fe40000000000 */
[----:B------:R-:W-:-:S03]  /*60fb0*/  LOP3.LUT R5, R0, R3, RZ, 0x3c, !PT ;  /* 0x0000000300057212 */ /* 0x000fc600078e3cff */
[----:B------:R-:W-:Y:S01]  /*60fc0*/  IMAD R3, R7, 0x8, R2 ;  /* 0x0000000807037824 */ /* 0x000fe200078e0202 */
[----:B------:R-:W-:-:S04]  /*60fd0*/  SHF.L.U32 R0, R5, 0x1f, RZ ;  /* 0x0000001f05007819 */ /* 0x000fc800000006ff */
[----:B------:R-:W0:Y:S02]  /*60fe0*/  SYNCS.PHASECHK.TRANS64.TRYWAIT P0, [R3+URZ], R0 ;  /* 0x00000000030075a7 */ /* 0x000e24000800017f */
[----:B0-----:R-:W-:Y:S05]  /*60ff0*/  @!P0 BRA `(.L_x_1334) ;  /* 0x0000000000c48947 */ /* 0x001fea0003800000 */
.L_x_1344:
[----:B0-----:R-:W-:-:S05]  /*61000*/  VIADD R0, R7, 0x1 ;  /* 0x0000000107007836 */ /* 0x001fca0000000000 */
[----:B------:R-:W-:-:S04]  /*61010*/  ISETP.NE.AND P0, PT, R0, 0x3, PT ;  /* 0x000000030000780c */ /* 0x000fc80003f05270 */
[----:B------:R-:W-:Y:S02]  /*61020*/  SEL R4, RZ, 0x1, P0 ;  /* 0x00000001ff047807 */ /* 0x000fe40000000000 */
[----:B------:R-:W-:Y:S02]  /*61030*/  SEL R3, R0, RZ, P0 ;  /* 0x000000ff00037207 */ /* 0x000fe40000000000 */
[----:B------:R-:W-:-:S03]  /*61040*/  LOP3.LUT R0, R5, R4, RZ, 0x3c, !PT ;  /* 0x0000000405007212 */ /* 0x000fc600078e3cff */
[----:B------:R-:W-:Y:S01]  /*61050*/  IMAD R3, R3, 0x8, R2 ;  /* 0x0000000803037824 */ /* 0x000fe200078e0202 */
[----:B------:R-:W-:-:S07]  /*61060*/  SHF.L.U32 R0, R0, 0x1f, RZ ;  /* 0x0000001f00007819 */ /* 0x000fce00000006ff */
.L_x_1335:
[----:B0-----:R0:W1:Y:S02]  /*61070*/  SYNCS.PHASECHK.TRANS64.TRYWAIT P0, [R3+URZ], R0 ;  /* 0x00000000030075a7 */ /* 0x001064000800017f */
[----:B-1----:R-:W-:Y:S05]  /*61080*/  @!P0 NANOSLEEP.SYNCS 0x989680 ;  /* 0x009896800000895d */ /* 0x002fea0003900000 */
[----:B------:R-:W1:Y:S02]  /*61090*/  @!P0 SYNCS.PHASECHK.TRANS64 P0, [R3+URZ], R0 ;  /* 0x00000000030085a7 */ /* 0x000e64000800007f */
[----:B-1----:R-:W-:Y:S05]  /*610a0*/  @!P0 BRA `(.L_x_1335) ;  /* 0xfffffffc00f08947 */ /* 0x002fea000383ffff */
.L_x_1331:
[----:B------:R-:W-:Y:S05]  /*610b0*/  BSYNC B0 ;  /* 0x0000000000007941 */ /* 0x000fea0003800000 */
.L_x_1330:
[----:B------:R-:W-:Y:S05]  /*610c0*/  EXIT ;  /* 0x000000000000794d */ /* 0x000fea0003800000 */
.L_x_17:
[----:B-1----:R1:W2:Y:S02]  /*610d0*/  SYNCS.PHASECHK.TRANS64.TRYWAIT P1, [R4+URZ], R3 ;  /* 0x00000003040075a7 */ /* 0x0022a4000802017f */
[----:B--2---:R-:W-:Y:S05]  /*610e0*/  @!P1 NANOSLEEP.SYNCS 0x989680 ;  /* 0x009896800000995d */ /* 0x004fea0003900000 */
[----:B------:R-:W2:Y:S02]  /*610f0*/  @!P1 SYNCS.PHASECHK.TRANS64 P1, [R4+URZ], R3 ;  /* 0x00000003040095a7 */ /* 0x000ea4000802007f */
[----:B--2---:R-:W-:Y:S05]  /*61100*/  @!P1 BRA `(.L_x_17) ;  /* 0xfffffffc00f09947 */ /* 0x004fea000383ffff */
[----:B------:R-:W-:Y:S05]  /*61110*/  BRA `(.L_x_16) ;  /* 0xfffffa0000d47947 */ /* 0x000fea000383ffff */
.L_x_22:
[----:B--2---:R2:W3:Y:S02]  /*61120*/  SYNCS.PHASECHK.TRANS64.TRYWAIT P1, [R5+URZ], R6 ;  /* 0x00000006050075a7 */ /* 0x0044e4000802017f */
[----:B---3--:R-:W-:Y:S05]  /*61130*/  @!P1 NANOSLEEP.SYNCS 0x989680 ;  /* 0x009896800000995d */ /* 0x008fea0003900000 */
[----:B------:R-:W3:Y:S02]  /*61140*/  @!P1 SYNCS.PHASECHK.TRANS64 P1, [R5+URZ], R6 ;  /* 0x00000006050095a7 */ /* 0x000ee4000802007f */
[----:B---3--:R-:W-:Y:S05]  /*61150*/  @!P1 BRA `(.L_x_22) ;  /* 0xfffffffc00f09947 */ /* 0x008fea000383ffff */
[----:B------:R-:W-:Y:S05]  /*61160*/  BRA `(.L_x_21) ;  /* 0xfffffad800987947 */ /* 0x000fea000383ffff */
.L_x_1317:
[----:B------:R-:W-:Y:S01]  /*61170*/  BSSY B1, `(.L_x_1336) ;  /* 0x0000006000017945 */ /* 0x000fe20003800000 */
[----:B------:R-:W-:-:S07]  /*61180*/  IMAD.MOV.U32 R15, RZ, RZ, -0x1 ;  /* 0xffffffffff0f7424 */ /* 0x000fce00078e00ff */
[----:B------:R-:W-:Y:S05]  /*61190*/  WARPSYNC.COLLECTIVE R15, `(.L_x_1337) ;  /* 0x000000000f0c7348 */ /* 0x000fea0003c00000 */
[----:B------:R-:W-:Y:S02]  /*611a0*/  ELECT P6, UR62, PT ;  /* 0x00000000003e782f */ /* 0x000fe400038c0000 */
[----:B------:R-:W-:Y:S01]  /*611b0*/  MOV R14, UR62 ;  /* 0x0000003e000e7c02 */ /* 0x000fe20008000f00 */
[----:B------:R-:W-:Y:S10]  /*611c0*/  ENDCOLLECTIVE ;  /* 0x000000000000791b */ /* 0x000ff40003800000 */
.L_x_1337:
[----:B------:R-:W-:Y:S05]  /*611d0*/  BSYNC B1 ;  /* 0x0000000000017941 */ /* 0x000fea0003800000 */
.L_x_1336:
[----:B------:R-:W-:Y:S05]  /*611e0*/  BRA `(.L_x_1338) ;  /* 0xfffffff000447947 */ /* 0x000fea000383ffff */
.L_x_1320:
[----:B-1----:R1:W2:Y:S02]  /*611f0*/  SYNCS.PHASECHK.TRANS64.TRYWAIT P1, [R15+URZ+0x18], R12 ;  /* 0x0000180c0f0075a7 */ /* 0x0022a4000802017f */
[----:B--2---:R-:W-:Y:S05]  /*61200*/  @!P1 NANOSLEEP.SYNCS 0x989680 ;  /* 0x009896800000995d */ /* 0x004fea0003900000 */
[----:B------:R-:W2:Y:S02]  /*61210*/  @!P1 SYNCS.PHASECHK.TRANS64 P1, [R15+URZ+0x18], R12 ;  /* 0x0000180c0f0095a7 */ /* 0x000ea4000802007f */
[----:B--2---:R-:W-:Y:S05]  /*61220*/  @!P1 BRA `(.L_x_1320) ;  /* 0xfffffffc00f09947 */ /* 0x004fea000383ffff */
[----:B------:R-:W-:Y:S05]  /*61230*/  BRA `(.L_x_1339) ;  /* 0xfffffff000787947 */ /* 0x000fea000383ffff */
.L_x_1329:
[----:B------:R-:W-:Y:S01]  /*61240*/  BSSY B0, `(.L_x_1340) ;  /* 0x0000006000007945 */ /* 0x000fe20003800000 */
[----:B------:R-:W-:-:S07]  /*61250*/  IMAD.MOV.U32 R15, RZ, RZ, -0x1 ;  /* 0xffffffffff0f7424 */ /* 0x000fce00078e00ff */
[----:B------:R-:W-:Y:S05]  /*61260*/  WARPSYNC.COLLECTIVE R15, `(.L_x_1341) ;  /* 0x000000000f0c7348 */ /* 0x000fea0003c00000 */
[----:B------:R-:W-:Y:S02]  /*61270*/  ELECT P6, UR62, PT ;  /* 0x00000000003e782f */ /* 0x000fe400038c0000 */
[----:B------:R-:W-:Y:S01]  /*61280*/  MOV R14, UR62 ;  /* 0x0000003e000e7c02 */ /* 0x000fe20008000f00 */
[----:B------:R-:W-:Y:S10]  /*61290*/  ENDCOLLECTIVE ;  /* 0x000000000000791b */ /* 0x000ff40003800000 */
.L_x_1341:
[----:B------:R-:W-:Y:S05]  /*612a0*/  BSYNC B0 ;  /* 0x0000000000007941 */ /* 0x000fea0003800000 */
.L_x_1340:
[----:B------:R-:W-:Y:S05]  /*612b0*/  BRA `(.L_x_1342) ;  /* 0xfffffff800f07947 */ /* 0x000fea000383ffff */
.L_x_1333:
[----:B0-----:R0:W1:Y:S02]  /*612c0*/  SYNCS.PHASECHK.TRANS64.TRYWAIT P0, [R4+URZ], R3 ;  /* 0x00000003040075a7 */ /* 0x001064000800017f */
[----:B-1----:R-:W-:Y:S05]  /*612d0*/  @!P0 NANOSLEEP.SYNCS 0x989680 ;  /* 0x009896800000895d */ /* 0x002fea0003900000 */
[----:B------:R-:W1:Y:S02]  /*612e0*/  @!P0 SYNCS.PHASECHK.TRANS64 P0, [R4+URZ], R3 ;  /* 0x00000003040085a7 */ /* 0x000e64000800007f */
[----:B-1----:R-:W-:Y:S05]  /*612f0*/  @!P0 BRA `(.L_x_1333) ;  /* 0xfffffffc00f08947 */ /* 0x002fea000383ffff */
[----:B------:R-:W-:Y:S05]  /*61300*/  BRA `(.L_x_1343) ;  /* 0xfffffffc00187947 */ /* 0x000fea000383ffff */
.L_x_1334:
[----:B0-----:R0:W1:Y:S02]  /*61310*/  SYNCS.PHASECHK.TRANS64.TRYWAIT P0, [R3+URZ], R0 ;  /* 0x00000000030075a7 */ /* 0x001064000800017f */
[----:B-1----:R-:W-:Y:S05]  /*61320*/  @!P0 NANOSLEEP.SYNCS 0x989680 ;  /* 0x009896800000895d */ /* 0x002fea0003900000 */
[----:B------:R-:W1:Y:S02]  /*61330*/  @!P0 SYNCS.PHASECHK.TRANS64 P0, [R3+URZ], R0 ;  /* 0x00000000030085a7 */ /* 0x000e64000800007f */
[----:B-1----:R-:W-:Y:S05]  /*61340*/  @!P0 BRA `(.L_x_1334) ;  /* 0xfffffffc00f08947 */ /* 0x002fea000383ffff */
[----:B------:R-:W-:Y:S05]  /*61350*/  BRA `(.L_x_1344) ;  /* 0xfffffffc00287947 */ /* 0x000fea000383ffff */
.L_x_1345:
[----:B------:R-:W-:-:S00]  /*61360*/  BRA `(.L_x_1345) ;  /* 0xfffffffc00fc7947 */ /* 0x000fc0000383ffff */
[----:B------:R-:W-:-:S00]  /*61370*/  NOP ;  /* 0x0000000000007918 */ /* 0x000fc00000000000 */
        /* <DEDUP_REMOVED lines=8> */
.L_x_1346:


//--------------------- .nv.global.init           --------------------------
	.section	.nv.global.init,"aw",@progbits
.nv.global.init:
	.type		$str$22,@object
	.size		$str$22,($str$23 - $str$22)
$str$22:
        /*0000*/ 	.byte	0x6b, 0x5f, 0x74, 0x69, 0x6c, 0x65, 0x5f, 0x63, 0x6f, 0x75, 0x6e, 0x74, 0x20, 0x3e, 0x3d, 0x20
        /*0010*/ 	.byte	0x31, 0x00
	.type		$str$23,@object
	.size		$str$23,(__unnamed_1 - $str$23)
$str$23:
        /*0012*/ 	.byte	0x2f, 0x74, 0x6d, 0x70, 0x2f, 0x63, 0x75, 0x74, 0x6c, 0x61, 0x73, 0x73, 0x5f, 0x73, 0x77, 0x65
        /*0022*/ 	.byte	0x65, 0x70, 0x5f, 0x73, 0x72, 0x63, 0x2f, 0x69, 0x6e, 0x63, 0x6c, 0x75, 0x64, 0x65, 0x2f, 0x63
        /*0032*/ 	.byte	0x75, 0x74, 0x6c, 0x61, 0x73, 0x73, 0x2f, 0x67, 0x65, 0x6d, 0x6d, 0x2f, 0x63, 0x6f, 0x6c, 0x6c
        /*0042*/ 	.byte	0x65, 0x63, 0x74, 0x69, 0x76, 0x65, 0x2f, 0x73, 0x6d, 0x39, 0x30, 0x5f, 0x6d, 0x6d, 0x61, 0x5f
        /*0052*/ 	.byte	0x74, 0x6d, 0x61, 0x5f, 0x67, 0x6d, 0x6d, 0x61, 0x5f, 0x73, 0x73, 0x5f, 0x77, 0x61, 0x72, 0x70
        /*0062*/ 	.byte	0x73, 0x70, 0x65, 0x63, 0x69, 0x61, 0x6c, 0x69, 0x7a, 0x65, 0x64, 0x2e, 0x68, 0x70, 0x70, 0x00
	.type		__unnamed_1,@object
	.size		__unnamed_1,(.L_0 - __unnamed_1)
__unnamed_1:
        /* <DEDUP_REMOVED lines=173> */
        /*0b42*/ 	.byte	0x69, 0x74, 0x79, 0x5d, 0x00
.L_0:


//--------------------- .nv.shared._ZN7cutlass13device_kernelINS_4gemm6kernel13GemmUniversalIN4cute5tupleIJiiiiEEENS1_10collective13CollectiveMmaINS1_34MainloopSm90TmaGmmaWarpSpecializedILi3ENS5_IJNS4_1CILi1EEESB_SB_EEENS1_35KernelTmaWarpSpecializedCooperativeEEENS5_IJNSA_ILi512EEESF_NSA_ILi64EEEEEEaNS5_IJlSB_lEEEaSI_NS4_8TiledMMAINS4_8MMA_AtomIJNS4_4SM904GMMA27MMA_64x256x32_S32S8S8_SS_TNEEEENS4_6LayoutINS5_IJNSA_ILi2EEESB_SB_EEENS5_IJSB_NSA_ILi0EEESS_EEEEENS5_IJNS4_10UnderscoreESV_SV_EEEEENS4_13SM90_TMA_LOADENS4_14ComposedLayoutINS4_7SwizzleILi2ELi4ELi3EEENS4_18smem_ptr_flag_bitsILi8EEENSP_INS5_IJNSA_ILi8EEESG_EEENS5_IJSG_SB_EEEEEEEvNS4_8identityESY_S18_vS19_EENS_8epilogue10collective6detail29Sm90TmaWarpSpecializedAdapterINS1C_15DefaultEpilogueIaSI_SI_NS1B_6thread17LinearCombinationIaLi1EiiLNS1G_9ScaleType4KindE0ELNS_15FloatRoundStyleE2EaEENS1_15EpilogueDefaultEEEEEvvEEEEvNT_6ParamsE --------------------------
	.section	.nv.shared._ZN7cutlass13device_kernelINS_4gemm6kernel13GemmUniversalIN4cute5tupleIJiiiiEEENS1_10collective13CollectiveMmaINS1_34MainloopSm90TmaGmmaWarpSpecializedILi3ENS5_IJNS4_1CILi1EEESB_SB_EEENS1_35KernelTmaWarpSpecializedCooperativeEEENS5_IJNSA_ILi512EEESF_NSA_ILi64EEEEEEaNS5_IJlSB_lEEEaSI_NS4_8TiledMMAINS4_8MMA_AtomIJNS4_4SM904GMMA27MMA_64x256x32_S32S8S8_SS_TNEEEENS4_6LayoutINS5_IJNSA_ILi2EEESB_SB_EEENS5_IJSB_NSA_ILi0EEESS_EEEEENS5_IJNS4_10UnderscoreESV_SV_EEEEENS4_13SM90_TMA_LOADENS4_14ComposedLayoutINS4_7SwizzleILi2ELi4ELi3EEENS4_18smem_ptr_flag_bitsILi8EEENSP_INS5_IJNSA_ILi8EEESG_EEENS5_IJSG_SB_EEEEEEEvNS4_8identityESY_S18_vS19_EENS_8epilogue10collective6detail29Sm90TmaWarpSpecializedAdapterINS1C_15DefaultEpilogueIaSI_SI_NS1B_6thread17LinearCombinationIaLi1EiiLNS1G_9ScaleType4KindE0ELNS_15FloatRoundStyleE2EaEENS1_15EpilogueDefaultEEEEEvvEEEEvNT_6ParamsE,"aw",@nobits
	.sectionflags	@""
	.align	16
	.zero		1024


//--------------------- .nv.shared.reserved.0     --------------------------
	.section	.nv.shared.reserved.0,"aw",@nobits
	.weak		__nv_reservedSMEM_offset_0_alias
	.size		__nv_reservedSMEM_offset_0_alias, 0, 0
	.other		__nv_reservedSMEM_offset_0_alias,@"STO_CUDA_RESERVED_SHARED STV_DEFAULT"
__nv_reservedSMEM_offset_0_alias:
	.zero		0


//--------------------- .nv.global                --------------------------
	.section	.nv.global,"aw",@nobits
.nv.global:
	.type		_ZN40_INTERNAL_a0204ea6_4_k_cu_515b75d3_110424cute1_E,@object
	.size		_ZN40_INTERNAL_a0204ea6_4_k_cu_515b75d3_110424cute1_E,(_ZN40_INTERNAL_a0204ea6_4_k_cu_515b75d3_110424cuda3std3__45__cpo6cbeginE - _ZN40_INTERNAL_a0204ea6_4_k_cu_515b75d3_110424cute1_E)
_ZN40_INTERNAL_a0204ea6_4_k_cu_515b75d3_110424cute1_E:
	.zero		1
	.type		_ZN40_INTERNAL_a0204ea6_4_k_cu_515b75d3_110424cuda3std3__45__cpo6cbeginE,@object
	.size		_ZN40_INTERNAL_a0204ea6_4_k_cu_515b75d3_110424cuda3std3__45__cpo6cbeginE,(_ZN40_INTERNAL_a0204ea6_4_k_cu_515b75d3_110424cuda3std3__48in_placeE - _ZN40_INTERNAL_a0204ea6_4_k_cu_515b75d3_110424cuda3std3__45__cpo6cbeginE)
_ZN40_INTERNAL_a0204ea6_4_k_cu_515b75d3_110424cuda3std3__45__cpo6cbeginE:
	.zero		1
	.type		_ZN40_INTERNAL_a0204ea6_4_k_cu_515b75d3_110424cuda3std3__48in_placeE,@object
	.size		_ZN40_INTERNAL_a0204ea6_4_k_cu_515b75d3_110424cuda3std3__48in_placeE,(_ZN40_INTERNAL_a0204ea6_4_k_cu_515b75d3_110424cuda3std6ranges3__45__cpo9iter_moveE - _ZN40_INTERNAL_a0204ea6_4_k_cu_515b75d3_110424cuda3std3__48in_placeE)
_ZN40_INTERNAL_a0204ea6_4_k_cu_515b75d3_110424cuda3std3__48in_placeE:
	.zero		1
	.type		_ZN40_INTERNAL_a0204ea6_4_k_cu_515b75d3_110424cuda3std6ranges3__45__cpo9iter_moveE,@object
	.size		_ZN40_INTERNAL_a0204ea6_4_k_cu_515b75d3_110424cuda3std6ranges3__45__cpo9iter_moveE,(_ZN40_INTERNAL_a0204ea6_4_k_cu_515b75d3_110424cuda3std3__45__cpo5beginE - _ZN40_INTERNAL_a0204ea6_4_k_cu_515b75d3_110424cuda3std6ranges3__45__cpo9iter_moveE)
_ZN40_INTERNAL_a0204ea6_4_k_cu_515b75d3_110424cuda3std6ranges3__45__cpo9iter_moveE:
	.zero		1
	.type		_ZN40_INTERNAL_a0204ea6_4_k_cu_515b75d3_110424cuda3std3__45__cpo5beginE,@object
	.size		_ZN40_INTERNAL_a0204ea6_4_k_cu_515b75d3_110424cuda3std3__45__cpo5beginE,(_ZN40_INTERNAL_a0204ea6_4_k_cu_515b75d3_110424cuda3std3__442_GLOBAL__N__a0204ea6_4_k_cu_515b75d3_110426ignoreE - _ZN40_INTERNAL_a0204ea6_4_k_cu_515b75d3_110424cuda3std3__45__cpo5beginE)
_ZN40_INTERNAL_a0204ea6_4_k_cu_515b75d3_110424cuda3std3__45__cpo5beginE:
	.zero		1
	.type		_ZN40_INTERNAL_a0204ea6_4_k_cu_515b75d3_110424cuda3std3__442_GLOBAL__N__a0204ea6_4_k_cu_515b75d3_110426ignoreE,@object
	.size		_ZN40_INTERNAL_a0204ea6_4_k_cu_515b75d3_110424cuda3std3__442_GLOBAL__N__a0204ea6_4_k_cu_515b75d3_110426ignoreE,(_ZN40_INTERNAL_a0204ea6_4_k_cu_515b75d3_110424cute7productE - _ZN40_INTERNAL_a0204ea6_4_k_cu_515b75d3_110424cuda3std3__442_GLOBAL__N__a0204ea6_4_k_cu_515b75d3_110426ignoreE)
_ZN40_INTERNAL_a0204ea6_4_k_cu_515b75d3_110424cuda3std3__442_GLOBAL__N__a0204ea6_4_k_cu_515b75d3_110426ignoreE:
	.zero		1
	.type		_ZN40_INTERNAL_a0204ea6_4_k_cu_515b75d3_110424cute7productE,@object
	.size		_ZN40_INTERNAL_a0204ea6_4_k_cu_515b75d3_110424cute7productE,(_ZN40_INTERNAL_a0204ea6_4_k_cu_515b75d3_110424cuda3std3__45__cpo3endE - _ZN40_INTERNAL_a0204ea6_4_k_cu_515b75d3_110424cute7productE)
_ZN40_INTERNAL_a0204ea6_4_k_cu_515b75d3_110424cute7productE:
	.zero		1
	.type		_ZN40_INTERNAL_a0204ea6_4_k_cu_515b75d3_110424cuda3std3__45__cpo3endE,@object
	.size		_ZN40_INTERNAL_a0204ea6_4_k_cu_515b75d3_110424cuda3std3__45__cpo3endE,(_ZN40_INTERNAL_a0204ea6_4_k_cu_515b75d3_110424cuda3std3__419piecewise_constructE - _ZN40_INTERNAL_a0204ea6_4_k_cu_515b75d3_110424cuda3std3__45__cpo3endE)
_ZN40_INTERNAL_a0204ea6_4_k_cu_515b75d3_110424cuda3std3__45__cpo3endE:
	.zero		1
	.type		_ZN40_INTERNAL_a0204ea6_4_k_cu_515b75d3_110424cuda3std3__419piecewise_constructE,@object
	.size		_ZN40_INTERNAL_a0204ea6_4_k_cu_515b75d3_110424cuda3std3__419piecewise_constructE,(_ZN40_INTERNAL_a0204ea6_4_k_cu_515b75d3_110424cuda3std3__45__cpo4cendE - _ZN40_INTERNAL_a0204ea6_4_k_cu_515b75d3_110424cuda3std3__419piecewise_constructE)
_ZN40_INTERNAL_a0204ea6_4_k_cu_515b75d3_110424cuda3std3__419piecewise_constructE:
	.zero		1
	.type		_ZN40_INTERNAL_a0204ea6_4_k_cu_515b75d3_110424cuda3std3__45__cpo4cendE,@object
	.size		_ZN40_INTERNAL_a0204ea6_4_k_cu_515b75d3_110424cuda3std3__45__cpo4cendE,(_ZN40_INTERNAL_a0204ea6_4_k_cu_515b75d3_110424cuda3std6ranges3__45__cpo4swapE - _ZN40_INTERNAL_a0204ea6_4_k_cu_515b75d3_110424cuda3std3__45__cpo4cendE)
_ZN40_INTERNAL_a0204ea6_4_k_cu_515b75d3_110424cuda3std3__45__cpo4cendE:
	.zero		1
	.type		_ZN40_INTERNAL_a0204ea6_4_k_cu_515b75d3_110424cuda3std6ranges3__45__cpo4swapE,@object
	.size		_ZN40_INTERNAL_a0204ea6_4_k_cu_515b75d3_110424cuda3std6ranges3__45__cpo4swapE,(.L_8 - _ZN40_INTERNAL_a0204ea6_4_k_cu_515b75d3_110424cuda3std6ranges3__45__cpo4swapE)
_ZN40_INTERNAL_a0204ea6_4_k_cu_515b75d3_110424cuda3std6ranges3__45__cpo4swapE:
	.zero		1
.L_8:


//--------------------- .nv.constant0._ZN7cutlass13device_kernelINS_4gemm6kernel13GemmUniversalIN4cute5tupleIJiiiiEEENS1_10collective13CollectiveMmaINS1_34MainloopSm90TmaGmmaWarpSpecializedILi3ENS5_IJNS4_1CILi1EEESB_SB_EEENS1_35KernelTmaWarpSpecializedCooperativeEEENS5_IJNSA_ILi512EEESF_NSA_ILi64EEEEEEaNS5_IJlSB_lEEEaSI_NS4_8TiledMMAINS4_8MMA_AtomIJNS4_4SM904GMMA27MMA_64x256x32_S32S8S8_SS_TNEEEENS4_6LayoutINS5_IJNSA_ILi2EEESB_SB_EEENS5_IJSB_NSA_ILi0EEESS_EEEEENS5_IJNS4_10UnderscoreESV_SV_EEEEENS4_13SM90_TMA_LOADENS4_14ComposedLayoutINS4_7SwizzleILi2ELi4ELi3EEENS4_18smem_ptr_flag_bitsILi8EEENSP_INS5_IJNSA_ILi8EEESG_EEENS5_IJSG_SB_EEEEEEEvNS4_8identityESY_S18_vS19_EENS_8epilogue10collective6detail29Sm90TmaWarpSpecializedAdapterINS1C_15DefaultEpilogueIaSI_SI_NS1B_6thread17LinearCombinationIaLi1EiiLNS1G_9ScaleType4KindE0ELNS_15FloatRoundStyleE2EaEENS1_15EpilogueDefaultEEEEEvvEEEEvNT_6ParamsE --------------------------
	.section	.nv.constant0._ZN7cutlass13device_kernelINS_4gemm6kernel13GemmUniversalIN4cute5tupleIJiiiiEEENS1_10collective13CollectiveMmaINS1_34MainloopSm90TmaGmmaWarpSpecializedILi3ENS5_IJNS4_1CILi1EEESB_SB_EEENS1_35KernelTmaWarpSpecializedCooperativeEEENS5_IJNSA_ILi512EEESF_NSA_ILi64EEEEEEaNS5_IJlSB_lEEEaSI_NS4_8TiledMMAINS4_8MMA_AtomIJNS4_4SM904GMMA27MMA_64x256x32_S32S8S8_SS_TNEEEENS4_6LayoutINS5_IJNSA_ILi2EEESB_SB_EEENS5_IJSB_NSA_ILi0EEESS_EEEEENS5_IJNS4_10UnderscoreESV_SV_EEEEENS4_13SM90_TMA_LOADENS4_14ComposedLayoutINS4_7SwizzleILi2ELi4ELi3EEENS4_18smem_ptr_flag_bitsILi8EEENSP_INS5_IJNSA_ILi8EEESG_EEENS5_IJSG_SB_EEEEEEEvNS4_8identityESY_S18_vS19_EENS_8epilogue10collective6detail29Sm90TmaWarpSpecializedAdapterINS1C_15DefaultEpilogueIaSI_SI_NS1B_6thread17LinearCombinationIaLi1EiiLNS1G_9ScaleType4KindE0ELNS_15FloatRoundStyleE2EaEENS1_15EpilogueDefaultEEEEEvvEEEEvNT_6ParamsE,"a",@progbits
	.sectionflags	@""
	.align	4
.nv.constant0._ZN7cutlass13device_kernelINS_4gemm6kernel13GemmUniversalIN4cute5tupleIJiiiiEEENS1_10collective13CollectiveMmaINS1_34MainloopSm90TmaGmmaWarpSpecializedILi3ENS5_IJNS4_1CILi1EEESB_SB_EEENS1_35KernelTmaWarpSpecializedCooperativeEEENS5_IJNSA_ILi512EEESF_NSA_ILi64EEEEEEaNS5_IJlSB_lEEEaSI_NS4_8TiledMMAINS4_8MMA_AtomIJNS4_4SM904GMMA27MMA_64x256x32_S32S8S8_SS_TNEEEENS4_6LayoutINS5_IJNSA_ILi2EEESB_SB_EEENS5_IJSB_NSA_ILi0EEESS_EEEEENS5_IJNS4_10UnderscoreESV_SV_EEEEENS4_13SM90_TMA_LOADENS4_14ComposedLayoutINS4_7SwizzleILi2ELi4ELi3EEENS4_18smem_ptr_flag_bitsILi8EEENSP_INS5_IJNSA_ILi8EEESG_EEENS5_IJSG_SB_EEEEEEEvNS4_8identityESY_S18_vS19_EENS_8epilogue10collective6detail29Sm90TmaWarpSpecializedAdapterINS1C_15DefaultEpilogueIaSI_SI_NS1B_6thread17LinearCombinationIaLi1EiiLNS1G_9ScaleType4KindE0ELNS_15FloatRoundStyleE2EaEENS1_15EpilogueDefaultEEEEEvvEEEEvNT_6ParamsE:
	.zero		1664


//--------------------- SYMBOLS --------------------------

	.type		.nv.reservedSmem.offset0,@object
	.size		.nv.reservedSmem.offset0,0x4
	.type		__assertfail,@function
